//
// Generated by NVIDIA NVVM Compiler
//
// Compiler Build ID: CL-36424714
// Cuda compilation tools, release 13.0, V13.0.88
// Based on NVVM 20.0.0
//

.version 9.0
.target sm_100
.address_size 64

	// .globl	_Z37dvc_ScaLBL_D3Q19_AAodd_GreyscaleColorPiS_PdS0_S0_S0_S0_S0_S0_S0_S0_dddddddddddiiiii

.visible .entry _Z37dvc_ScaLBL_D3Q19_AAodd_GreyscaleColorPiS_PdS0_S0_S0_S0_S0_S0_S0_S0_dddddddddddiiiii(
	.param .u64 .ptr .align 1 _Z37dvc_ScaLBL_D3Q19_AAodd_GreyscaleColorPiS_PdS0_S0_S0_S0_S0_S0_S0_S0_dddddddddddiiiii_param_0,
	.param .u64 .ptr .align 1 _Z37dvc_ScaLBL_D3Q19_AAodd_GreyscaleColorPiS_PdS0_S0_S0_S0_S0_S0_S0_S0_dddddddddddiiiii_param_1,
	.param .u64 .ptr .align 1 _Z37dvc_ScaLBL_D3Q19_AAodd_GreyscaleColorPiS_PdS0_S0_S0_S0_S0_S0_S0_S0_dddddddddddiiiii_param_2,
	.param .u64 .ptr .align 1 _Z37dvc_ScaLBL_D3Q19_AAodd_GreyscaleColorPiS_PdS0_S0_S0_S0_S0_S0_S0_S0_dddddddddddiiiii_param_3,
	.param .u64 .ptr .align 1 _Z37dvc_ScaLBL_D3Q19_AAodd_GreyscaleColorPiS_PdS0_S0_S0_S0_S0_S0_S0_S0_dddddddddddiiiii_param_4,
	.param .u64 .ptr .align 1 _Z37dvc_ScaLBL_D3Q19_AAodd_GreyscaleColorPiS_PdS0_S0_S0_S0_S0_S0_S0_S0_dddddddddddiiiii_param_5,
	.param .u64 .ptr .align 1 _Z37dvc_ScaLBL_D3Q19_AAodd_GreyscaleColorPiS_PdS0_S0_S0_S0_S0_S0_S0_S0_dddddddddddiiiii_param_6,
	.param .u64 .ptr .align 1 _Z37dvc_ScaLBL_D3Q19_AAodd_GreyscaleColorPiS_PdS0_S0_S0_S0_S0_S0_S0_S0_dddddddddddiiiii_param_7,
	.param .u64 .ptr .align 1 _Z37dvc_ScaLBL_D3Q19_AAodd_GreyscaleColorPiS_PdS0_S0_S0_S0_S0_S0_S0_S0_dddddddddddiiiii_param_8,
	.param .u64 .ptr .align 1 _Z37dvc_ScaLBL_D3Q19_AAodd_GreyscaleColorPiS_PdS0_S0_S0_S0_S0_S0_S0_S0_dddddddddddiiiii_param_9,
	.param .u64 .ptr .align 1 _Z37dvc_ScaLBL_D3Q19_AAodd_GreyscaleColorPiS_PdS0_S0_S0_S0_S0_S0_S0_S0_dddddddddddiiiii_param_10,
	.param .f64 _Z37dvc_ScaLBL_D3Q19_AAodd_GreyscaleColorPiS_PdS0_S0_S0_S0_S0_S0_S0_S0_dddddddddddiiiii_param_11,
	.param .f64 _Z37dvc_ScaLBL_D3Q19_AAodd_GreyscaleColorPiS_PdS0_S0_S0_S0_S0_S0_S0_S0_dddddddddddiiiii_param_12,
	.param .f64 _Z37dvc_ScaLBL_D3Q19_AAodd_GreyscaleColorPiS_PdS0_S0_S0_S0_S0_S0_S0_S0_dddddddddddiiiii_param_13,
	.param .f64 _Z37dvc_ScaLBL_D3Q19_AAodd_GreyscaleColorPiS_PdS0_S0_S0_S0_S0_S0_S0_S0_dddddddddddiiiii_param_14,
	.param .f64 _Z37dvc_ScaLBL_D3Q19_AAodd_GreyscaleColorPiS_PdS0_S0_S0_S0_S0_S0_S0_S0_dddddddddddiiiii_param_15,
	.param .f64 _Z37dvc_ScaLBL_D3Q19_AAodd_GreyscaleColorPiS_PdS0_S0_S0_S0_S0_S0_S0_S0_dddddddddddiiiii_param_16,
	.param .f64 _Z37dvc_ScaLBL_D3Q19_AAodd_GreyscaleColorPiS_PdS0_S0_S0_S0_S0_S0_S0_S0_dddddddddddiiiii_param_17,
	.param .f64 _Z37dvc_ScaLBL_D3Q19_AAodd_GreyscaleColorPiS_PdS0_S0_S0_S0_S0_S0_S0_S0_dddddddddddiiiii_param_18,
	.param .f64 _Z37dvc_ScaLBL_D3Q19_AAodd_GreyscaleColorPiS_PdS0_S0_S0_S0_S0_S0_S0_S0_dddddddddddiiiii_param_19,
	.param .f64 _Z37dvc_ScaLBL_D3Q19_AAodd_GreyscaleColorPiS_PdS0_S0_S0_S0_S0_S0_S0_S0_dddddddddddiiiii_param_20,
	.param .f64 _Z37dvc_ScaLBL_D3Q19_AAodd_GreyscaleColorPiS_PdS0_S0_S0_S0_S0_S0_S0_S0_dddddddddddiiiii_param_21,
	.param .u32 _Z37dvc_ScaLBL_D3Q19_AAodd_GreyscaleColorPiS_PdS0_S0_S0_S0_S0_S0_S0_S0_dddddddddddiiiii_param_22,
	.param .u32 _Z37dvc_ScaLBL_D3Q19_AAodd_GreyscaleColorPiS_PdS0_S0_S0_S0_S0_S0_S0_S0_dddddddddddiiiii_param_23,
	.param .u32 _Z37dvc_ScaLBL_D3Q19_AAodd_GreyscaleColorPiS_PdS0_S0_S0_S0_S0_S0_S0_S0_dddddddddddiiiii_param_24,
	.param .u32 _Z37dvc_ScaLBL_D3Q19_AAodd_GreyscaleColorPiS_PdS0_S0_S0_S0_S0_S0_S0_S0_dddddddddddiiiii_param_25,
	.param .u32 _Z37dvc_ScaLBL_D3Q19_AAodd_GreyscaleColorPiS_PdS0_S0_S0_S0_S0_S0_S0_S0_dddddddddddiiiii_param_26
)
{
	.reg .pred 	%p<8>;
	.reg .b32 	%r<57>;
	.reg .b64 	%rd<141>;
	.reg .b64 	%fd<719>;

	ld.param.u32 	%r9, [_Z37dvc_ScaLBL_D3Q19_AAodd_GreyscaleColorPiS_PdS0_S0_S0_S0_S0_S0_S0_S0_dddddddddddiiiii_param_24];
	ld.param.u32 	%r11, [_Z37dvc_ScaLBL_D3Q19_AAodd_GreyscaleColorPiS_PdS0_S0_S0_S0_S0_S0_S0_S0_dddddddddddiiiii_param_26];
	setp.lt.s32 	%p1, %r11, -262143;
	@%p1 bra 	$L__BB0_5;
	ld.param.u32 	%r53, [_Z37dvc_ScaLBL_D3Q19_AAodd_GreyscaleColorPiS_PdS0_S0_S0_S0_S0_S0_S0_S0_dddddddddddiiiii_param_26];
	shr.s32 	%r12, %r53, 31;
	shr.u32 	%r13, %r12, 14;
	add.s32 	%r14, %r53, %r13;
	shr.s32 	%r15, %r14, 18;
	neg.s32 	%r56, %r15;
	mov.u32 	%r16, %ctaid.x;
	mov.u32 	%r17, %ntid.x;
	mov.u32 	%r18, %tid.x;
	add.s32 	%r19, %r18, %r9;
	mul.lo.s32 	%r20, %r17, %r16;
	mad.lo.s32 	%r21, %r20, %r15, %r20;
	add.s32 	%r55, %r19, %r21;
$L__BB0_2:
	ld.param.u32 	%r52, [_Z37dvc_ScaLBL_D3Q19_AAodd_GreyscaleColorPiS_PdS0_S0_S0_S0_S0_S0_S0_S0_dddddddddddiiiii_param_25];
	setp.ge.s32 	%p2, %r55, %r52;
	@%p2 bra 	$L__BB0_4;
	ld.param.u32 	%r54, [_Z37dvc_ScaLBL_D3Q19_AAodd_GreyscaleColorPiS_PdS0_S0_S0_S0_S0_S0_S0_S0_dddddddddddiiiii_param_26];
	ld.param.u32 	%r51, [_Z37dvc_ScaLBL_D3Q19_AAodd_GreyscaleColorPiS_PdS0_S0_S0_S0_S0_S0_S0_S0_dddddddddddiiiii_param_23];
	ld.param.u32 	%r50, [_Z37dvc_ScaLBL_D3Q19_AAodd_GreyscaleColorPiS_PdS0_S0_S0_S0_S0_S0_S0_S0_dddddddddddiiiii_param_22];
	ld.param.f64 	%fd718, [_Z37dvc_ScaLBL_D3Q19_AAodd_GreyscaleColorPiS_PdS0_S0_S0_S0_S0_S0_S0_S0_dddddddddddiiiii_param_21];
	ld.param.f64 	%fd717, [_Z37dvc_ScaLBL_D3Q19_AAodd_GreyscaleColorPiS_PdS0_S0_S0_S0_S0_S0_S0_S0_dddddddddddiiiii_param_20];
	ld.param.f64 	%fd716, [_Z37dvc_ScaLBL_D3Q19_AAodd_GreyscaleColorPiS_PdS0_S0_S0_S0_S0_S0_S0_S0_dddddddddddiiiii_param_19];
	ld.param.f64 	%fd715, [_Z37dvc_ScaLBL_D3Q19_AAodd_GreyscaleColorPiS_PdS0_S0_S0_S0_S0_S0_S0_S0_dddddddddddiiiii_param_18];
	ld.param.f64 	%fd714, [_Z37dvc_ScaLBL_D3Q19_AAodd_GreyscaleColorPiS_PdS0_S0_S0_S0_S0_S0_S0_S0_dddddddddddiiiii_param_17];
	ld.param.f64 	%fd713, [_Z37dvc_ScaLBL_D3Q19_AAodd_GreyscaleColorPiS_PdS0_S0_S0_S0_S0_S0_S0_S0_dddddddddddiiiii_param_16];
	ld.param.f64 	%fd712, [_Z37dvc_ScaLBL_D3Q19_AAodd_GreyscaleColorPiS_PdS0_S0_S0_S0_S0_S0_S0_S0_dddddddddddiiiii_param_15];
	ld.param.f64 	%fd711, [_Z37dvc_ScaLBL_D3Q19_AAodd_GreyscaleColorPiS_PdS0_S0_S0_S0_S0_S0_S0_S0_dddddddddddiiiii_param_14];
	ld.param.f64 	%fd710, [_Z37dvc_ScaLBL_D3Q19_AAodd_GreyscaleColorPiS_PdS0_S0_S0_S0_S0_S0_S0_S0_dddddddddddiiiii_param_13];
	ld.param.f64 	%fd709, [_Z37dvc_ScaLBL_D3Q19_AAodd_GreyscaleColorPiS_PdS0_S0_S0_S0_S0_S0_S0_S0_dddddddddddiiiii_param_12];
	ld.param.f64 	%fd708, [_Z37dvc_ScaLBL_D3Q19_AAodd_GreyscaleColorPiS_PdS0_S0_S0_S0_S0_S0_S0_S0_dddddddddddiiiii_param_11];
	ld.param.u64 	%rd140, [_Z37dvc_ScaLBL_D3Q19_AAodd_GreyscaleColorPiS_PdS0_S0_S0_S0_S0_S0_S0_S0_dddddddddddiiiii_param_10];
	ld.param.u64 	%rd139, [_Z37dvc_ScaLBL_D3Q19_AAodd_GreyscaleColorPiS_PdS0_S0_S0_S0_S0_S0_S0_S0_dddddddddddiiiii_param_9];
	ld.param.u64 	%rd138, [_Z37dvc_ScaLBL_D3Q19_AAodd_GreyscaleColorPiS_PdS0_S0_S0_S0_S0_S0_S0_S0_dddddddddddiiiii_param_8];
	ld.param.u64 	%rd137, [_Z37dvc_ScaLBL_D3Q19_AAodd_GreyscaleColorPiS_PdS0_S0_S0_S0_S0_S0_S0_S0_dddddddddddiiiii_param_7];
	ld.param.u64 	%rd136, [_Z37dvc_ScaLBL_D3Q19_AAodd_GreyscaleColorPiS_PdS0_S0_S0_S0_S0_S0_S0_S0_dddddddddddiiiii_param_6];
	ld.param.u64 	%rd135, [_Z37dvc_ScaLBL_D3Q19_AAodd_GreyscaleColorPiS_PdS0_S0_S0_S0_S0_S0_S0_S0_dddddddddddiiiii_param_5];
	ld.param.u64 	%rd134, [_Z37dvc_ScaLBL_D3Q19_AAodd_GreyscaleColorPiS_PdS0_S0_S0_S0_S0_S0_S0_S0_dddddddddddiiiii_param_4];
	ld.param.u64 	%rd133, [_Z37dvc_ScaLBL_D3Q19_AAodd_GreyscaleColorPiS_PdS0_S0_S0_S0_S0_S0_S0_S0_dddddddddddiiiii_param_3];
	ld.param.u64 	%rd132, [_Z37dvc_ScaLBL_D3Q19_AAodd_GreyscaleColorPiS_PdS0_S0_S0_S0_S0_S0_S0_S0_dddddddddddiiiii_param_2];
	ld.param.u64 	%rd131, [_Z37dvc_ScaLBL_D3Q19_AAodd_GreyscaleColorPiS_PdS0_S0_S0_S0_S0_S0_S0_S0_dddddddddddiiiii_param_1];
	ld.param.u64 	%rd130, [_Z37dvc_ScaLBL_D3Q19_AAodd_GreyscaleColorPiS_PdS0_S0_S0_S0_S0_S0_S0_S0_dddddddddddiiiii_param_0];
	cvta.to.global.u64 	%rd12, %rd135;
	mul.wide.s32 	%rd13, %r55, 8;
	add.s64 	%rd14, %rd12, %rd13;
	ld.global.f64 	%fd12, [%rd14];
	mul.wide.s32 	%rd15, %r54, 8;
	add.s64 	%rd16, %rd14, %rd15;
	ld.global.f64 	%fd13, [%rd16];
	cvta.to.global.u64 	%rd17, %rd138;
	add.s64 	%rd18, %rd17, %rd13;
	ld.global.f64 	%fd14, [%rd18];
	cvta.to.global.u64 	%rd19, %rd139;
	add.s64 	%rd20, %rd19, %rd13;
	ld.global.f64 	%fd15, [%rd20];
	cvta.to.global.u64 	%rd21, %rd137;
	add.s64 	%rd22, %rd21, %rd13;
	ld.global.f64 	%fd16, [%rd22];
	add.s64 	%rd23, %rd22, %rd15;
	ld.global.f64 	%fd17, [%rd23];
	add.s64 	%rd24, %rd23, %rd15;
	ld.global.f64 	%fd18, [%rd24];
	sub.f64 	%fd19, %fd12, %fd13;
	add.f64 	%fd20, %fd12, %fd13;
	div.rn.f64 	%fd21, %fd19, %fd20;
	mov.f64 	%fd22, 0d3FF0000000000000;
	sub.f64 	%fd23, %fd22, %fd21;
	mul.f64 	%fd24, %fd23, 0d3FE0000000000000;
	sub.f64 	%fd25, %fd709, %fd708;
	fma.rn.f64 	%fd26, %fd25, %fd24, %fd708;
	sub.f64 	%fd27, %fd711, %fd710;
	fma.rn.f64 	%fd28, %fd27, %fd24, %fd710;
	sub.f64 	%fd29, %fd713, %fd712;
	fma.rn.f64 	%fd30, %fd29, %fd24, %fd712;
	rcp.rn.f64 	%fd31, %fd28;
	mov.f64 	%fd32, 0d4000000000000000;
	sub.f64 	%fd33, %fd32, %fd31;
	mul.f64 	%fd34, %fd33, 0d4020000000000000;
	mov.f64 	%fd35, 0d4020000000000000;
	sub.f64 	%fd36, %fd35, %fd31;
	div.rn.f64 	%fd37, %fd34, %fd36;
	add.f64 	%fd38, %fd30, 0dBFE0000000000000;
	div.rn.f64 	%fd39, %fd38, 0d4008000000000000;
	cvta.to.global.u64 	%rd25, %rd131;
	mul.wide.s32 	%rd26, %r55, 4;
	add.s64 	%rd27, %rd25, %rd26;
	ld.global.u32 	%r22, [%rd27];
	cvta.to.global.u64 	%rd28, %rd136;
	mul.wide.s32 	%rd29, %r22, 8;
	add.s64 	%rd30, %rd28, %rd29;
	ld.global.f64 	%fd40, [%rd30+-8];
	ld.global.f64 	%fd41, [%rd30+8];
	sub.s32 	%r23, %r22, %r50;
	mul.wide.s32 	%rd31, %r23, 8;
	add.s64 	%rd32, %rd28, %rd31;
	ld.global.f64 	%fd42, [%rd32];
	mul.wide.s32 	%rd33, %r50, 8;
	add.s64 	%rd34, %rd30, %rd33;
	ld.global.f64 	%fd43, [%rd34];
	sub.s32 	%r24, %r22, %r51;
	mul.wide.s32 	%rd35, %r24, 8;
	add.s64 	%rd36, %rd28, %rd35;
	ld.global.f64 	%fd44, [%rd36];
	mul.wide.s32 	%rd37, %r51, 8;
	add.s64 	%rd38, %rd30, %rd37;
	ld.global.f64 	%fd45, [%rd38];
	ld.global.f64 	%fd46, [%rd32+-8];
	ld.global.f64 	%fd47, [%rd34+8];
	ld.global.f64 	%fd48, [%rd34+-8];
	ld.global.f64 	%fd49, [%rd32+8];
	ld.global.f64 	%fd50, [%rd36+-8];
	ld.global.f64 	%fd51, [%rd38+8];
	ld.global.f64 	%fd52, [%rd38+-8];
	ld.global.f64 	%fd53, [%rd36+8];
	add.s32 	%r25, %r51, %r50;
	sub.s32 	%r26, %r22, %r25;
	mul.wide.s32 	%rd39, %r26, 8;
	add.s64 	%rd40, %rd28, %rd39;
	ld.global.f64 	%fd54, [%rd40];
	add.s64 	%rd41, %rd38, %rd33;
	ld.global.f64 	%fd55, [%rd41];
	add.s64 	%rd42, %rd32, %rd37;
	ld.global.f64 	%fd56, [%rd42];
	add.s64 	%rd43, %rd36, %rd33;
	ld.global.f64 	%fd57, [%rd43];
	sub.f64 	%fd58, %fd40, %fd41;
	sub.f64 	%fd59, %fd46, %fd47;
	add.f64 	%fd60, %fd59, %fd48;
	sub.f64 	%fd61, %fd60, %fd49;
	add.f64 	%fd62, %fd61, %fd50;
	sub.f64 	%fd63, %fd62, %fd51;
	add.f64 	%fd64, %fd63, %fd52;
	sub.f64 	%fd65, %fd64, %fd53;
	fma.rn.f64 	%fd66, %fd65, 0d3FE0000000000000, %fd58;
	neg.f64 	%fd67, %fd66;
	sub.f64 	%fd68, %fd42, %fd43;
	sub.f64 	%fd69, %fd59, %fd48;
	add.f64 	%fd70, %fd69, %fd49;
	add.f64 	%fd71, %fd70, %fd54;
	sub.f64 	%fd72, %fd71, %fd55;
	add.f64 	%fd73, %fd72, %fd56;
	sub.f64 	%fd74, %fd73, %fd57;
	fma.rn.f64 	%fd75, %fd74, 0d3FE0000000000000, %fd68;
	neg.f64 	%fd76, %fd75;
	sub.f64 	%fd77, %fd44, %fd45;
	sub.f64 	%fd78, %fd50, %fd51;
	sub.f64 	%fd79, %fd78, %fd52;
	add.f64 	%fd80, %fd79, %fd53;
	add.f64 	%fd81, %fd80, %fd54;
	sub.f64 	%fd82, %fd81, %fd55;
	sub.f64 	%fd83, %fd82, %fd56;
	add.f64 	%fd84, %fd83, %fd57;
	fma.rn.f64 	%fd85, %fd84, 0d3FE0000000000000, %fd77;
	neg.f64 	%fd86, %fd85;
	mul.f64 	%fd87, %fd75, %fd75;
	fma.rn.f64 	%fd88, %fd66, %fd66, %fd87;
	fma.rn.f64 	%fd89, %fd85, %fd85, %fd88;
	sub.f64 	%fd90, %fd22, %fd14;
	mul.f64 	%fd91, %fd90, %fd16;
	sub.f64 	%fd92, %fd91, %fd66;
	mul.f64 	%fd93, %fd90, %fd17;
	sub.f64 	%fd94, %fd93, %fd75;
	mul.f64 	%fd95, %fd90, %fd18;
	sub.f64 	%fd96, %fd95, %fd85;
	setp.eq.f64 	%p3, %fd89, 0d0000000000000000;
	selp.f64 	%fd97, %fd67, %fd92, %p3;
	selp.f64 	%fd98, %fd76, %fd94, %p3;
	selp.f64 	%fd99, %fd86, %fd96, %p3;
	mul.f64 	%fd100, %fd98, %fd98;
	fma.rn.f64 	%fd101, %fd97, %fd97, %fd100;
	fma.rn.f64 	%fd102, %fd99, %fd99, %fd101;
	sqrt.rn.f64 	%fd103, %fd102;
	setp.eq.f64 	%p4, %fd102, 0d0000000000000000;
	div.rn.f64 	%fd104, %fd97, %fd103;
	div.rn.f64 	%fd105, %fd98, %fd103;
	div.rn.f64 	%fd106, %fd99, %fd103;
	cvta.to.global.u64 	%rd44, %rd132;
	add.s64 	%rd45, %rd44, %rd13;
	ld.global.f64 	%fd107, [%rd45];
	mul.f64 	%fd108, %fd107, 0dC03E000000000000;
	cvta.to.global.u64 	%rd46, %rd130;
	add.s64 	%rd47, %rd46, %rd26;
	ld.global.u32 	%r27, [%rd47];
	mul.wide.s32 	%rd48, %r27, 8;
	add.s64 	%rd49, %rd44, %rd48;
	ld.global.f64 	%fd109, [%rd49];
	add.f64 	%fd110, %fd107, %fd109;
	mul.f64 	%fd111, %fd109, 0d4026000000000000;
	sub.f64 	%fd112, %fd108, %fd111;
	mul.f64 	%fd113, %fd109, 0dC010000000000000;
	fma.rn.f64 	%fd114, %fd107, 0d4028000000000000, %fd113;
	mul.wide.s32 	%rd50, %r54, 4;
	add.s64 	%rd51, %rd47, %rd50;
	ld.global.u32 	%r28, [%rd51];
	mul.wide.s32 	%rd52, %r28, 8;
	add.s64 	%rd53, %rd44, %rd52;
	ld.global.f64 	%fd115, [%rd53];
	add.f64 	%fd116, %fd110, %fd115;
	mul.f64 	%fd117, %fd115, 0d4026000000000000;
	sub.f64 	%fd118, %fd112, %fd117;
	mul.f64 	%fd119, %fd115, 0d4010000000000000;
	sub.f64 	%fd120, %fd114, %fd119;
	sub.f64 	%fd121, %fd109, %fd115;
	add.f64 	%fd122, %fd113, %fd119;
	add.f64 	%fd123, %fd115, %fd115;
	fma.rn.f64 	%fd124, %fd109, 0d4000000000000000, %fd123;
	sub.f64 	%fd125, %fd113, %fd119;
	add.s64 	%rd54, %rd51, %rd50;
	ld.global.u32 	%r29, [%rd54];
	mul.wide.s32 	%rd55, %r29, 8;
	add.s64 	%rd56, %rd44, %rd55;
	ld.global.f64 	%fd126, [%rd56];
	add.f64 	%fd127, %fd116, %fd126;
	mul.f64 	%fd128, %fd126, 0d4026000000000000;
	sub.f64 	%fd129, %fd118, %fd128;
	mul.f64 	%fd130, %fd126, 0d4010000000000000;
	sub.f64 	%fd131, %fd120, %fd130;
	sub.f64 	%fd132, %fd124, %fd126;
	fma.rn.f64 	%fd133, %fd126, 0d4000000000000000, %fd125;
	mul.f64 	%fd134, %fd126, 0dC000000000000000;
	add.s64 	%rd57, %rd54, %rd50;
	ld.global.u32 	%r30, [%rd57];
	mul.wide.s32 	%rd58, %r30, 8;
	add.s64 	%rd59, %rd44, %rd58;
	ld.global.f64 	%fd135, [%rd59];
	add.f64 	%fd136, %fd127, %fd135;
	mul.f64 	%fd137, %fd135, 0d4026000000000000;
	sub.f64 	%fd138, %fd129, %fd137;
	mul.f64 	%fd139, %fd135, 0d4010000000000000;
	sub.f64 	%fd140, %fd131, %fd139;
	sub.f64 	%fd141, %fd126, %fd135;
	sub.f64 	%fd142, %fd139, %fd130;
	sub.f64 	%fd143, %fd132, %fd135;
	add.f64 	%fd144, %fd135, %fd135;
	add.f64 	%fd145, %fd133, %fd144;
	add.f64 	%fd146, %fd126, %fd135;
	sub.f64 	%fd147, %fd134, %fd144;
	add.s64 	%rd60, %rd57, %rd50;
	ld.global.u32 	%r31, [%rd60];
	mul.wide.s32 	%rd61, %r31, 8;
	add.s64 	%rd62, %rd44, %rd61;
	ld.global.f64 	%fd148, [%rd62];
	add.f64 	%fd149, %fd136, %fd148;
	mul.f64 	%fd150, %fd148, 0d4026000000000000;
	sub.f64 	%fd151, %fd138, %fd150;
	mul.f64 	%fd152, %fd148, 0d4010000000000000;
	sub.f64 	%fd153, %fd140, %fd152;
	sub.f64 	%fd154, %fd143, %fd148;
	fma.rn.f64 	%fd155, %fd148, 0d4000000000000000, %fd145;
	sub.f64 	%fd156, %fd146, %fd148;
	fma.rn.f64 	%fd157, %fd148, 0d4000000000000000, %fd147;
	add.s64 	%rd63, %rd60, %rd50;
	ld.global.u32 	%r32, [%rd63];
	mul.wide.s32 	%rd64, %r32, 8;
	add.s64 	%rd65, %rd44, %rd64;
	ld.global.f64 	%fd158, [%rd65];
	add.f64 	%fd159, %fd149, %fd158;
	mul.f64 	%fd160, %fd158, 0d4026000000000000;
	sub.f64 	%fd161, %fd151, %fd160;
	mul.f64 	%fd162, %fd158, 0d4010000000000000;
	sub.f64 	%fd163, %fd153, %fd162;
	sub.f64 	%fd164, %fd148, %fd158;
	sub.f64 	%fd165, %fd162, %fd152;
	sub.f64 	%fd166, %fd154, %fd158;
	fma.rn.f64 	%fd167, %fd158, 0d4000000000000000, %fd155;
	sub.f64 	%fd168, %fd156, %fd158;
	fma.rn.f64 	%fd169, %fd158, 0d4000000000000000, %fd157;
	add.s64 	%rd66, %rd63, %rd50;
	ld.global.u32 	%r33, [%rd66];
	mul.wide.s32 	%rd67, %r33, 8;
	add.s64 	%rd68, %rd44, %rd67;
	ld.global.f64 	%fd170, [%rd68];
	add.f64 	%fd171, %fd159, %fd170;
	fma.rn.f64 	%fd172, %fd170, 0d4020000000000000, %fd161;
	add.f64 	%fd173, %fd163, %fd170;
	add.f64 	%fd174, %fd121, %fd170;
	add.f64 	%fd175, %fd122, %fd170;
	add.f64 	%fd176, %fd141, %fd170;
	add.f64 	%fd177, %fd142, %fd170;
	add.f64 	%fd178, %fd166, %fd170;
	add.f64 	%fd179, %fd167, %fd170;
	add.f64 	%fd180, %fd168, %fd170;
	add.f64 	%fd181, %fd169, %fd170;
	add.s64 	%rd69, %rd66, %rd50;
	ld.global.u32 	%r34, [%rd69];
	mul.wide.s32 	%rd70, %r34, 8;
	add.s64 	%rd71, %rd44, %rd70;
	ld.global.f64 	%fd182, [%rd71];
	add.f64 	%fd183, %fd171, %fd182;
	fma.rn.f64 	%fd184, %fd182, 0d4020000000000000, %fd172;
	add.f64 	%fd185, %fd173, %fd182;
	sub.f64 	%fd186, %fd174, %fd182;
	sub.f64 	%fd187, %fd175, %fd182;
	sub.f64 	%fd188, %fd176, %fd182;
	sub.f64 	%fd189, %fd177, %fd182;
	add.f64 	%fd190, %fd178, %fd182;
	add.f64 	%fd191, %fd179, %fd182;
	add.f64 	%fd192, %fd180, %fd182;
	add.f64 	%fd193, %fd181, %fd182;
	add.f64 	%fd194, %fd170, %fd182;
	sub.f64 	%fd195, %fd170, %fd182;
	sub.f64 	%fd196, %fd182, %fd170;
	add.s64 	%rd72, %rd69, %rd50;
	ld.global.u32 	%r35, [%rd72];
	mul.wide.s32 	%rd73, %r35, 8;
	add.s64 	%rd74, %rd44, %rd73;
	ld.global.f64 	%fd197, [%rd74];
	add.f64 	%fd198, %fd183, %fd197;
	fma.rn.f64 	%fd199, %fd197, 0d4020000000000000, %fd184;
	add.f64 	%fd200, %fd185, %fd197;
	add.f64 	%fd201, %fd186, %fd197;
	add.f64 	%fd202, %fd187, %fd197;
	sub.f64 	%fd203, %fd188, %fd197;
	sub.f64 	%fd204, %fd189, %fd197;
	add.f64 	%fd205, %fd190, %fd197;
	add.f64 	%fd206, %fd191, %fd197;
	add.f64 	%fd207, %fd192, %fd197;
	add.f64 	%fd208, %fd193, %fd197;
	sub.f64 	%fd209, %fd194, %fd197;
	add.f64 	%fd210, %fd195, %fd197;
	add.f64 	%fd211, %fd196, %fd197;
	add.s64 	%rd75, %rd72, %rd50;
	ld.global.u32 	%r36, [%rd75];
	mul.wide.s32 	%rd76, %r36, 8;
	add.s64 	%rd77, %rd44, %rd76;
	ld.global.f64 	%fd212, [%rd77];
	add.f64 	%fd213, %fd198, %fd212;
	fma.rn.f64 	%fd214, %fd212, 0d4020000000000000, %fd199;
	add.f64 	%fd215, %fd200, %fd212;
	sub.f64 	%fd216, %fd201, %fd212;
	sub.f64 	%fd217, %fd202, %fd212;
	add.f64 	%fd218, %fd203, %fd212;
	add.f64 	%fd219, %fd204, %fd212;
	add.f64 	%fd220, %fd205, %fd212;
	add.f64 	%fd221, %fd206, %fd212;
	add.f64 	%fd222, %fd207, %fd212;
	add.f64 	%fd223, %fd208, %fd212;
	sub.f64 	%fd224, %fd209, %fd212;
	sub.f64 	%fd225, %fd210, %fd212;
	sub.f64 	%fd226, %fd211, %fd212;
	add.s64 	%rd78, %rd75, %rd50;
	ld.global.u32 	%r37, [%rd78];
	mul.wide.s32 	%rd79, %r37, 8;
	add.s64 	%rd80, %rd44, %rd79;
	ld.global.f64 	%fd227, [%rd80];
	add.f64 	%fd228, %fd213, %fd227;
	fma.rn.f64 	%fd229, %fd227, 0d4020000000000000, %fd214;
	add.f64 	%fd230, %fd215, %fd227;
	add.f64 	%fd231, %fd216, %fd227;
	add.f64 	%fd232, %fd217, %fd227;
	add.f64 	%fd233, %fd164, %fd227;
	add.f64 	%fd234, %fd165, %fd227;
	add.f64 	%fd235, %fd220, %fd227;
	add.f64 	%fd236, %fd221, %fd227;
	sub.f64 	%fd237, %fd222, %fd227;
	sub.f64 	%fd238, %fd223, %fd227;
	sub.f64 	%fd239, %fd225, %fd227;
	add.s64 	%rd81, %rd78, %rd50;
	ld.global.u32 	%r38, [%rd81];
	mul.wide.s32 	%rd82, %r38, 8;
	add.s64 	%rd83, %rd44, %rd82;
	ld.global.f64 	%fd240, [%rd83];
	add.f64 	%fd241, %fd228, %fd240;
	fma.rn.f64 	%fd242, %fd240, 0d4020000000000000, %fd229;
	add.f64 	%fd243, %fd230, %fd240;
	sub.f64 	%fd244, %fd231, %fd240;
	sub.f64 	%fd245, %fd232, %fd240;
	sub.f64 	%fd246, %fd233, %fd240;
	sub.f64 	%fd247, %fd234, %fd240;
	add.f64 	%fd248, %fd235, %fd240;
	add.f64 	%fd249, %fd236, %fd240;
	sub.f64 	%fd250, %fd237, %fd240;
	sub.f64 	%fd251, %fd238, %fd240;
	add.f64 	%fd252, %fd227, %fd240;
	add.f64 	%fd253, %fd239, %fd240;
	sub.f64 	%fd254, %fd227, %fd240;
	add.s64 	%rd84, %rd81, %rd50;
	ld.global.u32 	%r39, [%rd84];
	mul.wide.s32 	%rd85, %r39, 8;
	add.s64 	%rd86, %rd44, %rd85;
	ld.global.f64 	%fd255, [%rd86];
	add.f64 	%fd256, %fd241, %fd255;
	fma.rn.f64 	%fd257, %fd255, 0d4020000000000000, %fd242;
	add.f64 	%fd258, %fd243, %fd255;
	add.f64 	%fd259, %fd244, %fd255;
	add.f64 	%fd260, %fd245, %fd255;
	sub.f64 	%fd261, %fd246, %fd255;
	sub.f64 	%fd262, %fd247, %fd255;
	add.f64 	%fd263, %fd248, %fd255;
	add.f64 	%fd264, %fd249, %fd255;
	sub.f64 	%fd265, %fd250, %fd255;
	sub.f64 	%fd266, %fd251, %fd255;
	sub.f64 	%fd267, %fd252, %fd255;
	sub.f64 	%fd268, %fd253, %fd255;
	sub.f64 	%fd269, %fd254, %fd255;
	add.s64 	%rd87, %rd84, %rd50;
	ld.global.u32 	%r40, [%rd87];
	mul.wide.s32 	%rd88, %r40, 8;
	add.s64 	%rd89, %rd44, %rd88;
	ld.global.f64 	%fd270, [%rd89];
	add.f64 	%fd271, %fd256, %fd270;
	fma.rn.f64 	%fd272, %fd270, 0d4020000000000000, %fd257;
	add.f64 	%fd273, %fd258, %fd270;
	sub.f64 	%fd274, %fd259, %fd270;
	sub.f64 	%fd275, %fd260, %fd270;
	add.f64 	%fd276, %fd261, %fd270;
	add.f64 	%fd277, %fd262, %fd270;
	add.f64 	%fd278, %fd263, %fd270;
	add.f64 	%fd279, %fd264, %fd270;
	sub.f64 	%fd280, %fd265, %fd270;
	sub.f64 	%fd281, %fd266, %fd270;
	sub.f64 	%fd282, %fd267, %fd270;
	add.f64 	%fd283, %fd268, %fd270;
	add.f64 	%fd284, %fd269, %fd270;
	add.s64 	%rd90, %rd87, %rd50;
	ld.global.u32 	%r41, [%rd90];
	mul.wide.s32 	%rd91, %r41, 8;
	add.s64 	%rd92, %rd44, %rd91;
	ld.global.f64 	%fd285, [%rd92];
	add.f64 	%fd286, %fd271, %fd285;
	fma.rn.f64 	%fd287, %fd285, 0d4020000000000000, %fd272;
	add.f64 	%fd288, %fd273, %fd285;
	add.f64 	%fd289, %fd218, %fd285;
	add.f64 	%fd290, %fd219, %fd285;
	add.f64 	%fd291, %fd276, %fd285;
	add.f64 	%fd292, %fd277, %fd285;
	add.f64 	%fd293, %fd285, %fd285;
	sub.f64 	%fd294, %fd278, %fd293;
	sub.f64 	%fd295, %fd279, %fd293;
	add.f64 	%fd296, %fd226, %fd285;
	sub.f64 	%fd297, %fd284, %fd285;
	add.s64 	%rd93, %rd90, %rd50;
	ld.global.u32 	%r42, [%rd93];
	mul.wide.s32 	%rd94, %r42, 8;
	add.s64 	%rd95, %rd44, %rd94;
	ld.global.f64 	%fd298, [%rd95];
	add.f64 	%fd299, %fd286, %fd298;
	fma.rn.f64 	%fd300, %fd298, 0d4020000000000000, %fd287;
	add.f64 	%fd301, %fd288, %fd298;
	sub.f64 	%fd302, %fd289, %fd298;
	sub.f64 	%fd303, %fd290, %fd298;
	sub.f64 	%fd304, %fd291, %fd298;
	sub.f64 	%fd305, %fd292, %fd298;
	add.f64 	%fd306, %fd298, %fd298;
	sub.f64 	%fd307, %fd294, %fd306;
	sub.f64 	%fd308, %fd295, %fd306;
	add.f64 	%fd309, %fd285, %fd298;
	sub.f64 	%fd310, %fd296, %fd298;
	add.f64 	%fd311, %fd297, %fd298;
	add.s64 	%rd96, %rd93, %rd50;
	ld.global.u32 	%r43, [%rd96];
	mul.wide.s32 	%rd97, %r43, 8;
	add.s64 	%rd98, %rd44, %rd97;
	ld.global.f64 	%fd312, [%rd98];
	add.f64 	%fd313, %fd299, %fd312;
	fma.rn.f64 	%fd314, %fd312, 0d4020000000000000, %fd300;
	add.f64 	%fd315, %fd301, %fd312;
	add.f64 	%fd316, %fd302, %fd312;
	add.f64 	%fd317, %fd303, %fd312;
	sub.f64 	%fd318, %fd304, %fd312;
	sub.f64 	%fd319, %fd305, %fd312;
	add.f64 	%fd320, %fd312, %fd312;
	sub.f64 	%fd321, %fd307, %fd320;
	sub.f64 	%fd322, %fd308, %fd320;
	sub.f64 	%fd323, %fd309, %fd312;
	add.f64 	%fd324, %fd310, %fd312;
	add.f64 	%fd325, %fd311, %fd312;
	add.s64 	%rd99, %rd96, %rd50;
	ld.global.u32 	%r44, [%rd99];
	mul.wide.s32 	%rd100, %r44, 8;
	add.s64 	%rd101, %rd44, %rd100;
	ld.global.f64 	%fd326, [%rd101];
	add.f64 	%fd327, %fd313, %fd326;
	fma.rn.f64 	%fd328, %fd326, 0d4020000000000000, %fd314;
	add.f64 	%fd329, %fd315, %fd326;
	sub.f64 	%fd330, %fd316, %fd326;
	sub.f64 	%fd331, %fd317, %fd326;
	add.f64 	%fd332, %fd318, %fd326;
	add.f64 	%fd333, %fd319, %fd326;
	add.f64 	%fd334, %fd326, %fd326;
	sub.f64 	%fd335, %fd321, %fd334;
	sub.f64 	%fd336, %fd322, %fd334;
	sub.f64 	%fd337, %fd323, %fd326;
	sub.f64 	%fd338, %fd324, %fd326;
	sub.f64 	%fd339, %fd325, %fd326;
	mul.f64 	%fd340, %fd14, 0d3FE0000000000000;
	mul.f64 	%fd341, %fd340, %fd39;
	div.rn.f64 	%fd342, %fd341, %fd15;
	add.f64 	%fd343, %fd342, 0d3FF0000000000000;
	mul.f64 	%fd344, %fd343, 0d3FE0000000000000;
	setp.eq.f64 	%p5, %fd14, 0d3FF0000000000000;
	selp.f64 	%fd345, 0d3FE0000000000000, %fd344, %p5;
	mul.f64 	%fd346, %fd340, 0d0000000000000000;
	sqrt.rn.f64 	%fd347, %fd15;
	div.rn.f64 	%fd348, %fd346, %fd347;
	selp.f64 	%fd349, 0d0000000000000000, %fd348, %p5;
	div.rn.f64 	%fd350, %fd274, %fd26;
	mul.f64 	%fd351, %fd716, %fd14;
	fma.rn.f64 	%fd352, %fd351, 0d3FE0000000000000, %fd350;
	div.rn.f64 	%fd353, %fd330, %fd26;
	mul.f64 	%fd354, %fd717, %fd14;
	fma.rn.f64 	%fd355, %fd354, 0d3FE0000000000000, %fd353;
	div.rn.f64 	%fd356, %fd332, %fd26;
	mul.f64 	%fd357, %fd718, %fd14;
	fma.rn.f64 	%fd358, %fd357, 0d3FE0000000000000, %fd356;
	mul.f64 	%fd359, %fd355, %fd355;
	fma.rn.f64 	%fd360, %fd352, %fd352, %fd359;
	fma.rn.f64 	%fd361, %fd358, %fd358, %fd360;
	sqrt.rn.f64 	%fd362, %fd361;
	mul.f64 	%fd363, %fd349, %fd362;
	fma.rn.f64 	%fd364, %fd345, %fd345, %fd363;
	sqrt.rn.f64 	%fd365, %fd364;
	add.f64 	%fd366, %fd345, %fd365;
	div.rn.f64 	%fd367, %fd352, %fd366;
	div.rn.f64 	%fd368, %fd355, %fd366;
	div.rn.f64 	%fd369, %fd358, %fd366;
	mul.f64 	%fd370, %fd368, %fd368;
	fma.rn.f64 	%fd371, %fd367, %fd367, %fd370;
	mul.f64 	%fd372, %fd369, %fd369;
	add.f64 	%fd373, %fd372, %fd371;
	sqrt.rn.f64 	%fd374, %fd373;
	neg.f64 	%fd375, %fd14;
	mul.f64 	%fd376, %fd39, %fd375;
	div.rn.f64 	%fd377, %fd376, %fd15;
	mul.f64 	%fd378, %fd377, %fd367;
	mul.f64 	%fd379, %fd14, 0d0000000000000000;
	div.rn.f64 	%fd380, %fd379, %fd347;
	mul.f64 	%fd381, %fd380, %fd374;
	mul.f64 	%fd382, %fd367, %fd381;
	sub.f64 	%fd383, %fd378, %fd382;
	add.f64 	%fd384, %fd351, %fd383;
	mul.f64 	%fd385, %fd377, %fd368;
	mul.f64 	%fd386, %fd368, %fd381;
	sub.f64 	%fd387, %fd385, %fd386;
	add.f64 	%fd388, %fd354, %fd387;
	mul.f64 	%fd389, %fd377, %fd369;
	mul.f64 	%fd390, %fd369, %fd381;
	sub.f64 	%fd391, %fd389, %fd390;
	add.f64 	%fd392, %fd357, %fd391;
	selp.f64 	%fd393, %fd716, %fd384, %p5;
	mul.f64 	%fd394, %fd26, %fd393;
	selp.f64 	%fd395, %fd717, %fd388, %p5;
	mul.f64 	%fd396, %fd26, %fd395;
	selp.f64 	%fd397, %fd718, %fd392, %p5;
	mul.f64 	%fd398, %fd26, %fd397;
	cvta.to.global.u64 	%rd102, %rd140;
	add.s64 	%rd103, %rd102, %rd13;
	st.global.f64 	[%rd103], %fd367;
	add.s64 	%rd104, %rd103, %rd15;
	st.global.f64 	[%rd104], %fd368;
	add.s64 	%rd105, %rd104, %rd15;
	st.global.f64 	[%rd105], %fd369;
	selp.f64 	%fd399, 0d0000000000000000, %fd104, %p4;
	selp.f64 	%fd400, 0d0000000000000000, %fd105, %p4;
	selp.f64 	%fd401, 0d0000000000000000, %fd106, %p4;
	mul.f64 	%fd402, %fd373, 0d4033000000000000;
	mul.f64 	%fd403, %fd26, %fd402;
	div.rn.f64 	%fd404, %fd403, %fd14;
	mul.f64 	%fd405, %fd327, 0d4026000000000000;
	sub.f64 	%fd406, %fd404, %fd405;
	mul.f64 	%fd407, %fd714, 0d4033000000000000;
	mul.f64 	%fd408, %fd407, %fd103;
	sub.f64 	%fd409, %fd406, %fd408;
	sub.f64 	%fd410, %fd409, %fd328;
	fma.rn.f64 	%fd411, %fd31, %fd410, %fd328;
	mul.f64 	%fd412, %fd373, 0dC016000000000000;
	mul.f64 	%fd413, %fd26, %fd412;
	div.rn.f64 	%fd414, %fd413, %fd14;
	fma.rn.f64 	%fd415, %fd327, 0d4008000000000000, %fd414;
	sub.f64 	%fd416, %fd415, %fd329;
	fma.rn.f64 	%fd417, %fd31, %fd416, %fd329;
	add.f64 	%fd418, %fd274, %fd394;
	mul.f64 	%fd419, %fd367, 0dBFE5555555555555;
	mul.f64 	%fd420, %fd26, %fd419;
	sub.f64 	%fd421, %fd420, %fd275;
	fma.rn.f64 	%fd422, %fd37, %fd421, %fd275;
	fma.rn.f64 	%fd423, %fd37, 0dBFE0000000000000, 0d3FF0000000000000;
	mul.f64 	%fd424, %fd394, 0dBFE5555555555555;
	fma.rn.f64 	%fd425, %fd423, %fd424, %fd422;
	add.f64 	%fd426, %fd330, %fd396;
	mul.f64 	%fd427, %fd368, 0dBFE5555555555555;
	mul.f64 	%fd428, %fd26, %fd427;
	sub.f64 	%fd429, %fd428, %fd331;
	fma.rn.f64 	%fd430, %fd37, %fd429, %fd331;
	mul.f64 	%fd431, %fd396, 0dBFE5555555555555;
	fma.rn.f64 	%fd432, %fd423, %fd431, %fd430;
	add.f64 	%fd433, %fd332, %fd398;
	mul.f64 	%fd434, %fd369, 0dBFE5555555555555;
	mul.f64 	%fd435, %fd26, %fd434;
	sub.f64 	%fd436, %fd435, %fd333;
	fma.rn.f64 	%fd437, %fd37, %fd436, %fd333;
	mul.f64 	%fd438, %fd398, 0dBFE5555555555555;
	fma.rn.f64 	%fd439, %fd423, %fd438, %fd437;
	add.f64 	%fd440, %fd367, %fd367;
	mul.f64 	%fd441, %fd367, %fd440;
	sub.f64 	%fd442, %fd441, %fd370;
	sub.f64 	%fd443, %fd442, %fd372;
	mul.f64 	%fd444, %fd26, %fd443;
	div.rn.f64 	%fd445, %fd444, %fd14;
	mul.f64 	%fd446, %fd714, 0d3FE0000000000000;
	mul.f64 	%fd447, %fd446, %fd103;
	add.f64 	%fd448, %fd399, %fd399;
	mul.f64 	%fd449, %fd399, %fd448;
	mul.f64 	%fd450, %fd400, %fd400;
	sub.f64 	%fd451, %fd449, %fd450;
	mul.f64 	%fd452, %fd401, %fd401;
	sub.f64 	%fd453, %fd451, %fd452;
	fma.rn.f64 	%fd454, %fd447, %fd453, %fd445;
	sub.f64 	%fd455, %fd454, %fd335;
	fma.rn.f64 	%fd456, %fd31, %fd455, %fd335;
	mul.f64 	%fd457, %fd31, %fd336;
	sub.f64 	%fd458, %fd336, %fd457;
	sub.f64 	%fd459, %fd370, %fd372;
	mul.f64 	%fd460, %fd26, %fd459;
	div.rn.f64 	%fd461, %fd460, %fd14;
	sub.f64 	%fd462, %fd450, %fd452;
	fma.rn.f64 	%fd463, %fd447, %fd462, %fd461;
	sub.f64 	%fd464, %fd463, %fd280;
	fma.rn.f64 	%fd465, %fd31, %fd464, %fd280;
	mul.f64 	%fd466, %fd31, %fd281;
	sub.f64 	%fd467, %fd281, %fd466;
	mul.f64 	%fd468, %fd367, %fd368;
	mul.f64 	%fd469, %fd26, %fd468;
	div.rn.f64 	%fd470, %fd469, %fd14;
	mul.f64 	%fd471, %fd447, %fd399;
	fma.rn.f64 	%fd472, %fd400, %fd471, %fd470;
	sub.f64 	%fd473, %fd472, %fd224;
	fma.rn.f64 	%fd474, %fd31, %fd473, %fd224;
	mul.f64 	%fd475, %fd368, %fd369;
	mul.f64 	%fd476, %fd26, %fd475;
	div.rn.f64 	%fd477, %fd476, %fd14;
	mul.f64 	%fd478, %fd447, %fd400;
	fma.rn.f64 	%fd479, %fd401, %fd478, %fd477;
	sub.f64 	%fd480, %fd479, %fd337;
	fma.rn.f64 	%fd481, %fd31, %fd480, %fd337;
	mul.f64 	%fd482, %fd367, %fd369;
	mul.f64 	%fd483, %fd26, %fd482;
	div.rn.f64 	%fd484, %fd483, %fd14;
	fma.rn.f64 	%fd485, %fd401, %fd471, %fd484;
	sub.f64 	%fd486, %fd485, %fd282;
	fma.rn.f64 	%fd487, %fd31, %fd486, %fd282;
	mul.f64 	%fd488, %fd37, %fd283;
	sub.f64 	%fd489, %fd283, %fd488;
	mul.f64 	%fd490, %fd37, %fd338;
	sub.f64 	%fd491, %fd338, %fd490;
	mul.f64 	%fd492, %fd37, %fd339;
	sub.f64 	%fd493, %fd339, %fd492;
	mul.f64 	%fd494, %fd327, 0d3FAAF286BCA1AF28;
	fma.rn.f64 	%fd495, %fd411, 0dBF89AA066A819A9E, %fd494;
	fma.rn.f64 	%fd496, %fd417, 0d3FA8618618618619, %fd495;
	st.global.f64 	[%rd45], %fd496;
	fma.rn.f64 	%fd497, %fd411, 0dBF72D204B4812D20, %fd494;
	fma.rn.f64 	%fd498, %fd417, 0dBF9041041041040F, %fd497;
	sub.f64 	%fd499, %fd418, %fd425;
	fma.rn.f64 	%fd500, %fd499, 0d3FB999999999999A, %fd498;
	sub.f64 	%fd501, %fd456, %fd458;
	fma.rn.f64 	%fd502, %fd501, 0d3FAC71C71C71C71C, %fd500;
	st.global.f64 	[%rd53], %fd502;
	sub.f64 	%fd503, %fd425, %fd418;
	fma.rn.f64 	%fd504, %fd503, 0d3FB999999999999A, %fd498;
	fma.rn.f64 	%fd505, %fd501, 0d3FAC71C71C71C71C, %fd504;
	st.global.f64 	[%rd49], %fd505;
	sub.f64 	%fd506, %fd426, %fd432;
	fma.rn.f64 	%fd507, %fd506, 0d3FB999999999999A, %fd498;
	sub.f64 	%fd508, %fd458, %fd456;
	fma.rn.f64 	%fd509, %fd508, 0d3F9C71C71C71C71D, %fd507;
	sub.f64 	%fd510, %fd465, %fd467;
	fma.rn.f64 	%fd511, %fd510, 0d3FB5555555555555, %fd509;
	st.global.f64 	[%rd59], %fd511;
	sub.f64 	%fd512, %fd432, %fd426;
	fma.rn.f64 	%fd513, %fd512, 0d3FB999999999999A, %fd498;
	fma.rn.f64 	%fd514, %fd508, 0d3F9C71C71C71C71D, %fd513;
	fma.rn.f64 	%fd515, %fd510, 0d3FB5555555555555, %fd514;
	st.global.f64 	[%rd56], %fd515;
	sub.f64 	%fd516, %fd433, %fd439;
	fma.rn.f64 	%fd517, %fd516, 0d3FB999999999999A, %fd498;
	fma.rn.f64 	%fd518, %fd508, 0d3F9C71C71C71C71D, %fd517;
	sub.f64 	%fd519, %fd467, %fd465;
	fma.rn.f64 	%fd520, %fd519, 0d3FB5555555555555, %fd518;
	st.global.f64 	[%rd65], %fd520;
	sub.f64 	%fd521, %fd439, %fd433;
	fma.rn.f64 	%fd522, %fd521, 0d3FB999999999999A, %fd498;
	fma.rn.f64 	%fd523, %fd508, 0d3F9C71C71C71C71D, %fd522;
	fma.rn.f64 	%fd524, %fd519, 0d3FB5555555555555, %fd523;
	st.global.f64 	[%rd62], %fd524;
	fma.rn.f64 	%fd525, %fd411, 0d3F6B6006D801B600, %fd494;
	fma.rn.f64 	%fd526, %fd417, 0d3F70410410410410, %fd525;
	add.f64 	%fd527, %fd418, %fd426;
	mul.f64 	%fd528, %fd527, 0d3FB999999999999A;
	add.f64 	%fd529, %fd528, %fd526;
	add.f64 	%fd530, %fd425, %fd432;
	mul.f64 	%fd531, %fd530, 0d3F9999999999999A;
	add.f64 	%fd532, %fd529, %fd531;
	mul.f64 	%fd533, %fd456, 0d3F9C71C71C71C71D;
	add.f64 	%fd534, %fd533, %fd532;
	mul.f64 	%fd535, %fd458, 0d3F8C71C71C71C71D;
	add.f64 	%fd536, %fd535, %fd534;
	mul.f64 	%fd537, %fd465, 0d3FB5555555555555;
	add.f64 	%fd538, %fd537, %fd536;
	mul.f64 	%fd539, %fd467, 0d3FA5555555555554;
	add.f64 	%fd540, %fd539, %fd538;
	mul.f64 	%fd541, %fd474, 0d3FD0000000000000;
	add.f64 	%fd542, %fd541, %fd540;
	sub.f64 	%fd543, %fd489, %fd491;
	fma.rn.f64 	%fd544, %fd543, 0d3FC0000000000000, %fd542;
	st.global.f64 	[%rd71], %fd544;
	sub.f64 	%fd545, %fd526, %fd528;
	sub.f64 	%fd546, %fd545, %fd531;
	add.f64 	%fd547, %fd533, %fd546;
	add.f64 	%fd548, %fd535, %fd547;
	add.f64 	%fd549, %fd537, %fd548;
	add.f64 	%fd550, %fd539, %fd549;
	add.f64 	%fd551, %fd541, %fd550;
	sub.f64 	%fd552, %fd491, %fd489;
	fma.rn.f64 	%fd553, %fd552, 0d3FC0000000000000, %fd551;
	st.global.f64 	[%rd68], %fd553;
	sub.f64 	%fd554, %fd418, %fd426;
	fma.rn.f64 	%fd555, %fd554, 0d3FB999999999999A, %fd526;
	sub.f64 	%fd556, %fd425, %fd432;
	fma.rn.f64 	%fd557, %fd556, 0d3F9999999999999A, %fd555;
	add.f64 	%fd558, %fd533, %fd557;
	add.f64 	%fd559, %fd535, %fd558;
	add.f64 	%fd560, %fd537, %fd559;
	add.f64 	%fd561, %fd539, %fd560;
	sub.f64 	%fd562, %fd561, %fd541;
	add.f64 	%fd563, %fd489, %fd491;
	mul.f64 	%fd564, %fd563, 0d3FC0000000000000;
	add.f64 	%fd565, %fd564, %fd562;
	st.global.f64 	[%rd77], %fd565;
	sub.f64 	%fd566, %fd426, %fd418;
	fma.rn.f64 	%fd567, %fd566, 0d3FB999999999999A, %fd526;
	sub.f64 	%fd568, %fd432, %fd425;
	fma.rn.f64 	%fd569, %fd568, 0d3F9999999999999A, %fd567;
	add.f64 	%fd570, %fd533, %fd569;
	add.f64 	%fd571, %fd535, %fd570;
	add.f64 	%fd572, %fd537, %fd571;
	add.f64 	%fd573, %fd539, %fd572;
	sub.f64 	%fd574, %fd573, %fd541;
	sub.f64 	%fd575, %fd574, %fd564;
	st.global.f64 	[%rd74], %fd575;
	add.f64 	%fd576, %fd418, %fd433;
	mul.f64 	%fd577, %fd576, 0d3FB999999999999A;
	add.f64 	%fd578, %fd577, %fd526;
	add.f64 	%fd579, %fd425, %fd439;
	mul.f64 	%fd580, %fd579, 0d3F9999999999999A;
	add.f64 	%fd581, %fd578, %fd580;
	add.f64 	%fd582, %fd533, %fd581;
	add.f64 	%fd583, %fd535, %fd582;
	sub.f64 	%fd584, %fd583, %fd537;
	sub.f64 	%fd585, %fd584, %fd539;
	mul.f64 	%fd586, %fd487, 0d3FD0000000000000;
	add.f64 	%fd587, %fd586, %fd585;
	sub.f64 	%fd588, %fd493, %fd489;
	fma.rn.f64 	%fd589, %fd588, 0d3FC0000000000000, %fd587;
	st.global.f64 	[%rd83], %fd589;
	sub.f64 	%fd590, %fd526, %fd577;
	sub.f64 	%fd591, %fd590, %fd580;
	add.f64 	%fd592, %fd533, %fd591;
	add.f64 	%fd593, %fd535, %fd592;
	sub.f64 	%fd594, %fd593, %fd537;
	sub.f64 	%fd595, %fd594, %fd539;
	add.f64 	%fd596, %fd586, %fd595;
	sub.f64 	%fd597, %fd489, %fd493;
	fma.rn.f64 	%fd598, %fd597, 0d3FC0000000000000, %fd596;
	st.global.f64 	[%rd80], %fd598;
	sub.f64 	%fd599, %fd418, %fd433;
	fma.rn.f64 	%fd600, %fd599, 0d3FB999999999999A, %fd526;
	sub.f64 	%fd601, %fd425, %fd439;
	fma.rn.f64 	%fd602, %fd601, 0d3F9999999999999A, %fd600;
	add.f64 	%fd603, %fd533, %fd602;
	add.f64 	%fd604, %fd535, %fd603;
	sub.f64 	%fd605, %fd604, %fd537;
	sub.f64 	%fd606, %fd605, %fd539;
	sub.f64 	%fd607, %fd606, %fd586;
	add.f64 	%fd608, %fd489, %fd493;
	mul.f64 	%fd609, %fd608, 0d3FC0000000000000;
	sub.f64 	%fd610, %fd607, %fd609;
	st.global.f64 	[%rd89], %fd610;
	sub.f64 	%fd611, %fd433, %fd418;
	fma.rn.f64 	%fd612, %fd611, 0d3FB999999999999A, %fd526;
	sub.f64 	%fd613, %fd439, %fd425;
	fma.rn.f64 	%fd614, %fd613, 0d3F9999999999999A, %fd612;
	add.f64 	%fd615, %fd533, %fd614;
	add.f64 	%fd616, %fd535, %fd615;
	sub.f64 	%fd617, %fd616, %fd537;
	sub.f64 	%fd618, %fd617, %fd539;
	sub.f64 	%fd619, %fd618, %fd586;
	add.f64 	%fd620, %fd609, %fd619;
	st.global.f64 	[%rd86], %fd620;
	add.f64 	%fd621, %fd426, %fd433;
	mul.f64 	%fd622, %fd621, 0d3FB999999999999A;
	add.f64 	%fd623, %fd622, %fd526;
	add.f64 	%fd624, %fd432, %fd439;
	mul.f64 	%fd625, %fd624, 0d3F9999999999999A;
	add.f64 	%fd626, %fd623, %fd625;
	mul.f64 	%fd627, %fd456, 0d3FAC71C71C71C71C;
	sub.f64 	%fd628, %fd626, %fd627;
	mul.f64 	%fd629, %fd458, 0d3F9C71C71C71C71D;
	sub.f64 	%fd630, %fd628, %fd629;
	mul.f64 	%fd631, %fd481, 0d3FD0000000000000;
	add.f64 	%fd632, %fd631, %fd630;
	sub.f64 	%fd633, %fd491, %fd493;
	fma.rn.f64 	%fd634, %fd633, 0d3FC0000000000000, %fd632;
	ld.global.u32 	%r45, [%rd93];
	mul.wide.s32 	%rd106, %r45, 8;
	add.s64 	%rd107, %rd44, %rd106;
	st.global.f64 	[%rd107], %fd634;
	sub.f64 	%fd635, %fd526, %fd622;
	sub.f64 	%fd636, %fd635, %fd625;
	sub.f64 	%fd637, %fd636, %fd627;
	sub.f64 	%fd638, %fd637, %fd629;
	add.f64 	%fd639, %fd631, %fd638;
	sub.f64 	%fd640, %fd493, %fd491;
	fma.rn.f64 	%fd641, %fd640, 0d3FC0000000000000, %fd639;
	ld.global.u32 	%r46, [%rd90];
	mul.wide.s32 	%rd108, %r46, 8;
	add.s64 	%rd109, %rd44, %rd108;
	st.global.f64 	[%rd109], %fd641;
	sub.f64 	%fd642, %fd426, %fd433;
	fma.rn.f64 	%fd643, %fd642, 0d3FB999999999999A, %fd526;
	sub.f64 	%fd644, %fd432, %fd439;
	fma.rn.f64 	%fd645, %fd644, 0d3F9999999999999A, %fd643;
	sub.f64 	%fd646, %fd645, %fd627;
	sub.f64 	%fd647, %fd646, %fd629;
	sub.f64 	%fd648, %fd647, %fd631;
	add.f64 	%fd649, %fd491, %fd493;
	mul.f64 	%fd650, %fd649, 0d3FC0000000000000;
	add.f64 	%fd651, %fd650, %fd648;
	ld.global.u32 	%r47, [%rd99];
	mul.wide.s32 	%rd110, %r47, 8;
	add.s64 	%rd111, %rd44, %rd110;
	st.global.f64 	[%rd111], %fd651;
	sub.f64 	%fd652, %fd433, %fd426;
	fma.rn.f64 	%fd653, %fd652, 0d3FB999999999999A, %fd526;
	sub.f64 	%fd654, %fd439, %fd432;
	fma.rn.f64 	%fd655, %fd654, 0d3F9999999999999A, %fd653;
	sub.f64 	%fd656, %fd655, %fd627;
	sub.f64 	%fd657, %fd656, %fd629;
	sub.f64 	%fd658, %fd657, %fd631;
	sub.f64 	%fd659, %fd658, %fd650;
	ld.global.u32 	%r48, [%rd96];
	mul.wide.s32 	%rd112, %r48, 8;
	add.s64 	%rd113, %rd44, %rd112;
	st.global.f64 	[%rd113], %fd659;
	rcp.rn.f64 	%fd660, %fd20;
	mul.f64 	%fd661, %fd12, 0d3FD5555555555555;
	cvta.to.global.u64 	%rd114, %rd133;
	add.s64 	%rd115, %rd114, %rd13;
	st.global.f64 	[%rd115], %fd661;
	mul.f64 	%fd662, %fd13, 0d3FD5555555555555;
	cvta.to.global.u64 	%rd116, %rd134;
	add.s64 	%rd117, %rd116, %rd13;
	st.global.f64 	[%rd117], %fd662;
	mul.f64 	%fd663, %fd715, %fd12;
	mul.f64 	%fd664, %fd663, %fd13;
	mul.f64 	%fd665, %fd664, %fd660;
	mul.f64 	%fd666, %fd665, 0d3FBC71C71C71C71C;
	mul.f64 	%fd667, %fd666, %fd399;
	mul.f64 	%fd668, %fd12, %fd13;
	mul.f64 	%fd669, %fd668, %fd660;
	setp.leu.f64 	%p6, %fd669, 0d0000000000000000;
	selp.f64 	%fd670, 0d0000000000000000, %fd667, %p6;
	mul.f64 	%fd671, %fd367, 0d4012000000000000;
	add.f64 	%fd672, %fd671, 0d3FF0000000000000;
	mul.f64 	%fd673, %fd672, 0d3FBC71C71C71C71C;
	fma.rn.f64 	%fd674, %fd12, %fd673, %fd670;
	mul.f64 	%fd675, %fd13, %fd673;
	sub.f64 	%fd676, %fd675, %fd670;
	sub.f64 	%fd677, %fd22, %fd671;
	mul.f64 	%fd678, %fd677, 0d3FBC71C71C71C71C;
	mul.f64 	%fd679, %fd12, %fd678;
	sub.f64 	%fd680, %fd679, %fd670;
	fma.rn.f64 	%fd681, %fd13, %fd678, %fd670;
	add.s64 	%rd118, %rd114, %rd52;
	st.global.f64 	[%rd118], %fd674;
	add.s64 	%rd119, %rd116, %rd52;
	st.global.f64 	[%rd119], %fd676;
	add.s64 	%rd120, %rd114, %rd48;
	st.global.f64 	[%rd120], %fd680;
	add.s64 	%rd121, %rd116, %rd48;
	st.global.f64 	[%rd121], %fd681;
	mul.f64 	%fd682, %fd666, %fd400;
	selp.f64 	%fd683, 0d0000000000000000, %fd682, %p6;
	mul.f64 	%fd684, %fd368, 0d4012000000000000;
	add.f64 	%fd685, %fd684, 0d3FF0000000000000;
	mul.f64 	%fd686, %fd685, 0d3FBC71C71C71C71C;
	fma.rn.f64 	%fd687, %fd12, %fd686, %fd683;
	mul.f64 	%fd688, %fd13, %fd686;
	sub.f64 	%fd689, %fd688, %fd683;
	sub.f64 	%fd690, %fd22, %fd684;
	mul.f64 	%fd691, %fd690, 0d3FBC71C71C71C71C;
	mul.f64 	%fd692, %fd12, %fd691;
	sub.f64 	%fd693, %fd692, %fd683;
	fma.rn.f64 	%fd694, %fd13, %fd691, %fd683;
	add.s64 	%rd122, %rd114, %rd58;
	st.global.f64 	[%rd122], %fd687;
	add.s64 	%rd123, %rd116, %rd58;
	st.global.f64 	[%rd123], %fd689;
	add.s64 	%rd124, %rd114, %rd55;
	st.global.f64 	[%rd124], %fd693;
	add.s64 	%rd125, %rd116, %rd55;
	st.global.f64 	[%rd125], %fd694;
	mul.f64 	%fd695, %fd666, %fd401;
	selp.f64 	%fd696, 0d0000000000000000, %fd695, %p6;
	mul.f64 	%fd697, %fd369, 0d4012000000000000;
	add.f64 	%fd698, %fd697, 0d3FF0000000000000;
	mul.f64 	%fd699, %fd698, 0d3FBC71C71C71C71C;
	fma.rn.f64 	%fd700, %fd12, %fd699, %fd696;
	mul.f64 	%fd701, %fd13, %fd699;
	sub.f64 	%fd702, %fd701, %fd696;
	sub.f64 	%fd703, %fd22, %fd697;
	mul.f64 	%fd704, %fd703, 0d3FBC71C71C71C71C;
	mul.f64 	%fd705, %fd12, %fd704;
	sub.f64 	%fd706, %fd705, %fd696;
	fma.rn.f64 	%fd707, %fd13, %fd704, %fd696;
	add.s64 	%rd126, %rd114, %rd64;
	st.global.f64 	[%rd126], %fd700;
	add.s64 	%rd127, %rd116, %rd64;
	st.global.f64 	[%rd127], %fd702;
	add.s64 	%rd128, %rd114, %rd61;
	st.global.f64 	[%rd128], %fd706;
	add.s64 	%rd129, %rd116, %rd61;
	st.global.f64 	[%rd129], %fd707;
$L__BB0_4:
	add.s32 	%r56, %r56, 1;
	mov.u32 	%r49, %ntid.x;
	add.s32 	%r55, %r55, %r49;
	setp.ne.s32 	%p7, %r56, 1;
	@%p7 bra 	$L__BB0_2;
$L__BB0_5:
	ret;

}
	// .globl	_Z38dvc_ScaLBL_D3Q19_AAeven_GreyscaleColorPiPdS0_S0_S0_S0_S0_S0_S0_S0_dddddddddddiiiii
.visible .entry _Z38dvc_ScaLBL_D3Q19_AAeven_GreyscaleColorPiPdS0_S0_S0_S0_S0_S0_S0_S0_dddddddddddiiiii(
	.param .u64 .ptr .align 1 _Z38dvc_ScaLBL_D3Q19_AAeven_GreyscaleColorPiPdS0_S0_S0_S0_S0_S0_S0_S0_dddddddddddiiiii_param_0,
	.param .u64 .ptr .align 1 _Z38dvc_ScaLBL_D3Q19_AAeven_GreyscaleColorPiPdS0_S0_S0_S0_S0_S0_S0_S0_dddddddddddiiiii_param_1,
	.param .u64 .ptr .align 1 _Z38dvc_ScaLBL_D3Q19_AAeven_GreyscaleColorPiPdS0_S0_S0_S0_S0_S0_S0_S0_dddddddddddiiiii_param_2,
	.param .u64 .ptr .align 1 _Z38dvc_ScaLBL_D3Q19_AAeven_GreyscaleColorPiPdS0_S0_S0_S0_S0_S0_S0_S0_dddddddddddiiiii_param_3,
	.param .u64 .ptr .align 1 _Z38dvc_ScaLBL_D3Q19_AAeven_GreyscaleColorPiPdS0_S0_S0_S0_S0_S0_S0_S0_dddddddddddiiiii_param_4,
	.param .u64 .ptr .align 1 _Z38dvc_ScaLBL_D3Q19_AAeven_GreyscaleColorPiPdS0_S0_S0_S0_S0_S0_S0_S0_dddddddddddiiiii_param_5,
	.param .u64 .ptr .align 1 _Z38dvc_ScaLBL_D3Q19_AAeven_GreyscaleColorPiPdS0_S0_S0_S0_S0_S0_S0_S0_dddddddddddiiiii_param_6,
	.param .u64 .ptr .align 1 _Z38dvc_ScaLBL_D3Q19_AAeven_GreyscaleColorPiPdS0_S0_S0_S0_S0_S0_S0_S0_dddddddddddiiiii_param_7,
	.param .u64 .ptr .align 1 _Z38dvc_ScaLBL_D3Q19_AAeven_GreyscaleColorPiPdS0_S0_S0_S0_S0_S0_S0_S0_dddddddddddiiiii_param_8,
	.param .u64 .ptr .align 1 _Z38dvc_ScaLBL_D3Q19_AAeven_GreyscaleColorPiPdS0_S0_S0_S0_S0_S0_S0_S0_dddddddddddiiiii_param_9,
	.param .f64 _Z38dvc_ScaLBL_D3Q19_AAeven_GreyscaleColorPiPdS0_S0_S0_S0_S0_S0_S0_S0_dddddddddddiiiii_param_10,
	.param .f64 _Z38dvc_ScaLBL_D3Q19_AAeven_GreyscaleColorPiPdS0_S0_S0_S0_S0_S0_S0_S0_dddddddddddiiiii_param_11,
	.param .f64 _Z38dvc_ScaLBL_D3Q19_AAeven_GreyscaleColorPiPdS0_S0_S0_S0_S0_S0_S0_S0_dddddddddddiiiii_param_12,
	.param .f64 _Z38dvc_ScaLBL_D3Q19_AAeven_GreyscaleColorPiPdS0_S0_S0_S0_S0_S0_S0_S0_dddddddddddiiiii_param_13,
	.param .f64 _Z38dvc_ScaLBL_D3Q19_AAeven_GreyscaleColorPiPdS0_S0_S0_S0_S0_S0_S0_S0_dddddddddddiiiii_param_14,
	.param .f64 _Z38dvc_ScaLBL_D3Q19_AAeven_GreyscaleColorPiPdS0_S0_S0_S0_S0_S0_S0_S0_dddddddddddiiiii_param_15,
	.param .f64 _Z38dvc_ScaLBL_D3Q19_AAeven_GreyscaleColorPiPdS0_S0_S0_S0_S0_S0_S0_S0_dddddddddddiiiii_param_16,
	.param .f64 _Z38dvc_ScaLBL_D3Q19_AAeven_GreyscaleColorPiPdS0_S0_S0_S0_S0_S0_S0_S0_dddddddddddiiiii_param_17,
	.param .f64 _Z38dvc_ScaLBL_D3Q19_AAeven_GreyscaleColorPiPdS0_S0_S0_S0_S0_S0_S0_S0_dddddddddddiiiii_param_18,
	.param .f64 _Z38dvc_ScaLBL_D3Q19_AAeven_GreyscaleColorPiPdS0_S0_S0_S0_S0_S0_S0_S0_dddddddddddiiiii_param_19,
	.param .f64 _Z38dvc_ScaLBL_D3Q19_AAeven_GreyscaleColorPiPdS0_S0_S0_S0_S0_S0_S0_S0_dddddddddddiiiii_param_20,
	.param .u32 _Z38dvc_ScaLBL_D3Q19_AAeven_GreyscaleColorPiPdS0_S0_S0_S0_S0_S0_S0_S0_dddddddddddiiiii_param_21,
	.param .u32 _Z38dvc_ScaLBL_D3Q19_AAeven_GreyscaleColorPiPdS0_S0_S0_S0_S0_S0_S0_S0_dddddddddddiiiii_param_22,
	.param .u32 _Z38dvc_ScaLBL_D3Q19_AAeven_GreyscaleColorPiPdS0_S0_S0_S0_S0_S0_S0_S0_dddddddddddiiiii_param_23,
	.param .u32 _Z38dvc_ScaLBL_D3Q19_AAeven_GreyscaleColorPiPdS0_S0_S0_S0_S0_S0_S0_S0_dddddddddddiiiii_param_24,
	.param .u32 _Z38dvc_ScaLBL_D3Q19_AAeven_GreyscaleColorPiPdS0_S0_S0_S0_S0_S0_S0_S0_dddddddddddiiiii_param_25
)
{
	.reg .pred 	%p<8>;
	.reg .b32 	%r<75>;
	.reg .b64 	%rd<102>;
	.reg .b64 	%fd<719>;

	ld.param.u32 	%r36, [_Z38dvc_ScaLBL_D3Q19_AAeven_GreyscaleColorPiPdS0_S0_S0_S0_S0_S0_S0_S0_dddddddddddiiiii_param_23];
	ld.param.u32 	%r38, [_Z38dvc_ScaLBL_D3Q19_AAeven_GreyscaleColorPiPdS0_S0_S0_S0_S0_S0_S0_S0_dddddddddddiiiii_param_25];
	setp.lt.s32 	%p1, %r38, -262143;
	@%p1 bra 	$L__BB1_5;
	ld.param.u32 	%r62, [_Z38dvc_ScaLBL_D3Q19_AAeven_GreyscaleColorPiPdS0_S0_S0_S0_S0_S0_S0_S0_dddddddddddiiiii_param_25];
	shr.s32 	%r39, %r62, 31;
	shr.u32 	%r40, %r39, 14;
	add.s32 	%r41, %r62, %r40;
	shr.s32 	%r42, %r41, 18;
	neg.s32 	%r74, %r42;
	mov.u32 	%r43, %ctaid.x;
	mov.u32 	%r44, %ntid.x;
	mov.u32 	%r45, %tid.x;
	add.s32 	%r46, %r45, %r36;
	mul.lo.s32 	%r47, %r44, %r43;
	mad.lo.s32 	%r48, %r47, %r42, %r47;
	add.s32 	%r64, %r46, %r48;
	shl.b32 	%r49, %r62, 3;
	add.s32 	%r73, %r64, %r49;
	mad.lo.s32 	%r72, %r62, 12, %r64;
	shl.b32 	%r50, %r62, 4;
	add.s32 	%r71, %r64, %r50;
	shl.b32 	%r51, %r62, 2;
	add.s32 	%r70, %r64, %r51;
	mad.lo.s32 	%r69, %r62, 6, %r64;
	mad.lo.s32 	%r68, %r62, 10, %r64;
	mad.lo.s32 	%r67, %r62, 14, %r64;
	mad.lo.s32 	%r66, %r62, 18, %r64;
	shl.b32 	%r52, %r62, 1;
	add.s32 	%r65, %r64, %r52;
$L__BB1_2:
	ld.param.u32 	%r61, [_Z38dvc_ScaLBL_D3Q19_AAeven_GreyscaleColorPiPdS0_S0_S0_S0_S0_S0_S0_S0_dddddddddddiiiii_param_24];
	setp.ge.s32 	%p2, %r64, %r61;
	@%p2 bra 	$L__BB1_4;
	ld.param.u32 	%r63, [_Z38dvc_ScaLBL_D3Q19_AAeven_GreyscaleColorPiPdS0_S0_S0_S0_S0_S0_S0_S0_dddddddddddiiiii_param_25];
	ld.param.u32 	%r60, [_Z38dvc_ScaLBL_D3Q19_AAeven_GreyscaleColorPiPdS0_S0_S0_S0_S0_S0_S0_S0_dddddddddddiiiii_param_22];
	ld.param.u32 	%r59, [_Z38dvc_ScaLBL_D3Q19_AAeven_GreyscaleColorPiPdS0_S0_S0_S0_S0_S0_S0_S0_dddddddddddiiiii_param_21];
	ld.param.f64 	%fd718, [_Z38dvc_ScaLBL_D3Q19_AAeven_GreyscaleColorPiPdS0_S0_S0_S0_S0_S0_S0_S0_dddddddddddiiiii_param_20];
	ld.param.f64 	%fd717, [_Z38dvc_ScaLBL_D3Q19_AAeven_GreyscaleColorPiPdS0_S0_S0_S0_S0_S0_S0_S0_dddddddddddiiiii_param_19];
	ld.param.f64 	%fd716, [_Z38dvc_ScaLBL_D3Q19_AAeven_GreyscaleColorPiPdS0_S0_S0_S0_S0_S0_S0_S0_dddddddddddiiiii_param_18];
	ld.param.f64 	%fd715, [_Z38dvc_ScaLBL_D3Q19_AAeven_GreyscaleColorPiPdS0_S0_S0_S0_S0_S0_S0_S0_dddddddddddiiiii_param_17];
	ld.param.f64 	%fd714, [_Z38dvc_ScaLBL_D3Q19_AAeven_GreyscaleColorPiPdS0_S0_S0_S0_S0_S0_S0_S0_dddddddddddiiiii_param_16];
	ld.param.f64 	%fd713, [_Z38dvc_ScaLBL_D3Q19_AAeven_GreyscaleColorPiPdS0_S0_S0_S0_S0_S0_S0_S0_dddddddddddiiiii_param_15];
	ld.param.f64 	%fd712, [_Z38dvc_ScaLBL_D3Q19_AAeven_GreyscaleColorPiPdS0_S0_S0_S0_S0_S0_S0_S0_dddddddddddiiiii_param_14];
	ld.param.f64 	%fd711, [_Z38dvc_ScaLBL_D3Q19_AAeven_GreyscaleColorPiPdS0_S0_S0_S0_S0_S0_S0_S0_dddddddddddiiiii_param_13];
	ld.param.f64 	%fd710, [_Z38dvc_ScaLBL_D3Q19_AAeven_GreyscaleColorPiPdS0_S0_S0_S0_S0_S0_S0_S0_dddddddddddiiiii_param_12];
	ld.param.f64 	%fd709, [_Z38dvc_ScaLBL_D3Q19_AAeven_GreyscaleColorPiPdS0_S0_S0_S0_S0_S0_S0_S0_dddddddddddiiiii_param_11];
	ld.param.f64 	%fd708, [_Z38dvc_ScaLBL_D3Q19_AAeven_GreyscaleColorPiPdS0_S0_S0_S0_S0_S0_S0_S0_dddddddddddiiiii_param_10];
	ld.param.u64 	%rd101, [_Z38dvc_ScaLBL_D3Q19_AAeven_GreyscaleColorPiPdS0_S0_S0_S0_S0_S0_S0_S0_dddddddddddiiiii_param_9];
	ld.param.u64 	%rd100, [_Z38dvc_ScaLBL_D3Q19_AAeven_GreyscaleColorPiPdS0_S0_S0_S0_S0_S0_S0_S0_dddddddddddiiiii_param_8];
	ld.param.u64 	%rd99, [_Z38dvc_ScaLBL_D3Q19_AAeven_GreyscaleColorPiPdS0_S0_S0_S0_S0_S0_S0_S0_dddddddddddiiiii_param_7];
	ld.param.u64 	%rd98, [_Z38dvc_ScaLBL_D3Q19_AAeven_GreyscaleColorPiPdS0_S0_S0_S0_S0_S0_S0_S0_dddddddddddiiiii_param_6];
	ld.param.u64 	%rd97, [_Z38dvc_ScaLBL_D3Q19_AAeven_GreyscaleColorPiPdS0_S0_S0_S0_S0_S0_S0_S0_dddddddddddiiiii_param_5];
	ld.param.u64 	%rd96, [_Z38dvc_ScaLBL_D3Q19_AAeven_GreyscaleColorPiPdS0_S0_S0_S0_S0_S0_S0_S0_dddddddddddiiiii_param_4];
	ld.param.u64 	%rd95, [_Z38dvc_ScaLBL_D3Q19_AAeven_GreyscaleColorPiPdS0_S0_S0_S0_S0_S0_S0_S0_dddddddddddiiiii_param_3];
	ld.param.u64 	%rd94, [_Z38dvc_ScaLBL_D3Q19_AAeven_GreyscaleColorPiPdS0_S0_S0_S0_S0_S0_S0_S0_dddddddddddiiiii_param_2];
	ld.param.u64 	%rd93, [_Z38dvc_ScaLBL_D3Q19_AAeven_GreyscaleColorPiPdS0_S0_S0_S0_S0_S0_S0_S0_dddddddddddiiiii_param_1];
	ld.param.u64 	%rd92, [_Z38dvc_ScaLBL_D3Q19_AAeven_GreyscaleColorPiPdS0_S0_S0_S0_S0_S0_S0_S0_dddddddddddiiiii_param_0];
	cvta.to.global.u64 	%rd11, %rd96;
	mul.wide.s32 	%rd12, %r64, 8;
	add.s64 	%rd13, %rd11, %rd12;
	ld.global.f64 	%fd12, [%rd13];
	mul.wide.s32 	%rd14, %r63, 8;
	add.s64 	%rd15, %rd13, %rd14;
	ld.global.f64 	%fd13, [%rd15];
	cvta.to.global.u64 	%rd16, %rd99;
	add.s64 	%rd17, %rd16, %rd12;
	ld.global.f64 	%fd14, [%rd17];
	cvta.to.global.u64 	%rd18, %rd100;
	add.s64 	%rd19, %rd18, %rd12;
	ld.global.f64 	%fd15, [%rd19];
	cvta.to.global.u64 	%rd20, %rd98;
	add.s64 	%rd21, %rd20, %rd12;
	ld.global.f64 	%fd16, [%rd21];
	add.s64 	%rd22, %rd21, %rd14;
	ld.global.f64 	%fd17, [%rd22];
	add.s64 	%rd23, %rd22, %rd14;
	ld.global.f64 	%fd18, [%rd23];
	sub.f64 	%fd19, %fd12, %fd13;
	add.f64 	%fd20, %fd12, %fd13;
	div.rn.f64 	%fd21, %fd19, %fd20;
	mov.f64 	%fd22, 0d3FF0000000000000;
	sub.f64 	%fd23, %fd22, %fd21;
	mul.f64 	%fd24, %fd23, 0d3FE0000000000000;
	sub.f64 	%fd25, %fd709, %fd708;
	fma.rn.f64 	%fd26, %fd25, %fd24, %fd708;
	sub.f64 	%fd27, %fd711, %fd710;
	fma.rn.f64 	%fd28, %fd27, %fd24, %fd710;
	sub.f64 	%fd29, %fd713, %fd712;
	fma.rn.f64 	%fd30, %fd29, %fd24, %fd712;
	rcp.rn.f64 	%fd31, %fd28;
	mov.f64 	%fd32, 0d4000000000000000;
	sub.f64 	%fd33, %fd32, %fd31;
	mul.f64 	%fd34, %fd33, 0d4020000000000000;
	mov.f64 	%fd35, 0d4020000000000000;
	sub.f64 	%fd36, %fd35, %fd31;
	div.rn.f64 	%fd37, %fd34, %fd36;
	add.f64 	%fd38, %fd30, 0dBFE0000000000000;
	div.rn.f64 	%fd39, %fd38, 0d4008000000000000;
	cvta.to.global.u64 	%rd24, %rd92;
	mul.wide.s32 	%rd25, %r64, 4;
	add.s64 	%rd26, %rd24, %rd25;
	ld.global.u32 	%r53, [%rd26];
	cvta.to.global.u64 	%rd27, %rd97;
	mul.wide.s32 	%rd28, %r53, 8;
	add.s64 	%rd29, %rd27, %rd28;
	ld.global.f64 	%fd40, [%rd29+-8];
	ld.global.f64 	%fd41, [%rd29+8];
	sub.s32 	%r54, %r53, %r59;
	mul.wide.s32 	%rd30, %r54, 8;
	add.s64 	%rd31, %rd27, %rd30;
	ld.global.f64 	%fd42, [%rd31];
	mul.wide.s32 	%rd32, %r59, 8;
	add.s64 	%rd33, %rd29, %rd32;
	ld.global.f64 	%fd43, [%rd33];
	sub.s32 	%r55, %r53, %r60;
	mul.wide.s32 	%rd34, %r55, 8;
	add.s64 	%rd35, %rd27, %rd34;
	ld.global.f64 	%fd44, [%rd35];
	mul.wide.s32 	%rd36, %r60, 8;
	add.s64 	%rd37, %rd29, %rd36;
	ld.global.f64 	%fd45, [%rd37];
	ld.global.f64 	%fd46, [%rd31+-8];
	ld.global.f64 	%fd47, [%rd33+8];
	ld.global.f64 	%fd48, [%rd33+-8];
	ld.global.f64 	%fd49, [%rd31+8];
	ld.global.f64 	%fd50, [%rd35+-8];
	ld.global.f64 	%fd51, [%rd37+8];
	ld.global.f64 	%fd52, [%rd37+-8];
	ld.global.f64 	%fd53, [%rd35+8];
	add.s32 	%r56, %r60, %r59;
	sub.s32 	%r57, %r53, %r56;
	mul.wide.s32 	%rd38, %r57, 8;
	add.s64 	%rd39, %rd27, %rd38;
	ld.global.f64 	%fd54, [%rd39];
	add.s64 	%rd40, %rd37, %rd32;
	ld.global.f64 	%fd55, [%rd40];
	add.s64 	%rd41, %rd31, %rd36;
	ld.global.f64 	%fd56, [%rd41];
	add.s64 	%rd42, %rd35, %rd32;
	ld.global.f64 	%fd57, [%rd42];
	sub.f64 	%fd58, %fd40, %fd41;
	sub.f64 	%fd59, %fd46, %fd47;
	add.f64 	%fd60, %fd59, %fd48;
	sub.f64 	%fd61, %fd60, %fd49;
	add.f64 	%fd62, %fd61, %fd50;
	sub.f64 	%fd63, %fd62, %fd51;
	add.f64 	%fd64, %fd63, %fd52;
	sub.f64 	%fd65, %fd64, %fd53;
	fma.rn.f64 	%fd66, %fd65, 0d3FE0000000000000, %fd58;
	neg.f64 	%fd67, %fd66;
	sub.f64 	%fd68, %fd42, %fd43;
	sub.f64 	%fd69, %fd59, %fd48;
	add.f64 	%fd70, %fd69, %fd49;
	add.f64 	%fd71, %fd70, %fd54;
	sub.f64 	%fd72, %fd71, %fd55;
	add.f64 	%fd73, %fd72, %fd56;
	sub.f64 	%fd74, %fd73, %fd57;
	fma.rn.f64 	%fd75, %fd74, 0d3FE0000000000000, %fd68;
	neg.f64 	%fd76, %fd75;
	sub.f64 	%fd77, %fd44, %fd45;
	sub.f64 	%fd78, %fd50, %fd51;
	sub.f64 	%fd79, %fd78, %fd52;
	add.f64 	%fd80, %fd79, %fd53;
	add.f64 	%fd81, %fd80, %fd54;
	sub.f64 	%fd82, %fd81, %fd55;
	sub.f64 	%fd83, %fd82, %fd56;
	add.f64 	%fd84, %fd83, %fd57;
	fma.rn.f64 	%fd85, %fd84, 0d3FE0000000000000, %fd77;
	neg.f64 	%fd86, %fd85;
	mul.f64 	%fd87, %fd75, %fd75;
	fma.rn.f64 	%fd88, %fd66, %fd66, %fd87;
	fma.rn.f64 	%fd89, %fd85, %fd85, %fd88;
	sub.f64 	%fd90, %fd22, %fd14;
	mul.f64 	%fd91, %fd90, %fd16;
	sub.f64 	%fd92, %fd91, %fd66;
	mul.f64 	%fd93, %fd90, %fd17;
	sub.f64 	%fd94, %fd93, %fd75;
	mul.f64 	%fd95, %fd90, %fd18;
	sub.f64 	%fd96, %fd95, %fd85;
	setp.eq.f64 	%p3, %fd89, 0d0000000000000000;
	selp.f64 	%fd97, %fd67, %fd92, %p3;
	selp.f64 	%fd98, %fd76, %fd94, %p3;
	selp.f64 	%fd99, %fd86, %fd96, %p3;
	mul.f64 	%fd100, %fd98, %fd98;
	fma.rn.f64 	%fd101, %fd97, %fd97, %fd100;
	fma.rn.f64 	%fd102, %fd99, %fd99, %fd101;
	sqrt.rn.f64 	%fd103, %fd102;
	setp.eq.f64 	%p4, %fd102, 0d0000000000000000;
	div.rn.f64 	%fd104, %fd97, %fd103;
	div.rn.f64 	%fd105, %fd98, %fd103;
	div.rn.f64 	%fd106, %fd99, %fd103;
	cvta.to.global.u64 	%rd43, %rd93;
	add.s64 	%rd44, %rd43, %rd12;
	ld.global.f64 	%fd107, [%rd44];
	mul.f64 	%fd108, %fd107, 0dC03E000000000000;
	mul.wide.s32 	%rd45, %r65, 8;
	add.s64 	%rd46, %rd43, %rd45;
	ld.global.f64 	%fd109, [%rd46];
	add.f64 	%fd110, %fd107, %fd109;
	mul.f64 	%fd111, %fd109, 0d4026000000000000;
	sub.f64 	%fd112, %fd108, %fd111;
	mul.f64 	%fd113, %fd109, 0dC010000000000000;
	fma.rn.f64 	%fd114, %fd107, 0d4028000000000000, %fd113;
	add.s64 	%rd47, %rd44, %rd14;
	ld.global.f64 	%fd115, [%rd47];
	add.f64 	%fd116, %fd110, %fd115;
	mul.f64 	%fd117, %fd115, 0d4026000000000000;
	sub.f64 	%fd118, %fd112, %fd117;
	mul.f64 	%fd119, %fd115, 0d4010000000000000;
	sub.f64 	%fd120, %fd114, %fd119;
	sub.f64 	%fd121, %fd109, %fd115;
	add.f64 	%fd122, %fd113, %fd119;
	add.f64 	%fd123, %fd115, %fd115;
	fma.rn.f64 	%fd124, %fd109, 0d4000000000000000, %fd123;
	sub.f64 	%fd125, %fd113, %fd119;
	mul.wide.s32 	%rd48, %r70, 8;
	add.s64 	%rd49, %rd43, %rd48;
	ld.global.f64 	%fd126, [%rd49];
	add.f64 	%fd127, %fd116, %fd126;
	mul.f64 	%fd128, %fd126, 0d4026000000000000;
	sub.f64 	%fd129, %fd118, %fd128;
	mul.f64 	%fd130, %fd126, 0d4010000000000000;
	sub.f64 	%fd131, %fd120, %fd130;
	sub.f64 	%fd132, %fd124, %fd126;
	fma.rn.f64 	%fd133, %fd126, 0d4000000000000000, %fd125;
	mul.f64 	%fd134, %fd126, 0dC000000000000000;
	add.s64 	%rd50, %rd46, %rd14;
	ld.global.f64 	%fd135, [%rd50];
	add.f64 	%fd136, %fd127, %fd135;
	mul.f64 	%fd137, %fd135, 0d4026000000000000;
	sub.f64 	%fd138, %fd129, %fd137;
	mul.f64 	%fd139, %fd135, 0d4010000000000000;
	sub.f64 	%fd140, %fd131, %fd139;
	sub.f64 	%fd141, %fd126, %fd135;
	sub.f64 	%fd142, %fd139, %fd130;
	sub.f64 	%fd143, %fd132, %fd135;
	add.f64 	%fd144, %fd135, %fd135;
	add.f64 	%fd145, %fd133, %fd144;
	add.f64 	%fd146, %fd126, %fd135;
	sub.f64 	%fd147, %fd134, %fd144;
	mul.wide.s32 	%rd51, %r69, 8;
	add.s64 	%rd52, %rd43, %rd51;
	ld.global.f64 	%fd148, [%rd52];
	add.f64 	%fd149, %fd136, %fd148;
	mul.f64 	%fd150, %fd148, 0d4026000000000000;
	sub.f64 	%fd151, %fd138, %fd150;
	mul.f64 	%fd152, %fd148, 0d4010000000000000;
	sub.f64 	%fd153, %fd140, %fd152;
	sub.f64 	%fd154, %fd143, %fd148;
	fma.rn.f64 	%fd155, %fd148, 0d4000000000000000, %fd145;
	sub.f64 	%fd156, %fd146, %fd148;
	fma.rn.f64 	%fd157, %fd148, 0d4000000000000000, %fd147;
	add.s64 	%rd53, %rd49, %rd14;
	ld.global.f64 	%fd158, [%rd53];
	add.f64 	%fd159, %fd149, %fd158;
	mul.f64 	%fd160, %fd158, 0d4026000000000000;
	sub.f64 	%fd161, %fd151, %fd160;
	mul.f64 	%fd162, %fd158, 0d4010000000000000;
	sub.f64 	%fd163, %fd153, %fd162;
	sub.f64 	%fd164, %fd148, %fd158;
	sub.f64 	%fd165, %fd162, %fd152;
	sub.f64 	%fd166, %fd154, %fd158;
	fma.rn.f64 	%fd167, %fd158, 0d4000000000000000, %fd155;
	sub.f64 	%fd168, %fd156, %fd158;
	fma.rn.f64 	%fd169, %fd158, 0d4000000000000000, %fd157;
	mul.wide.s32 	%rd54, %r73, 8;
	add.s64 	%rd55, %rd43, %rd54;
	ld.global.f64 	%fd170, [%rd55];
	add.f64 	%fd171, %fd159, %fd170;
	fma.rn.f64 	%fd172, %fd170, 0d4020000000000000, %fd161;
	add.f64 	%fd173, %fd170, %fd163;
	add.f64 	%fd174, %fd121, %fd170;
	add.f64 	%fd175, %fd122, %fd170;
	add.f64 	%fd176, %fd141, %fd170;
	add.f64 	%fd177, %fd142, %fd170;
	add.f64 	%fd178, %fd170, %fd166;
	add.f64 	%fd179, %fd170, %fd167;
	add.f64 	%fd180, %fd168, %fd170;
	add.f64 	%fd181, %fd170, %fd169;
	add.s64 	%rd56, %rd52, %rd14;
	ld.global.f64 	%fd182, [%rd56];
	add.f64 	%fd183, %fd171, %fd182;
	fma.rn.f64 	%fd184, %fd182, 0d4020000000000000, %fd172;
	add.f64 	%fd185, %fd182, %fd173;
	sub.f64 	%fd186, %fd174, %fd182;
	sub.f64 	%fd187, %fd175, %fd182;
	sub.f64 	%fd188, %fd176, %fd182;
	sub.f64 	%fd189, %fd177, %fd182;
	add.f64 	%fd190, %fd182, %fd178;
	add.f64 	%fd191, %fd182, %fd179;
	add.f64 	%fd192, %fd180, %fd182;
	add.f64 	%fd193, %fd182, %fd181;
	add.f64 	%fd194, %fd170, %fd182;
	sub.f64 	%fd195, %fd170, %fd182;
	sub.f64 	%fd196, %fd182, %fd170;
	mul.wide.s32 	%rd57, %r68, 8;
	add.s64 	%rd58, %rd43, %rd57;
	ld.global.f64 	%fd197, [%rd58];
	add.f64 	%fd198, %fd183, %fd197;
	fma.rn.f64 	%fd199, %fd197, 0d4020000000000000, %fd184;
	add.f64 	%fd200, %fd197, %fd185;
	add.f64 	%fd201, %fd186, %fd197;
	add.f64 	%fd202, %fd187, %fd197;
	sub.f64 	%fd203, %fd188, %fd197;
	sub.f64 	%fd204, %fd189, %fd197;
	add.f64 	%fd205, %fd197, %fd190;
	add.f64 	%fd206, %fd197, %fd191;
	add.f64 	%fd207, %fd192, %fd197;
	add.f64 	%fd208, %fd197, %fd193;
	sub.f64 	%fd209, %fd194, %fd197;
	add.f64 	%fd210, %fd195, %fd197;
	add.f64 	%fd211, %fd196, %fd197;
	add.s64 	%rd59, %rd55, %rd14;
	ld.global.f64 	%fd212, [%rd59];
	add.f64 	%fd213, %fd198, %fd212;
	fma.rn.f64 	%fd214, %fd212, 0d4020000000000000, %fd199;
	add.f64 	%fd215, %fd212, %fd200;
	sub.f64 	%fd216, %fd201, %fd212;
	sub.f64 	%fd217, %fd202, %fd212;
	add.f64 	%fd218, %fd203, %fd212;
	add.f64 	%fd219, %fd204, %fd212;
	add.f64 	%fd220, %fd212, %fd205;
	add.f64 	%fd221, %fd212, %fd206;
	add.f64 	%fd222, %fd207, %fd212;
	add.f64 	%fd223, %fd212, %fd208;
	sub.f64 	%fd224, %fd209, %fd212;
	sub.f64 	%fd225, %fd210, %fd212;
	sub.f64 	%fd226, %fd211, %fd212;
	mul.wide.s32 	%rd60, %r72, 8;
	add.s64 	%rd61, %rd43, %rd60;
	ld.global.f64 	%fd227, [%rd61];
	add.f64 	%fd228, %fd213, %fd227;
	fma.rn.f64 	%fd229, %fd227, 0d4020000000000000, %fd214;
	add.f64 	%fd230, %fd227, %fd215;
	add.f64 	%fd231, %fd216, %fd227;
	add.f64 	%fd232, %fd217, %fd227;
	add.f64 	%fd233, %fd164, %fd227;
	add.f64 	%fd234, %fd165, %fd227;
	add.f64 	%fd235, %fd227, %fd220;
	add.f64 	%fd236, %fd227, %fd221;
	sub.f64 	%fd237, %fd222, %fd227;
	sub.f64 	%fd238, %fd223, %fd227;
	sub.f64 	%fd239, %fd225, %fd227;
	add.s64 	%rd62, %rd58, %rd14;
	ld.global.f64 	%fd240, [%rd62];
	add.f64 	%fd241, %fd228, %fd240;
	fma.rn.f64 	%fd242, %fd240, 0d4020000000000000, %fd229;
	add.f64 	%fd243, %fd240, %fd230;
	sub.f64 	%fd244, %fd231, %fd240;
	sub.f64 	%fd245, %fd232, %fd240;
	sub.f64 	%fd246, %fd233, %fd240;
	sub.f64 	%fd247, %fd234, %fd240;
	add.f64 	%fd248, %fd240, %fd235;
	add.f64 	%fd249, %fd240, %fd236;
	sub.f64 	%fd250, %fd237, %fd240;
	sub.f64 	%fd251, %fd238, %fd240;
	add.f64 	%fd252, %fd227, %fd240;
	add.f64 	%fd253, %fd239, %fd240;
	sub.f64 	%fd254, %fd227, %fd240;
	mul.wide.s32 	%rd63, %r67, 8;
	add.s64 	%rd64, %rd43, %rd63;
	ld.global.f64 	%fd255, [%rd64];
	add.f64 	%fd256, %fd241, %fd255;
	fma.rn.f64 	%fd257, %fd255, 0d4020000000000000, %fd242;
	add.f64 	%fd258, %fd255, %fd243;
	add.f64 	%fd259, %fd244, %fd255;
	add.f64 	%fd260, %fd245, %fd255;
	sub.f64 	%fd261, %fd246, %fd255;
	sub.f64 	%fd262, %fd247, %fd255;
	add.f64 	%fd263, %fd255, %fd248;
	add.f64 	%fd264, %fd255, %fd249;
	sub.f64 	%fd265, %fd250, %fd255;
	sub.f64 	%fd266, %fd251, %fd255;
	sub.f64 	%fd267, %fd252, %fd255;
	sub.f64 	%fd268, %fd253, %fd255;
	sub.f64 	%fd269, %fd254, %fd255;
	add.s64 	%rd65, %rd61, %rd14;
	ld.global.f64 	%fd270, [%rd65];
	add.f64 	%fd271, %fd256, %fd270;
	fma.rn.f64 	%fd272, %fd270, 0d4020000000000000, %fd257;
	add.f64 	%fd273, %fd270, %fd258;
	sub.f64 	%fd274, %fd259, %fd270;
	sub.f64 	%fd275, %fd260, %fd270;
	add.f64 	%fd276, %fd261, %fd270;
	add.f64 	%fd277, %fd262, %fd270;
	add.f64 	%fd278, %fd270, %fd263;
	add.f64 	%fd279, %fd270, %fd264;
	sub.f64 	%fd280, %fd265, %fd270;
	sub.f64 	%fd281, %fd266, %fd270;
	sub.f64 	%fd282, %fd267, %fd270;
	add.f64 	%fd283, %fd268, %fd270;
	add.f64 	%fd284, %fd269, %fd270;
	mul.wide.s32 	%rd66, %r71, 8;
	add.s64 	%rd67, %rd43, %rd66;
	ld.global.f64 	%fd285, [%rd67];
	add.f64 	%fd286, %fd271, %fd285;
	fma.rn.f64 	%fd287, %fd285, 0d4020000000000000, %fd272;
	add.f64 	%fd288, %fd285, %fd273;
	add.f64 	%fd289, %fd218, %fd285;
	add.f64 	%fd290, %fd219, %fd285;
	add.f64 	%fd291, %fd276, %fd285;
	add.f64 	%fd292, %fd277, %fd285;
	add.f64 	%fd293, %fd285, %fd285;
	sub.f64 	%fd294, %fd278, %fd293;
	sub.f64 	%fd295, %fd279, %fd293;
	add.f64 	%fd296, %fd226, %fd285;
	sub.f64 	%fd297, %fd284, %fd285;
	add.s64 	%rd68, %rd64, %rd14;
	ld.global.f64 	%fd298, [%rd68];
	add.f64 	%fd299, %fd286, %fd298;
	fma.rn.f64 	%fd300, %fd298, 0d4020000000000000, %fd287;
	add.f64 	%fd301, %fd298, %fd288;
	sub.f64 	%fd302, %fd289, %fd298;
	sub.f64 	%fd303, %fd290, %fd298;
	sub.f64 	%fd304, %fd291, %fd298;
	sub.f64 	%fd305, %fd292, %fd298;
	add.f64 	%fd306, %fd298, %fd298;
	sub.f64 	%fd307, %fd294, %fd306;
	sub.f64 	%fd308, %fd295, %fd306;
	add.f64 	%fd309, %fd285, %fd298;
	sub.f64 	%fd310, %fd296, %fd298;
	add.f64 	%fd311, %fd297, %fd298;
	mul.wide.s32 	%rd69, %r66, 8;
	add.s64 	%rd70, %rd43, %rd69;
	ld.global.f64 	%fd312, [%rd70];
	add.f64 	%fd313, %fd299, %fd312;
	fma.rn.f64 	%fd314, %fd312, 0d4020000000000000, %fd300;
	add.f64 	%fd315, %fd312, %fd301;
	add.f64 	%fd316, %fd302, %fd312;
	add.f64 	%fd317, %fd303, %fd312;
	sub.f64 	%fd318, %fd304, %fd312;
	sub.f64 	%fd319, %fd305, %fd312;
	add.f64 	%fd320, %fd312, %fd312;
	sub.f64 	%fd321, %fd307, %fd320;
	sub.f64 	%fd322, %fd308, %fd320;
	sub.f64 	%fd323, %fd309, %fd312;
	add.f64 	%fd324, %fd310, %fd312;
	add.f64 	%fd325, %fd311, %fd312;
	add.s64 	%rd71, %rd67, %rd14;
	ld.global.f64 	%fd326, [%rd71];
	add.f64 	%fd327, %fd313, %fd326;
	fma.rn.f64 	%fd328, %fd326, 0d4020000000000000, %fd314;
	add.f64 	%fd329, %fd326, %fd315;
	sub.f64 	%fd330, %fd316, %fd326;
	sub.f64 	%fd331, %fd317, %fd326;
	add.f64 	%fd332, %fd318, %fd326;
	add.f64 	%fd333, %fd319, %fd326;
	add.f64 	%fd334, %fd326, %fd326;
	sub.f64 	%fd335, %fd321, %fd334;
	sub.f64 	%fd336, %fd322, %fd334;
	sub.f64 	%fd337, %fd323, %fd326;
	sub.f64 	%fd338, %fd324, %fd326;
	sub.f64 	%fd339, %fd325, %fd326;
	mul.f64 	%fd340, %fd14, 0d3FE0000000000000;
	mul.f64 	%fd341, %fd340, %fd39;
	div.rn.f64 	%fd342, %fd341, %fd15;
	add.f64 	%fd343, %fd342, 0d3FF0000000000000;
	mul.f64 	%fd344, %fd343, 0d3FE0000000000000;
	setp.eq.f64 	%p5, %fd14, 0d3FF0000000000000;
	selp.f64 	%fd345, 0d3FE0000000000000, %fd344, %p5;
	mul.f64 	%fd346, %fd340, 0d0000000000000000;
	sqrt.rn.f64 	%fd347, %fd15;
	div.rn.f64 	%fd348, %fd346, %fd347;
	selp.f64 	%fd349, 0d0000000000000000, %fd348, %p5;
	div.rn.f64 	%fd350, %fd274, %fd26;
	mul.f64 	%fd351, %fd716, %fd14;
	fma.rn.f64 	%fd352, %fd351, 0d3FE0000000000000, %fd350;
	div.rn.f64 	%fd353, %fd330, %fd26;
	mul.f64 	%fd354, %fd717, %fd14;
	fma.rn.f64 	%fd355, %fd354, 0d3FE0000000000000, %fd353;
	div.rn.f64 	%fd356, %fd332, %fd26;
	mul.f64 	%fd357, %fd718, %fd14;
	fma.rn.f64 	%fd358, %fd357, 0d3FE0000000000000, %fd356;
	mul.f64 	%fd359, %fd355, %fd355;
	fma.rn.f64 	%fd360, %fd352, %fd352, %fd359;
	fma.rn.f64 	%fd361, %fd358, %fd358, %fd360;
	sqrt.rn.f64 	%fd362, %fd361;
	mul.f64 	%fd363, %fd349, %fd362;
	fma.rn.f64 	%fd364, %fd345, %fd345, %fd363;
	sqrt.rn.f64 	%fd365, %fd364;
	add.f64 	%fd366, %fd345, %fd365;
	div.rn.f64 	%fd367, %fd352, %fd366;
	div.rn.f64 	%fd368, %fd355, %fd366;
	div.rn.f64 	%fd369, %fd358, %fd366;
	mul.f64 	%fd370, %fd368, %fd368;
	fma.rn.f64 	%fd371, %fd367, %fd367, %fd370;
	mul.f64 	%fd372, %fd369, %fd369;
	add.f64 	%fd373, %fd372, %fd371;
	sqrt.rn.f64 	%fd374, %fd373;
	neg.f64 	%fd375, %fd14;
	mul.f64 	%fd376, %fd39, %fd375;
	div.rn.f64 	%fd377, %fd376, %fd15;
	mul.f64 	%fd378, %fd377, %fd367;
	mul.f64 	%fd379, %fd14, 0d0000000000000000;
	div.rn.f64 	%fd380, %fd379, %fd347;
	mul.f64 	%fd381, %fd380, %fd374;
	mul.f64 	%fd382, %fd367, %fd381;
	sub.f64 	%fd383, %fd378, %fd382;
	add.f64 	%fd384, %fd351, %fd383;
	mul.f64 	%fd385, %fd377, %fd368;
	mul.f64 	%fd386, %fd368, %fd381;
	sub.f64 	%fd387, %fd385, %fd386;
	add.f64 	%fd388, %fd354, %fd387;
	mul.f64 	%fd389, %fd377, %fd369;
	mul.f64 	%fd390, %fd369, %fd381;
	sub.f64 	%fd391, %fd389, %fd390;
	add.f64 	%fd392, %fd357, %fd391;
	selp.f64 	%fd393, %fd716, %fd384, %p5;
	mul.f64 	%fd394, %fd26, %fd393;
	selp.f64 	%fd395, %fd717, %fd388, %p5;
	mul.f64 	%fd396, %fd26, %fd395;
	selp.f64 	%fd397, %fd718, %fd392, %p5;
	mul.f64 	%fd398, %fd26, %fd397;
	cvta.to.global.u64 	%rd72, %rd101;
	add.s64 	%rd73, %rd72, %rd12;
	st.global.f64 	[%rd73], %fd367;
	add.s64 	%rd74, %rd73, %rd14;
	st.global.f64 	[%rd74], %fd368;
	add.s64 	%rd75, %rd74, %rd14;
	st.global.f64 	[%rd75], %fd369;
	selp.f64 	%fd399, 0d0000000000000000, %fd104, %p4;
	selp.f64 	%fd400, 0d0000000000000000, %fd105, %p4;
	selp.f64 	%fd401, 0d0000000000000000, %fd106, %p4;
	mul.f64 	%fd402, %fd373, 0d4033000000000000;
	mul.f64 	%fd403, %fd26, %fd402;
	div.rn.f64 	%fd404, %fd403, %fd14;
	mul.f64 	%fd405, %fd327, 0d4026000000000000;
	sub.f64 	%fd406, %fd404, %fd405;
	mul.f64 	%fd407, %fd714, 0d4033000000000000;
	mul.f64 	%fd408, %fd407, %fd103;
	sub.f64 	%fd409, %fd406, %fd408;
	sub.f64 	%fd410, %fd409, %fd328;
	fma.rn.f64 	%fd411, %fd31, %fd410, %fd328;
	mul.f64 	%fd412, %fd373, 0dC016000000000000;
	mul.f64 	%fd413, %fd26, %fd412;
	div.rn.f64 	%fd414, %fd413, %fd14;
	fma.rn.f64 	%fd415, %fd327, 0d4008000000000000, %fd414;
	sub.f64 	%fd416, %fd415, %fd329;
	fma.rn.f64 	%fd417, %fd31, %fd416, %fd329;
	add.f64 	%fd418, %fd274, %fd394;
	mul.f64 	%fd419, %fd367, 0dBFE5555555555555;
	mul.f64 	%fd420, %fd26, %fd419;
	sub.f64 	%fd421, %fd420, %fd275;
	fma.rn.f64 	%fd422, %fd37, %fd421, %fd275;
	fma.rn.f64 	%fd423, %fd37, 0dBFE0000000000000, 0d3FF0000000000000;
	mul.f64 	%fd424, %fd394, 0dBFE5555555555555;
	fma.rn.f64 	%fd425, %fd423, %fd424, %fd422;
	add.f64 	%fd426, %fd330, %fd396;
	mul.f64 	%fd427, %fd368, 0dBFE5555555555555;
	mul.f64 	%fd428, %fd26, %fd427;
	sub.f64 	%fd429, %fd428, %fd331;
	fma.rn.f64 	%fd430, %fd37, %fd429, %fd331;
	mul.f64 	%fd431, %fd396, 0dBFE5555555555555;
	fma.rn.f64 	%fd432, %fd423, %fd431, %fd430;
	add.f64 	%fd433, %fd332, %fd398;
	mul.f64 	%fd434, %fd369, 0dBFE5555555555555;
	mul.f64 	%fd435, %fd26, %fd434;
	sub.f64 	%fd436, %fd435, %fd333;
	fma.rn.f64 	%fd437, %fd37, %fd436, %fd333;
	mul.f64 	%fd438, %fd398, 0dBFE5555555555555;
	fma.rn.f64 	%fd439, %fd423, %fd438, %fd437;
	add.f64 	%fd440, %fd367, %fd367;
	mul.f64 	%fd441, %fd367, %fd440;
	sub.f64 	%fd442, %fd441, %fd370;
	sub.f64 	%fd443, %fd442, %fd372;
	mul.f64 	%fd444, %fd26, %fd443;
	div.rn.f64 	%fd445, %fd444, %fd14;
	mul.f64 	%fd446, %fd714, 0d3FE0000000000000;
	mul.f64 	%fd447, %fd446, %fd103;
	add.f64 	%fd448, %fd399, %fd399;
	mul.f64 	%fd449, %fd399, %fd448;
	mul.f64 	%fd450, %fd400, %fd400;
	sub.f64 	%fd451, %fd449, %fd450;
	mul.f64 	%fd452, %fd401, %fd401;
	sub.f64 	%fd453, %fd451, %fd452;
	fma.rn.f64 	%fd454, %fd447, %fd453, %fd445;
	sub.f64 	%fd455, %fd454, %fd335;
	fma.rn.f64 	%fd456, %fd31, %fd455, %fd335;
	mul.f64 	%fd457, %fd31, %fd336;
	sub.f64 	%fd458, %fd336, %fd457;
	sub.f64 	%fd459, %fd370, %fd372;
	mul.f64 	%fd460, %fd26, %fd459;
	div.rn.f64 	%fd461, %fd460, %fd14;
	sub.f64 	%fd462, %fd450, %fd452;
	fma.rn.f64 	%fd463, %fd447, %fd462, %fd461;
	sub.f64 	%fd464, %fd463, %fd280;
	fma.rn.f64 	%fd465, %fd31, %fd464, %fd280;
	mul.f64 	%fd466, %fd31, %fd281;
	sub.f64 	%fd467, %fd281, %fd466;
	mul.f64 	%fd468, %fd367, %fd368;
	mul.f64 	%fd469, %fd26, %fd468;
	div.rn.f64 	%fd470, %fd469, %fd14;
	mul.f64 	%fd471, %fd447, %fd399;
	fma.rn.f64 	%fd472, %fd400, %fd471, %fd470;
	sub.f64 	%fd473, %fd472, %fd224;
	fma.rn.f64 	%fd474, %fd31, %fd473, %fd224;
	mul.f64 	%fd475, %fd368, %fd369;
	mul.f64 	%fd476, %fd26, %fd475;
	div.rn.f64 	%fd477, %fd476, %fd14;
	mul.f64 	%fd478, %fd447, %fd400;
	fma.rn.f64 	%fd479, %fd401, %fd478, %fd477;
	sub.f64 	%fd480, %fd479, %fd337;
	fma.rn.f64 	%fd481, %fd31, %fd480, %fd337;
	mul.f64 	%fd482, %fd367, %fd369;
	mul.f64 	%fd483, %fd26, %fd482;
	div.rn.f64 	%fd484, %fd483, %fd14;
	fma.rn.f64 	%fd485, %fd401, %fd471, %fd484;
	sub.f64 	%fd486, %fd485, %fd282;
	fma.rn.f64 	%fd487, %fd31, %fd486, %fd282;
	mul.f64 	%fd488, %fd37, %fd283;
	sub.f64 	%fd489, %fd283, %fd488;
	mul.f64 	%fd490, %fd37, %fd338;
	sub.f64 	%fd491, %fd338, %fd490;
	mul.f64 	%fd492, %fd37, %fd339;
	sub.f64 	%fd493, %fd339, %fd492;
	mul.f64 	%fd494, %fd327, 0d3FAAF286BCA1AF28;
	fma.rn.f64 	%fd495, %fd411, 0dBF89AA066A819A9E, %fd494;
	fma.rn.f64 	%fd496, %fd417, 0d3FA8618618618619, %fd495;
	st.global.f64 	[%rd44], %fd496;
	fma.rn.f64 	%fd497, %fd411, 0dBF72D204B4812D20, %fd494;
	fma.rn.f64 	%fd498, %fd417, 0dBF9041041041040F, %fd497;
	sub.f64 	%fd499, %fd418, %fd425;
	fma.rn.f64 	%fd500, %fd499, 0d3FB999999999999A, %fd498;
	sub.f64 	%fd501, %fd456, %fd458;
	fma.rn.f64 	%fd502, %fd501, 0d3FAC71C71C71C71C, %fd500;
	st.global.f64 	[%rd47], %fd502;
	sub.f64 	%fd503, %fd425, %fd418;
	fma.rn.f64 	%fd504, %fd503, 0d3FB999999999999A, %fd498;
	fma.rn.f64 	%fd505, %fd501, 0d3FAC71C71C71C71C, %fd504;
	st.global.f64 	[%rd46], %fd505;
	sub.f64 	%fd506, %fd426, %fd432;
	fma.rn.f64 	%fd507, %fd506, 0d3FB999999999999A, %fd498;
	sub.f64 	%fd508, %fd458, %fd456;
	fma.rn.f64 	%fd509, %fd508, 0d3F9C71C71C71C71D, %fd507;
	sub.f64 	%fd510, %fd465, %fd467;
	fma.rn.f64 	%fd511, %fd510, 0d3FB5555555555555, %fd509;
	st.global.f64 	[%rd50], %fd511;
	sub.f64 	%fd512, %fd432, %fd426;
	fma.rn.f64 	%fd513, %fd512, 0d3FB999999999999A, %fd498;
	fma.rn.f64 	%fd514, %fd508, 0d3F9C71C71C71C71D, %fd513;
	fma.rn.f64 	%fd515, %fd510, 0d3FB5555555555555, %fd514;
	st.global.f64 	[%rd49], %fd515;
	sub.f64 	%fd516, %fd433, %fd439;
	fma.rn.f64 	%fd517, %fd516, 0d3FB999999999999A, %fd498;
	fma.rn.f64 	%fd518, %fd508, 0d3F9C71C71C71C71D, %fd517;
	sub.f64 	%fd519, %fd467, %fd465;
	fma.rn.f64 	%fd520, %fd519, 0d3FB5555555555555, %fd518;
	st.global.f64 	[%rd53], %fd520;
	sub.f64 	%fd521, %fd439, %fd433;
	fma.rn.f64 	%fd522, %fd521, 0d3FB999999999999A, %fd498;
	fma.rn.f64 	%fd523, %fd508, 0d3F9C71C71C71C71D, %fd522;
	fma.rn.f64 	%fd524, %fd519, 0d3FB5555555555555, %fd523;
	st.global.f64 	[%rd52], %fd524;
	fma.rn.f64 	%fd525, %fd411, 0d3F6B6006D801B600, %fd494;
	fma.rn.f64 	%fd526, %fd417, 0d3F70410410410410, %fd525;
	add.f64 	%fd527, %fd418, %fd426;
	mul.f64 	%fd528, %fd527, 0d3FB999999999999A;
	add.f64 	%fd529, %fd528, %fd526;
	add.f64 	%fd530, %fd425, %fd432;
	mul.f64 	%fd531, %fd530, 0d3F9999999999999A;
	add.f64 	%fd532, %fd529, %fd531;
	mul.f64 	%fd533, %fd456, 0d3F9C71C71C71C71D;
	add.f64 	%fd534, %fd533, %fd532;
	mul.f64 	%fd535, %fd458, 0d3F8C71C71C71C71D;
	add.f64 	%fd536, %fd535, %fd534;
	mul.f64 	%fd537, %fd465, 0d3FB5555555555555;
	add.f64 	%fd538, %fd537, %fd536;
	mul.f64 	%fd539, %fd467, 0d3FA5555555555554;
	add.f64 	%fd540, %fd539, %fd538;
	mul.f64 	%fd541, %fd474, 0d3FD0000000000000;
	add.f64 	%fd542, %fd541, %fd540;
	sub.f64 	%fd543, %fd489, %fd491;
	fma.rn.f64 	%fd544, %fd543, 0d3FC0000000000000, %fd542;
	st.global.f64 	[%rd56], %fd544;
	sub.f64 	%fd545, %fd526, %fd528;
	sub.f64 	%fd546, %fd545, %fd531;
	add.f64 	%fd547, %fd533, %fd546;
	add.f64 	%fd548, %fd535, %fd547;
	add.f64 	%fd549, %fd537, %fd548;
	add.f64 	%fd550, %fd539, %fd549;
	add.f64 	%fd551, %fd541, %fd550;
	sub.f64 	%fd552, %fd491, %fd489;
	fma.rn.f64 	%fd553, %fd552, 0d3FC0000000000000, %fd551;
	st.global.f64 	[%rd55], %fd553;
	sub.f64 	%fd554, %fd418, %fd426;
	fma.rn.f64 	%fd555, %fd554, 0d3FB999999999999A, %fd526;
	sub.f64 	%fd556, %fd425, %fd432;
	fma.rn.f64 	%fd557, %fd556, 0d3F9999999999999A, %fd555;
	add.f64 	%fd558, %fd533, %fd557;
	add.f64 	%fd559, %fd535, %fd558;
	add.f64 	%fd560, %fd537, %fd559;
	add.f64 	%fd561, %fd539, %fd560;
	sub.f64 	%fd562, %fd561, %fd541;
	add.f64 	%fd563, %fd489, %fd491;
	mul.f64 	%fd564, %fd563, 0d3FC0000000000000;
	add.f64 	%fd565, %fd564, %fd562;
	st.global.f64 	[%rd59], %fd565;
	sub.f64 	%fd566, %fd426, %fd418;
	fma.rn.f64 	%fd567, %fd566, 0d3FB999999999999A, %fd526;
	sub.f64 	%fd568, %fd432, %fd425;
	fma.rn.f64 	%fd569, %fd568, 0d3F9999999999999A, %fd567;
	add.f64 	%fd570, %fd533, %fd569;
	add.f64 	%fd571, %fd535, %fd570;
	add.f64 	%fd572, %fd537, %fd571;
	add.f64 	%fd573, %fd539, %fd572;
	sub.f64 	%fd574, %fd573, %fd541;
	sub.f64 	%fd575, %fd574, %fd564;
	st.global.f64 	[%rd58], %fd575;
	add.f64 	%fd576, %fd418, %fd433;
	mul.f64 	%fd577, %fd576, 0d3FB999999999999A;
	add.f64 	%fd578, %fd577, %fd526;
	add.f64 	%fd579, %fd425, %fd439;
	mul.f64 	%fd580, %fd579, 0d3F9999999999999A;
	add.f64 	%fd581, %fd578, %fd580;
	add.f64 	%fd582, %fd533, %fd581;
	add.f64 	%fd583, %fd535, %fd582;
	sub.f64 	%fd584, %fd583, %fd537;
	sub.f64 	%fd585, %fd584, %fd539;
	mul.f64 	%fd586, %fd487, 0d3FD0000000000000;
	add.f64 	%fd587, %fd586, %fd585;
	sub.f64 	%fd588, %fd493, %fd489;
	fma.rn.f64 	%fd589, %fd588, 0d3FC0000000000000, %fd587;
	st.global.f64 	[%rd62], %fd589;
	sub.f64 	%fd590, %fd526, %fd577;
	sub.f64 	%fd591, %fd590, %fd580;
	add.f64 	%fd592, %fd533, %fd591;
	add.f64 	%fd593, %fd535, %fd592;
	sub.f64 	%fd594, %fd593, %fd537;
	sub.f64 	%fd595, %fd594, %fd539;
	add.f64 	%fd596, %fd586, %fd595;
	sub.f64 	%fd597, %fd489, %fd493;
	fma.rn.f64 	%fd598, %fd597, 0d3FC0000000000000, %fd596;
	st.global.f64 	[%rd61], %fd598;
	sub.f64 	%fd599, %fd418, %fd433;
	fma.rn.f64 	%fd600, %fd599, 0d3FB999999999999A, %fd526;
	sub.f64 	%fd601, %fd425, %fd439;
	fma.rn.f64 	%fd602, %fd601, 0d3F9999999999999A, %fd600;
	add.f64 	%fd603, %fd533, %fd602;
	add.f64 	%fd604, %fd535, %fd603;
	sub.f64 	%fd605, %fd604, %fd537;
	sub.f64 	%fd606, %fd605, %fd539;
	sub.f64 	%fd607, %fd606, %fd586;
	add.f64 	%fd608, %fd489, %fd493;
	mul.f64 	%fd609, %fd608, 0d3FC0000000000000;
	sub.f64 	%fd610, %fd607, %fd609;
	st.global.f64 	[%rd65], %fd610;
	sub.f64 	%fd611, %fd433, %fd418;
	fma.rn.f64 	%fd612, %fd611, 0d3FB999999999999A, %fd526;
	sub.f64 	%fd613, %fd439, %fd425;
	fma.rn.f64 	%fd614, %fd613, 0d3F9999999999999A, %fd612;
	add.f64 	%fd615, %fd533, %fd614;
	add.f64 	%fd616, %fd535, %fd615;
	sub.f64 	%fd617, %fd616, %fd537;
	sub.f64 	%fd618, %fd617, %fd539;
	sub.f64 	%fd619, %fd618, %fd586;
	add.f64 	%fd620, %fd609, %fd619;
	st.global.f64 	[%rd64], %fd620;
	add.f64 	%fd621, %fd426, %fd433;
	mul.f64 	%fd622, %fd621, 0d3FB999999999999A;
	add.f64 	%fd623, %fd622, %fd526;
	add.f64 	%fd624, %fd432, %fd439;
	mul.f64 	%fd625, %fd624, 0d3F9999999999999A;
	add.f64 	%fd626, %fd623, %fd625;
	mul.f64 	%fd627, %fd456, 0d3FAC71C71C71C71C;
	sub.f64 	%fd628, %fd626, %fd627;
	mul.f64 	%fd629, %fd458, 0d3F9C71C71C71C71D;
	sub.f64 	%fd630, %fd628, %fd629;
	mul.f64 	%fd631, %fd481, 0d3FD0000000000000;
	add.f64 	%fd632, %fd631, %fd630;
	sub.f64 	%fd633, %fd491, %fd493;
	fma.rn.f64 	%fd634, %fd633, 0d3FC0000000000000, %fd632;
	st.global.f64 	[%rd68], %fd634;
	sub.f64 	%fd635, %fd526, %fd622;
	sub.f64 	%fd636, %fd635, %fd625;
	sub.f64 	%fd637, %fd636, %fd627;
	sub.f64 	%fd638, %fd637, %fd629;
	add.f64 	%fd639, %fd631, %fd638;
	sub.f64 	%fd640, %fd493, %fd491;
	fma.rn.f64 	%fd641, %fd640, 0d3FC0000000000000, %fd639;
	st.global.f64 	[%rd67], %fd641;
	sub.f64 	%fd642, %fd426, %fd433;
	fma.rn.f64 	%fd643, %fd642, 0d3FB999999999999A, %fd526;
	sub.f64 	%fd644, %fd432, %fd439;
	fma.rn.f64 	%fd645, %fd644, 0d3F9999999999999A, %fd643;
	sub.f64 	%fd646, %fd645, %fd627;
	sub.f64 	%fd647, %fd646, %fd629;
	sub.f64 	%fd648, %fd647, %fd631;
	add.f64 	%fd649, %fd491, %fd493;
	mul.f64 	%fd650, %fd649, 0d3FC0000000000000;
	add.f64 	%fd651, %fd650, %fd648;
	st.global.f64 	[%rd71], %fd651;
	sub.f64 	%fd652, %fd433, %fd426;
	fma.rn.f64 	%fd653, %fd652, 0d3FB999999999999A, %fd526;
	sub.f64 	%fd654, %fd439, %fd432;
	fma.rn.f64 	%fd655, %fd654, 0d3F9999999999999A, %fd653;
	sub.f64 	%fd656, %fd655, %fd627;
	sub.f64 	%fd657, %fd656, %fd629;
	sub.f64 	%fd658, %fd657, %fd631;
	sub.f64 	%fd659, %fd658, %fd650;
	st.global.f64 	[%rd70], %fd659;
	rcp.rn.f64 	%fd660, %fd20;
	mul.f64 	%fd661, %fd12, 0d3FD5555555555555;
	cvta.to.global.u64 	%rd76, %rd94;
	add.s64 	%rd77, %rd76, %rd12;
	st.global.f64 	[%rd77], %fd661;
	mul.f64 	%fd662, %fd13, 0d3FD5555555555555;
	cvta.to.global.u64 	%rd78, %rd95;
	add.s64 	%rd79, %rd78, %rd12;
	st.global.f64 	[%rd79], %fd662;
	mul.f64 	%fd663, %fd715, %fd12;
	mul.f64 	%fd664, %fd663, %fd13;
	mul.f64 	%fd665, %fd664, %fd660;
	mul.f64 	%fd666, %fd665, 0d3FBC71C71C71C71C;
	mul.f64 	%fd667, %fd666, %fd399;
	mul.f64 	%fd668, %fd12, %fd13;
	mul.f64 	%fd669, %fd668, %fd660;
	setp.leu.f64 	%p6, %fd669, 0d0000000000000000;
	selp.f64 	%fd670, 0d0000000000000000, %fd667, %p6;
	mul.f64 	%fd671, %fd367, 0d4012000000000000;
	add.f64 	%fd672, %fd671, 0d3FF0000000000000;
	mul.f64 	%fd673, %fd672, 0d3FBC71C71C71C71C;
	fma.rn.f64 	%fd674, %fd12, %fd673, %fd670;
	mul.f64 	%fd675, %fd13, %fd673;
	sub.f64 	%fd676, %fd675, %fd670;
	sub.f64 	%fd677, %fd22, %fd671;
	mul.f64 	%fd678, %fd677, 0d3FBC71C71C71C71C;
	mul.f64 	%fd679, %fd12, %fd678;
	sub.f64 	%fd680, %fd679, %fd670;
	fma.rn.f64 	%fd681, %fd13, %fd678, %fd670;
	add.s64 	%rd80, %rd77, %rd14;
	st.global.f64 	[%rd80], %fd674;
	add.s64 	%rd81, %rd79, %rd14;
	st.global.f64 	[%rd81], %fd676;
	add.s64 	%rd82, %rd80, %rd14;
	st.global.f64 	[%rd82], %fd680;
	add.s64 	%rd83, %rd81, %rd14;
	st.global.f64 	[%rd83], %fd681;
	mul.f64 	%fd682, %fd666, %fd400;
	selp.f64 	%fd683, 0d0000000000000000, %fd682, %p6;
	mul.f64 	%fd684, %fd368, 0d4012000000000000;
	add.f64 	%fd685, %fd684, 0d3FF0000000000000;
	mul.f64 	%fd686, %fd685, 0d3FBC71C71C71C71C;
	fma.rn.f64 	%fd687, %fd12, %fd686, %fd683;
	mul.f64 	%fd688, %fd13, %fd686;
	sub.f64 	%fd689, %fd688, %fd683;
	sub.f64 	%fd690, %fd22, %fd684;
	mul.f64 	%fd691, %fd690, 0d3FBC71C71C71C71C;
	mul.f64 	%fd692, %fd12, %fd691;
	sub.f64 	%fd693, %fd692, %fd683;
	fma.rn.f64 	%fd694, %fd13, %fd691, %fd683;
	add.s64 	%rd84, %rd82, %rd14;
	st.global.f64 	[%rd84], %fd687;
	add.s64 	%rd85, %rd83, %rd14;
	st.global.f64 	[%rd85], %fd689;
	add.s64 	%rd86, %rd84, %rd14;
	st.global.f64 	[%rd86], %fd693;
	add.s64 	%rd87, %rd85, %rd14;
	st.global.f64 	[%rd87], %fd694;
	mul.f64 	%fd695, %fd666, %fd401;
	selp.f64 	%fd696, 0d0000000000000000, %fd695, %p6;
	mul.f64 	%fd697, %fd369, 0d4012000000000000;
	add.f64 	%fd698, %fd697, 0d3FF0000000000000;
	mul.f64 	%fd699, %fd698, 0d3FBC71C71C71C71C;
	fma.rn.f64 	%fd700, %fd12, %fd699, %fd696;
	mul.f64 	%fd701, %fd13, %fd699;
	sub.f64 	%fd702, %fd701, %fd696;
	sub.f64 	%fd703, %fd22, %fd697;
	mul.f64 	%fd704, %fd703, 0d3FBC71C71C71C71C;
	mul.f64 	%fd705, %fd12, %fd704;
	sub.f64 	%fd706, %fd705, %fd696;
	fma.rn.f64 	%fd707, %fd13, %fd704, %fd696;
	add.s64 	%rd88, %rd86, %rd14;
	st.global.f64 	[%rd88], %fd700;
	add.s64 	%rd89, %rd87, %rd14;
	st.global.f64 	[%rd89], %fd702;
	add.s64 	%rd90, %rd88, %rd14;
	st.global.f64 	[%rd90], %fd706;
	add.s64 	%rd91, %rd89, %rd14;
	st.global.f64 	[%rd91], %fd707;
$L__BB1_4:
	add.s32 	%r74, %r74, 1;
	mov.u32 	%r58, %ntid.x;
	add.s32 	%r73, %r73, %r58;
	add.s32 	%r72, %r72, %r58;
	add.s32 	%r71, %r71, %r58;
	add.s32 	%r70, %r70, %r58;
	add.s32 	%r69, %r69, %r58;
	add.s32 	%r68, %r68, %r58;
	add.s32 	%r67, %r67, %r58;
	add.s32 	%r66, %r66, %r58;
	add.s32 	%r65, %r65, %r58;
	add.s32 	%r64, %r64, %r58;
	setp.ne.s32 	%p7, %r74, 1;
	@%p7 bra 	$L__BB1_2;
$L__BB1_5:
	ret;

}


// ===== COMPILED SASS (sm_100) =====

	.target	sm_100

	.elftype	@"ET_EXEC"


//--------------------- .note.nv.tkinfo           --------------------------
	.section	.note.nv.tkinfo,"",@"SHT_NOTE"
	.sectionflags	@"SHF_NOTE_NV_TKINFO"
	.tkinfo
        /*0018*/ 	.word	0x00000002
        /*0030*/ 	.string	""
        /*0030*/ 	.string	"ptxas"
        /*0030*/ 	.string	"Cuda compilation tools, release 13.0, V13.0.88"
        /*0030*/ 	.string	"Build cuda_13.0.r13.0/compiler.36424714_0"
        /*0030*/ 	.string	"-arch sm_100 -m 64 "



//--------------------- .note.nv.cuinfo           --------------------------
	.section	.note.nv.cuinfo,"",@"SHT_NOTE"
	.sectionflags	@"SHF_NOTE_NV_CUINFO"
        /*0018*/ 	.short	0x0002
        /*001a*/ 	.short	0x0064
        /*001c*/ 	.short	0x0082
	.zero		2


//--------------------- .nv.info                  --------------------------
	.section	.nv.info,"",@"SHT_CUDA_INFO"
	.align	4


	//----- nvinfo : EIATTR_REGCOUNT
	.align		4
        /*0000*/ 	.byte	0x04, 0x2f
        /*0002*/ 	.short	(.L_1 - .L_0)
	.align		4
.L_0:
        /*0004*/ 	.word	index@(_Z37dvc_ScaLBL_D3Q19_AAodd_GreyscaleColorPiS_PdS0_S0_S0_S0_S0_S0_S0_S0_dddddddddddiiiii)
        /*0008*/ 	.word	0x0000009c


	//----- nvinfo : EIATTR_FRAME_SIZE
	.align		4
.L_1:
        /*000c*/ 	.byte	0x04, 0x11
        /*000e*/ 	.short	(.L_3 - .L_2)
	.align		4
.L_2:
        /*0010*/ 	.word	index@($__internal_5_$__cuda_sm20_dsqrt_rn_f64_mediumpath_v1)
        /*0014*/ 	.word	0x00000000


	//----- nvinfo : EIATTR_FRAME_SIZE
	.align		4
.L_3:
        /*0018*/ 	.byte	0x04, 0x11
        /*001a*/ 	.short	(.L_5 - .L_4)
	.align		4
.L_4:
        /*001c*/ 	.word	index@($__internal_4_$__cuda_sm20_div_rn_f64_full)
        /*0020*/ 	.word	0x00000000


	//----- nvinfo : EIATTR_FRAME_SIZE
	.align		4
.L_5:
        /*0024*/ 	.byte	0x04, 0x11
        /*0026*/ 	.short	(.L_7 - .L_6)
	.align		4
.L_6:
        /*0028*/ 	.word	index@($__internal_3_$__cuda_sm20_dblrcp_rn_slowpath_v3)
        /*002c*/ 	.word	0x00000000


	//----- nvinfo : EIATTR_FRAME_SIZE
	.align		4
.L_7:
        /*0030*/ 	.byte	0x04, 0x11
        /*0032*/ 	.short	(.L_9 - .L_8)
	.align		4
.L_8:
        /*0034*/ 	.word	index@(_Z37dvc_ScaLBL_D3Q19_AAodd_GreyscaleColorPiS_PdS0_S0_S0_S0_S0_S0_S0_S0_dddddddddddiiiii)
        /*0038*/ 	.word	0x00000000


	//----- nvinfo : EIATTR_REGCOUNT
	.align		4
.L_9:
        /*003c*/ 	.byte	0x04, 0x2f
        /*003e*/ 	.short	(.L_11 - .L_10)
	.align		4
.L_10:
        /*0040*/ 	.word	index@(_Z38dvc_ScaLBL_D3Q19_AAeven_GreyscaleColorPiPdS0_S0_S0_S0_S0_S0_S0_S0_dddddddddddiiiii)
        /*0044*/ 	.word	0x000000a4


	//----- nvinfo : EIATTR_FRAME_SIZE
	.align		4
.L_11:
        /*0048*/ 	.byte	0x04, 0x11
        /*004a*/ 	.short	(.L_13 - .L_12)
	.align		4
.L_12:
        /*004c*/ 	.word	index@($__internal_2_$__cuda_sm20_dsqrt_rn_f64_mediumpath_v1)
        /*0050*/ 	.word	0x00000000


	//----- nvinfo : EIATTR_FRAME_SIZE
	.align		4
.L_13:
        /*0054*/ 	.byte	0x04, 0x11
        /*0056*/ 	.short	(.L_15 - .L_14)
	.align		4
.L_14:
        /*0058*/ 	.word	index@($__internal_1_$__cuda_sm20_div_rn_f64_full)
        /*005c*/ 	.word	0x00000000


	//----- nvinfo : EIATTR_FRAME_SIZE
	.align		4
.L_15:
        /*0060*/ 	.byte	0x04, 0x11
        /*0062*/ 	.short	(.L_17 - .L_16)
	.align		4
.L_16:
        /*0064*/ 	.word	index@($__internal_0_$__cuda_sm20_dblrcp_rn_slowpath_v3)
        /*0068*/ 	.word	0x00000000


	//----- nvinfo : EIATTR_FRAME_SIZE
	.align		4
.L_17:
        /*006c*/ 	.byte	0x04, 0x11
        /*006e*/ 	.short	(.L_19 - .L_18)
	.align		4
.L_18:
        /*0070*/ 	.word	index@(_Z38dvc_ScaLBL_D3Q19_AAeven_GreyscaleColorPiPdS0_S0_S0_S0_S0_S0_S0_S0_dddddddddddiiiii)
        /*0074*/ 	.word	0x00000000


	//----- nvinfo : EIATTR_MIN_STACK_SIZE
	.align		4
.L_19:
        /*0078*/ 	.byte	0x04, 0x12
        /*007a*/ 	.short	(.L_21 - .L_20)
	.align		4
.L_20:
        /*007c*/ 	.word	index@(_Z38dvc_ScaLBL_D3Q19_AAeven_GreyscaleColorPiPdS0_S0_S0_S0_S0_S0_S0_S0_dddddddddddiiiii)
        /*0080*/ 	.word	0x00000000


	//----- nvinfo : EIATTR_MIN_STACK_SIZE
	.align		4
.L_21:
        /*0084*/ 	.byte	0x04, 0x12
        /*0086*/ 	.short	(.L_23 - .L_22)
	.align		4
.L_22:
        /*0088*/ 	.word	index@(_Z37dvc_ScaLBL_D3Q19_AAodd_GreyscaleColorPiS_PdS0_S0_S0_S0_S0_S0_S0_S0_dddddddddddiiiii)
        /*008c*/ 	.word	0x00000000
.L_23:


//--------------------- .nv.compat                --------------------------
	.section	.nv.compat,"",@"SHT_CUDA_COMPAT_INFO"
	.align	4
        /*0000*/ 	.byte	0x02, 0x09, 0x00, 0x00, 0x02, 0x02, 0x01, 0x00, 0x02, 0x05, 0x05, 0x00, 0x03, 0x07, 0x01, 0x01
        /*0010*/ 	.byte	0x02, 0x03, 0x00, 0x00, 0x02, 0x06, 0x01, 0x00, 0x04, 0x0b, 0x08, 0x00, 0x01, 0x00, 0x00, 0x00
        /*0020*/ 	.byte	0x00, 0x00, 0x00, 0x00


//--------------------- .nv.info._Z38dvc_ScaLBL_D3Q19_AAeven_GreyscaleColorPiPdS0_S0_S0_S0_S0_S0_S0_S0_dddddddddddiiiii --------------------------
	.section	.nv.info._Z38dvc_ScaLBL_D3Q19_AAeven_GreyscaleColorPiPdS0_S0_S0_S0_S0_S0_S0_S0_dddddddddddiiiii,"",@"SHT_CUDA_INFO"
	.sectionflags	@""
	.align	4


	//----- nvinfo : EIATTR_CUDA_API_VERSION
	.align		4
        /*0000*/ 	.byte	0x04, 0x37
        /*0002*/ 	.short	(.L_25 - .L_24)
.L_24:
        /*0004*/ 	.word	0x00000082


	//----- nvinfo : EIATTR_KPARAM_INFO
	.align		4
.L_25:
        /*0008*/ 	.byte	0x04, 0x17
        /*000a*/ 	.short	(.L_27 - .L_26)
.L_26:
        /*000c*/ 	.word	0x00000000
        /*0010*/ 	.short	0x0019
        /*0012*/ 	.short	0x00b8
        /*0014*/ 	.byte	0x00, 0xf0, 0x11, 0x00


	//----- nvinfo : EIATTR_KPARAM_INFO
	.align		4
.L_27:
        /*0018*/ 	.byte	0x04, 0x17
        /*001a*/ 	.short	(.L_29 - .L_28)
.L_28:
        /*001c*/ 	.word	0x00000000
        /*0020*/ 	.short	0x0018
        /*0022*/ 	.short	0x00b4
        /*0024*/ 	.byte	0x00, 0xf0, 0x11, 0x00


	//----- nvinfo : EIATTR_KPARAM_INFO
	.align		4
.L_29:
        /*0028*/ 	.byte	0x04, 0x17
        /*002a*/ 	.short	(.L_31 - .L_30)
.L_30:
        /*002c*/ 	.word	0x00000000
        /*0030*/ 	.short	0x0017
        /*0032*/ 	.short	0x00b0
        /*0034*/ 	.byte	0x00, 0xf0, 0x11, 0x00


	//----- nvinfo : EIATTR_KPARAM_INFO
	.align		4
.L_31:
        /*0038*/ 	.byte	0x04, 0x17
        /*003a*/ 	.short	(.L_33 - .L_32)
.L_32:
        /*003c*/ 	.word	0x00000000
        /*0040*/ 	.short	0x0016
        /*0042*/ 	.short	0x00ac
        /*0044*/ 	.byte	0x00, 0xf0, 0x11, 0x00


	//----- nvinfo : EIATTR_KPARAM_INFO
	.align		4
.L_33:
        /*0048*/ 	.byte	0x04, 0x17
        /*004a*/ 	.short	(.L_35 - .L_34)
.L_34:
        /*004c*/ 	.word	0x00000000
        /*0050*/ 	.short	0x0015
        /*0052*/ 	.short	0x00a8
        /*0054*/ 	.byte	0x00, 0xf0, 0x11, 0x00


	//----- nvinfo : EIATTR_KPARAM_INFO
	.align		4
.L_35:
        /*0058*/ 	.byte	0x04, 0x17
        /*005a*/ 	.short	(.L_37 - .L_36)
.L_36:
        /*005c*/ 	.word	0x00000000
        /*0060*/ 	.short	0x0014
        /*0062*/ 	.short	0x00a0
        /*0064*/ 	.byte	0x00, 0xf0, 0x21, 0x00


	//----- nvinfo : EIATTR_KPARAM_INFO
	.align		4
.L_37:
        /*0068*/ 	.byte	0x04, 0x17
        /*006a*/ 	.short	(.L_39 - .L_38)
.L_38:
        /*006c*/ 	.word	0x00000000
        /*0070*/ 	.short	0x0013
        /*0072*/ 	.short	0x0098
        /*0074*/ 	.byte	0x00, 0xf0, 0x21, 0x00


	//----- nvinfo : EIATTR_KPARAM_INFO
	.align		4
.L_39:
        /*0078*/ 	.byte	0x04, 0x17
        /*007a*/ 	.short	(.L_41 - .L_40)
.L_40:
        /*007c*/ 	.word	0x00000000
        /*0080*/ 	.short	0x0012
        /*0082*/ 	.short	0x0090
        /*0084*/ 	.byte	0x00, 0xf0, 0x21, 0x00


	//----- nvinfo : EIATTR_KPARAM_INFO
	.align		4
.L_41:
        /*0088*/ 	.byte	0x04, 0x17
        /*008a*/ 	.short	(.L_43 - .L_42)
.L_42:
        /*008c*/ 	.word	0x00000000
        /*0090*/ 	.short	0x0011
        /*0092*/ 	.short	0x0088
        /*0094*/ 	.byte	0x00, 0xf0, 0x21, 0x00


	//----- nvinfo : EIATTR_KPARAM_INFO
	.align		4
.L_43:
        /*0098*/ 	.byte	0x04, 0x17
        /*009a*/ 	.short	(.L_45 - .L_44)
.L_44:
        /*009c*/ 	.word	0x00000000
        /*00a0*/ 	.short	0x0010
        /*00a2*/ 	.short	0x0080
        /*00a4*/ 	.byte	0x00, 0xf0, 0x21, 0x00


	//----- nvinfo : EIATTR_KPARAM_INFO
	.align		4
.L_45:
        /*00a8*/ 	.byte	0x04, 0x17
        /*00aa*/ 	.short	(.L_47 - .L_46)
.L_46:
        /*00ac*/ 	.word	0x00000000
        /*00b0*/ 	.short	0x000f
        /*00b2*/ 	.short	0x0078
        /*00b4*/ 	.byte	0x00, 0xf0, 0x21, 0x00


	//----- nvinfo : EIATTR_KPARAM_INFO
	.align		4
.L_47:
        /*00b8*/ 	.byte	0x04, 0x17
        /*00ba*/ 	.short	(.L_49 - .L_48)
.L_48:
        /*00bc*/ 	.word	0x00000000
        /*00c0*/ 	.short	0x000e
        /*00c2*/ 	.short	0x0070
        /*00c4*/ 	.byte	0x00, 0xf0, 0x21, 0x00


	//----- nvinfo : EIATTR_KPARAM_INFO
	.align		4
.L_49:
        /*00c8*/ 	.byte	0x04, 0x17
        /*00ca*/ 	.short	(.L_51 - .L_50)
.L_50:
        /*00cc*/ 	.word	0x00000000
        /*00d0*/ 	.short	0x000d
        /*00d2*/ 	.short	0x0068
        /*00d4*/ 	.byte	0x00, 0xf0, 0x21, 0x00


	//----- nvinfo : EIATTR_KPARAM_INFO
	.align		4
.L_51:
        /*00d8*/ 	.byte	0x04, 0x17
        /*00da*/ 	.short	(.L_53 - .L_52)
.L_52:
        /*00dc*/ 	.word	0x00000000
        /*00e0*/ 	.short	0x000c
        /*00e2*/ 	.short	0x0060
        /*00e4*/ 	.byte	0x00, 0xf0, 0x21, 0x00


	//----- nvinfo : EIATTR_KPARAM_INFO
	.align		4
.L_53:
        /*00e8*/ 	.byte	0x04, 0x17
        /*00ea*/ 	.short	(.L_55 - .L_54)
.L_54:
        /*00ec*/ 	.word	0x00000000
        /*00f0*/ 	.short	0x000b
        /*00f2*/ 	.short	0x0058
        /*00f4*/ 	.byte	0x00, 0xf0, 0x21, 0x00


	//----- nvinfo : EIATTR_KPARAM_INFO
	.align		4
.L_55:
        /*00f8*/ 	.byte	0x04, 0x17
        /*00fa*/ 	.short	(.L_57 - .L_56)
.L_56:
        /*00fc*/ 	.word	0x00000000
        /*0100*/ 	.short	0x000a
        /*0102*/ 	.short	0x0050
        /*0104*/ 	.byte	0x00, 0xf0, 0x21, 0x00


	//----- nvinfo : EIATTR_KPARAM_INFO
	.align		4
.L_57:
        /*0108*/ 	.byte	0x04, 0x17
        /*010a*/ 	.short	(.L_59 - .L_58)
.L_58:
        /*010c*/ 	.word	0x00000000
        /*0110*/ 	.short	0x0009
        /*0112*/ 	.short	0x0048
        /*0114*/ 	.byte	0x00, 0xf5, 0x21, 0x00


	//----- nvinfo : EIATTR_KPARAM_INFO
	.align		4
.L_59:
        /*0118*/ 	.byte	0x04, 0x17
        /*011a*/ 	.short	(.L_61 - .L_60)
.L_60:
        /*011c*/ 	.word	0x00000000
        /*0120*/ 	.short	0x0008
        /*0122*/ 	.short	0x0040
        /*0124*/ 	.byte	0x00, 0xf5, 0x21, 0x00


	//----- nvinfo : EIATTR_KPARAM_INFO
	.align		4
.L_61:
        /*0128*/ 	.byte	0x04, 0x17
        /*012a*/ 	.short	(.L_63 - .L_62)
.L_62:
        /*012c*/ 	.word	0x00000000
        /*0130*/ 	.short	0x0007
        /*0132*/ 	.short	0x0038
        /*0134*/ 	.byte	0x00, 0xf5, 0x21, 0x00


	//----- nvinfo : EIATTR_KPARAM_INFO
	.align		4
.L_63:
        /*0138*/ 	.byte	0x04, 0x17
        /*013a*/ 	.short	(.L_65 - .L_64)
.L_64:
        /*013c*/ 	.word	0x00000000
        /*0140*/ 	.short	0x0006
        /*0142*/ 	.short	0x0030
        /*0144*/ 	.byte	0x00, 0xf5, 0x21, 0x00


	//----- nvinfo : EIATTR_KPARAM_INFO
	.align		4
.L_65:
        /*0148*/ 	.byte	0x04, 0x17
        /*014a*/ 	.short	(.L_67 - .L_66)
.L_66:
        /*014c*/ 	.word	0x00000000
        /*0150*/ 	.short	0x0005
        /*0152*/ 	.short	0x0028
        /*0154*/ 	.byte	0x00, 0xf5, 0x21, 0x00


	//----- nvinfo : EIATTR_KPARAM_INFO
	.align		4
.L_67:
        /*0158*/ 	.byte	0x04, 0x17
        /*015a*/ 	.short	(.L_69 - .L_68)
.L_68:
        /*015c*/ 	.word	0x00000000
        /*0160*/ 	.short	0x0004
        /*0162*/ 	.short	0x0020
        /*0164*/ 	.byte	0x00, 0xf5, 0x21, 0x00


	//----- nvinfo : EIATTR_KPARAM_INFO
	.align		4
.L_69:
        /*0168*/ 	.byte	0x04, 0x17
        /*016a*/ 	.short	(.L_71 - .L_70)
.L_70:
        /*016c*/ 	.word	0x00000000
        /*0170*/ 	.short	0x0003
        /*0172*/ 	.short	0x0018
        /*0174*/ 	.byte	0x00, 0xf5, 0x21, 0x00


	//----- nvinfo : EIATTR_KPARAM_INFO
	.align		4
.L_71:
        /*0178*/ 	.byte	0x04, 0x17
        /*017a*/ 	.short	(.L_73 - .L_72)
.L_72:
        /*017c*/ 	.word	0x00000000
        /*0180*/ 	.short	0x0002
        /*0182*/ 	.short	0x0010
        /*0184*/ 	.byte	0x00, 0xf5, 0x21, 0x00


	//----- nvinfo : EIATTR_KPARAM_INFO
	.align		4
.L_73:
        /*0188*/ 	.byte	0x04, 0x17
        /*018a*/ 	.short	(.L_75 - .L_74)
.L_74:
        /*018c*/ 	.word	0x00000000
        /*0190*/ 	.short	0x0001
        /*0192*/ 	.short	0x0008
        /*0194*/ 	.byte	0x00, 0xf5, 0x21, 0x00


	//----- nvinfo : EIATTR_KPARAM_INFO
	.align		4
.L_75:
        /*0198*/ 	.byte	0x04, 0x17
        /*019a*/ 	.short	(.L_77 - .L_76)
.L_76:
        /*019c*/ 	.word	0x00000000
        /*01a0*/ 	.short	0x0000
        /*01a2*/ 	.short	0x0000
        /*01a4*/ 	.byte	0x00, 0xf5, 0x21, 0x00


	//----- nvinfo : EIATTR_SPARSE_MMA_MASK
	.align		4
.L_77:
        /*01a8*/ 	.byte	0x03, 0x50
        /*01aa*/ 	.short	0x0000


	//----- nvinfo : EIATTR_MAXREG_COUNT
	.align		4
        /*01ac*/ 	.byte	0x03, 0x1b
        /*01ae*/ 	.short	0x00ff


	//----- nvinfo : EIATTR_MERCURY_ISA_VERSION
	.align		4
        /*01b0*/ 	.byte	0x03, 0x5f
        /*01b2*/ 	.short	0x0101


	//----- nvinfo : EIATTR_VRC_CTA_INIT_COUNT
	.align		4
        /*01b4*/ 	.byte	0x02, 0x4a
	.zero		1
	.zero		1


	//----- nvinfo : EIATTR_EXIT_INSTR_OFFSETS
	.align		4
        /*01b8*/ 	.byte	0x04, 0x1c
        /*01ba*/ 	.short	(.L_79 - .L_78)


	//   ....[0]....
.L_78:
        /*01bc*/ 	.word	0x00000030


	//   ....[1]....
        /*01c0*/ 	.word	0x00006090


	//----- nvinfo : EIATTR_CRS_STACK_SIZE
	.align		4
.L_79:
        /*01c4*/ 	.byte	0x04, 0x1e
        /*01c6*/ 	.short	(.L_81 - .L_80)
.L_80:
        /*01c8*/ 	.word	0x00000000


	//----- nvinfo : EIATTR_CBANK_PARAM_SIZE
	.align		4
.L_81:
        /*01cc*/ 	.byte	0x03, 0x19
        /*01ce*/ 	.short	0x00bc


	//----- nvinfo : EIATTR_PARAM_CBANK
	.align		4
        /*01d0*/ 	.byte	0x04, 0x0a
        /*01d2*/ 	.short	(.L_83 - .L_82)
	.align		4
.L_82:
        /*01d4*/ 	.word	index@(.nv.constant0._Z38dvc_ScaLBL_D3Q19_AAeven_GreyscaleColorPiPdS0_S0_S0_S0_S0_S0_S0_S0_dddddddddddiiiii)
        /*01d8*/ 	.short	0x0380
        /*01da*/ 	.short	0x00bc


	//----- nvinfo : EIATTR_SW_WAR
	.align		4
.L_83:
        /*01dc*/ 	.byte	0x04, 0x36
        /*01de*/ 	.short	(.L_85 - .L_84)
.L_84:
        /*01e0*/ 	.word	0x00000008
.L_85:


//--------------------- .nv.info._Z37dvc_ScaLBL_D3Q19_AAodd_GreyscaleColorPiS_PdS0_S0_S0_S0_S0_S0_S0_S0_dddddddddddiiiii --------------------------
	.section	.nv.info._Z37dvc_ScaLBL_D3Q19_AAodd_GreyscaleColorPiS_PdS0_S0_S0_S0_S0_S0_S0_S0_dddddddddddiiiii,"",@"SHT_CUDA_INFO"
	.sectionflags	@""
	.align	4


	//----- nvinfo : EIATTR_CUDA_API_VERSION
	.align		4
        /*0000*/ 	.byte	0x04, 0x37
        /*0002*/ 	.short	(.L_87 - .L_86)
.L_86:
        /*0004*/ 	.word	0x00000082


	//----- nvinfo : EIATTR_KPARAM_INFO
	.align		4
.L_87:
        /*0008*/ 	.byte	0x04, 0x17
        /*000a*/ 	.short	(.L_89 - .L_88)
.L_88:
        /*000c*/ 	.word	0x00000000
        /*0010*/ 	.short	0x001a
        /*0012*/ 	.short	0x00c0
        /*0014*/ 	.byte	0x00, 0xf0, 0x11, 0x00


	//----- nvinfo : EIATTR_KPARAM_INFO
	.align		4
.L_89:
        /*0018*/ 	.byte	0x04, 0x17
        /*001a*/ 	.short	(.L_91 - .L_90)
.L_90:
        /*001c*/ 	.word	0x00000000
        /*0020*/ 	.short	0x0019
        /*0022*/ 	.short	0x00bc
        /*0024*/ 	.byte	0x00, 0xf0, 0x11, 0x00


	//----- nvinfo : EIATTR_KPARAM_INFO
	.align		4
.L_91:
        /*0028*/ 	.byte	0x04, 0x17
        /*002a*/ 	.short	(.L_93 - .L_92)
.L_92:
        /*002c*/ 	.word	0x00000000
        /*0030*/ 	.short	0x0018
        /*0032*/ 	.short	0x00b8
        /*0034*/ 	.byte	0x00, 0xf0, 0x11, 0x00


	//----- nvinfo : EIATTR_KPARAM_INFO
	.align		4
.L_93:
        /*0038*/ 	.byte	0x04, 0x17
        /*003a*/ 	.short	(.L_95 - .L_94)
.L_94:
        /*003c*/ 	.word	0x00000000
        /*0040*/ 	.short	0x0017
        /*0042*/ 	.short	0x00b4
        /*0044*/ 	.byte	0x00, 0xf0, 0x11, 0x00


	//----- nvinfo : EIATTR_KPARAM_INFO
	.align		4
.L_95:
        /*0048*/ 	.byte	0x04, 0x17
        /*004a*/ 	.short	(.L_97 - .L_96)
.L_96:
        /*004c*/ 	.word	0x00000000
        /*0050*/ 	.short	0x0016
        /*0052*/ 	.short	0x00b0
        /*0054*/ 	.byte	0x00, 0xf0, 0x11, 0x00


	//----- nvinfo : EIATTR_KPARAM_INFO
	.align		4
.L_97:
        /*0058*/ 	.byte	0x04, 0x17
        /*005a*/ 	.short	(.L_99 - .L_98)
.L_98:
        /*005c*/ 	.word	0x00000000
        /*0060*/ 	.short	0x0015
        /*0062*/ 	.short	0x00a8
        /*0064*/ 	.byte	0x00, 0xf0, 0x21, 0x00


	//----- nvinfo : EIATTR_KPARAM_INFO
	.align		4
.L_99:
        /*0068*/ 	.byte	0x04, 0x17
        /*006a*/ 	.short	(.L_101 - .L_100)
.L_100:
        /*006c*/ 	.word	0x00000000
        /*0070*/ 	.short	0x0014
        /*0072*/ 	.short	0x00a0
        /*0074*/ 	.byte	0x00, 0xf0, 0x21, 0x00


	//----- nvinfo : EIATTR_KPARAM_INFO
	.align		4
.L_101:
        /*0078*/ 	.byte	0x04, 0x17
        /*007a*/ 	.short	(.L_103 - .L_102)
.L_102:
        /*007c*/ 	.word	0x00000000
        /*0080*/ 	.short	0x0013
        /*0082*/ 	.short	0x0098
        /*0084*/ 	.byte	0x00, 0xf0, 0x21, 0x00


	//----- nvinfo : EIATTR_KPARAM_INFO
	.align		4
.L_103:
        /*0088*/ 	.byte	0x04, 0x17
        /*008a*/ 	.short	(.L_105 - .L_104)
.L_104:
        /*008c*/ 	.word	0x00000000
        /*0090*/ 	.short	0x0012
        /*0092*/ 	.short	0x0090
        /*0094*/ 	.byte	0x00, 0xf0, 0x21, 0x00


	//----- nvinfo : EIATTR_KPARAM_INFO
	.align		4
.L_105:
        /*0098*/ 	.byte	0x04, 0x17
        /*009a*/ 	.short	(.L_107 - .L_106)
.L_106:
        /*009c*/ 	.word	0x00000000
        /*00a0*/ 	.short	0x0011
        /*00a2*/ 	.short	0x0088
        /*00a4*/ 	.byte	0x00, 0xf0, 0x21, 0x00


	//----- nvinfo : EIATTR_KPARAM_INFO
	.align		4
.L_107:
        /*00a8*/ 	.byte	0x04, 0x17
        /*00aa*/ 	.short	(.L_109 - .L_108)
.L_108:
        /*00ac*/ 	.word	0x00000000
        /*00b0*/ 	.short	0x0010
        /*00b2*/ 	.short	0x0080
        /*00b4*/ 	.byte	0x00, 0xf0, 0x21, 0x00


	//----- nvinfo : EIATTR_KPARAM_INFO
	.align		4
.L_109:
        /*00b8*/ 	.byte	0x04, 0x17
        /*00ba*/ 	.short	(.L_111 - .L_110)
.L_110:
        /*00bc*/ 	.word	0x00000000
        /*00c0*/ 	.short	0x000f
        /*00c2*/ 	.short	0x0078
        /*00c4*/ 	.byte	0x00, 0xf0, 0x21, 0x00


	//----- nvinfo : EIATTR_KPARAM_INFO
	.align		4
.L_111:
        /*00c8*/ 	.byte	0x04, 0x17
        /*00ca*/ 	.short	(.L_113 - .L_112)
.L_112:
        /*00cc*/ 	.word	0x00000000
        /*00d0*/ 	.short	0x000e
        /*00d2*/ 	.short	0x0070
        /*00d4*/ 	.byte	0x00, 0xf0, 0x21, 0x00


	//----- nvinfo : EIATTR_KPARAM_INFO
	.align		4
.L_113:
        /*00d8*/ 	.byte	0x04, 0x17
        /*00da*/ 	.short	(.L_115 - .L_114)
.L_114:
        /*00dc*/ 	.word	0x00000000
        /*00e0*/ 	.short	0x000d
        /*00e2*/ 	.short	0x0068
        /*00e4*/ 	.byte	0x00, 0xf0, 0x21, 0x00


	//----- nvinfo : EIATTR_KPARAM_INFO
	.align		4
.L_115:
        /*00e8*/ 	.byte	0x04, 0x17
        /*00ea*/ 	.short	(.L_117 - .L_116)
.L_116:
        /*00ec*/ 	.word	0x00000000
        /*00f0*/ 	.short	0x000c
        /*00f2*/ 	.short	0x0060
        /*00f4*/ 	.byte	0x00, 0xf0, 0x21, 0x00


	//----- nvinfo : EIATTR_KPARAM_INFO
	.align		4
.L_117:
        /*00f8*/ 	.byte	0x04, 0x17
        /*00fa*/ 	.short	(.L_119 - .L_118)
.L_118:
        /*00fc*/ 	.word	0x00000000
        /*0100*/ 	.short	0x000b
        /*0102*/ 	.short	0x0058
        /*0104*/ 	.byte	0x00, 0xf0, 0x21, 0x00


	//----- nvinfo : EIATTR_KPARAM_INFO
	.align		4
.L_119:
        /*0108*/ 	.byte	0x04, 0x17
        /*010a*/ 	.short	(.L_121 - .L_120)
.L_120:
        /*010c*/ 	.word	0x00000000
        /*0110*/ 	.short	0x000a
        /*0112*/ 	.short	0x0050
        /*0114*/ 	.byte	0x00, 0xf5, 0x21, 0x00


	//----- nvinfo : EIATTR_KPARAM_INFO
	.align		4
.L_121:
        /*0118*/ 	.byte	0x04, 0x17
        /*011a*/ 	.short	(.L_123 - .L_122)
.L_122:
        /*011c*/ 	.word	0x00000000
        /*0120*/ 	.short	0x0009
        /*0122*/ 	.short	0x0048
        /*0124*/ 	.byte	0x00, 0xf5, 0x21, 0x00


	//----- nvinfo : EIATTR_KPARAM_INFO
	.align		4
.L_123:
        /*0128*/ 	.byte	0x04, 0x17
        /*012a*/ 	.short	(.L_125 - .L_124)
.L_124:
        /*012c*/ 	.word	0x00000000
        /*0130*/ 	.short	0x0008
        /*0132*/ 	.short	0x0040
        /*0134*/ 	.byte	0x00, 0xf5, 0x21, 0x00


	//----- nvinfo : EIATTR_KPARAM_INFO
	.align		4
.L_125:
        /*0138*/ 	.byte	0x04, 0x17
        /*013a*/ 	.short	(.L_127 - .L_126)
.L_126:
        /*013c*/ 	.word	0x00000000
        /*0140*/ 	.short	0x0007
        /*0142*/ 	.short	0x0038
        /*0144*/ 	.byte	0x00, 0xf5, 0x21, 0x00


	//----- nvinfo : EIATTR_KPARAM_INFO
	.align		4
.L_127:
        /*0148*/ 	.byte	0x04, 0x17
        /*014a*/ 	.short	(.L_129 - .L_128)
.L_128:
        /*014c*/ 	.word	0x00000000
        /*0150*/ 	.short	0x0006
        /*0152*/ 	.short	0x0030
        /*0154*/ 	.byte	0x00, 0xf5, 0x21, 0x00


	//----- nvinfo : EIATTR_KPARAM_INFO
	.align		4
.L_129:
        /*0158*/ 	.byte	0x04, 0x17
        /*015a*/ 	.short	(.L_131 - .L_130)
.L_130:
        /*015c*/ 	.word	0x00000000
        /*0160*/ 	.short	0x0005
        /*0162*/ 	.short	0x0028
        /*0164*/ 	.byte	0x00, 0xf5, 0x21, 0x00


	//----- nvinfo : EIATTR_KPARAM_INFO
	.align		4
.L_131:
        /*0168*/ 	.byte	0x04, 0x17
        /*016a*/ 	.short	(.L_133 - .L_132)
.L_132:
        /*016c*/ 	.word	0x00000000
        /*0170*/ 	.short	0x0004
        /*0172*/ 	.short	0x0020
        /*0174*/ 	.byte	0x00, 0xf5, 0x21, 0x00


	//----- nvinfo : EIATTR_KPARAM_INFO
	.align		4
.L_133:
        /*0178*/ 	.byte	0x04, 0x17
        /*017a*/ 	.short	(.L_135 - .L_134)
.L_134:
        /*017c*/ 	.word	0x00000000
        /*0180*/ 	.short	0x0003
        /*0182*/ 	.short	0x0018
        /*0184*/ 	.byte	0x00, 0xf5, 0x21, 0x00


	//----- nvinfo : EIATTR_KPARAM_INFO
	.align		4
.L_135:
        /*0188*/ 	.byte	0x04, 0x17
        /*018a*/ 	.short	(.L_137 - .L_136)
.L_136:
        /*018c*/ 	.word	0x00000000
        /*0190*/ 	.short	0x0002
        /*0192*/ 	.short	0x0010
        /*0194*/ 	.byte	0x00, 0xf5, 0x21, 0x00


	//----- nvinfo : EIATTR_KPARAM_INFO
	.align		4
.L_137:
        /*0198*/ 	.byte	0x04, 0x17
        /*019a*/ 	.short	(.L_139 - .L_138)
.L_138:
        /*019c*/ 	.word	0x00000000
        /*01a0*/ 	.short	0x0001
        /*01a2*/ 	.short	0x0008
        /*01a4*/ 	.byte	0x00, 0xf5, 0x21, 0x00


	//----- nvinfo : EIATTR_KPARAM_INFO
	.align		4
.L_139:
        /*01a8*/ 	.byte	0x04, 0x17
        /*01aa*/ 	.short	(.L_141 - .L_140)
.L_140:
        /*01ac*/ 	.word	0x00000000
        /*01b0*/ 	.short	0x0000
        /*01b2*/ 	.short	0x0000
        /*01b4*/ 	.byte	0x00, 0xf5, 0x21, 0x00


	//----- nvinfo : EIATTR_SPARSE_MMA_MASK
	.align		4
.L_141:
        /*01b8*/ 	.byte	0x03, 0x50
        /*01ba*/ 	.short	0x0000


	//----- nvinfo : EIATTR_MAXREG_COUNT
	.align		4
        /*01bc*/ 	.byte	0x03, 0x1b
        /*01be*/ 	.short	0x00ff


	//----- nvinfo : EIATTR_MERCURY_ISA_VERSION
	.align		4
        /*01c0*/ 	.byte	0x03, 0x5f
        /*01c2*/ 	.short	0x0101


	//----- nvinfo : EIATTR_VRC_CTA_INIT_COUNT
	.align		4
        /*01c4*/ 	.byte	0x02, 0x4a
	.zero		1
	.zero		1


	//----- nvinfo : EIATTR_EXIT_INSTR_OFFSETS
	.align		4
        /*01c8*/ 	.byte	0x04, 0x1c
        /*01ca*/ 	.short	(.L_143 - .L_142)


	//   ....[0]....
.L_142:
        /*01cc*/ 	.word	0x00000030


	//   ....[1]....
        /*01d0*/ 	.word	0x00006020


	//----- nvinfo : EIATTR_CRS_STACK_SIZE
	.align		4
.L_143:
        /*01d4*/ 	.byte	0x04, 0x1e
        /*01d6*/ 	.short	(.L_145 - .L_144)
.L_144:
        /*01d8*/ 	.word	0x00000000


	//----- nvinfo : EIATTR_CBANK_PARAM_SIZE
	.align		4
.L_145:
        /*01dc*/ 	.byte	0x03, 0x19
        /*01de*/ 	.short	0x00c4


	//----- nvinfo : EIATTR_PARAM_CBANK
	.align		4
        /*01e0*/ 	.byte	0x04, 0x0a
        /*01e2*/ 	.short	(.L_147 - .L_146)
	.align		4
.L_146:
        /*01e4*/ 	.word	index@(.nv.constant0._Z37dvc_ScaLBL_D3Q19_AAodd_GreyscaleColorPiS_PdS0_S0_S0_S0_S0_S0_S0_S0_dddddddddddiiiii)
        /*01e8*/ 	.short	0x0380
        /*01ea*/ 	.short	0x00c4


	//----- nvinfo : EIATTR_SW_WAR
	.align		4
.L_147:
        /*01ec*/ 	.byte	0x04, 0x36
        /*01ee*/ 	.short	(.L_149 - .L_148)
.L_148:
        /*01f0*/ 	.word	0x00000008
.L_149:


//--------------------- .nv.callgraph             --------------------------
	.section	.nv.callgraph,"",@"SHT_CUDA_CALLGRAPH"
	.align	4
	.sectionentsize	8
	.align		4
        /*0000*/ 	.word	0x00000000
	.align		4
        /*0004*/ 	.word	0xffffffff
	.align		4
        /*0008*/ 	.word	0x00000000
	.align		4
        /*000c*/ 	.word	0xfffffffe
	.align		4
        /*0010*/ 	.word	0x00000000
	.align		4
        /*0014*/ 	.word	0xfffffffd
	.align		4
        /*0018*/ 	.word	0x00000000
	.align		4
        /*001c*/ 	.word	0xfffffffc


//--------------------- .text._Z38dvc_ScaLBL_D3Q19_AAeven_GreyscaleColorPiPdS0_S0_S0_S0_S0_S0_S0_S0_dddddddddddiiiii --------------------------
	.section	.text._Z38dvc_ScaLBL_D3Q19_AAeven_GreyscaleColorPiPdS0_S0_S0_S0_S0_S0_S0_S0_dddddddddddiiiii,"ax",@progbits
	.align	128
        .global         _Z38dvc_ScaLBL_D3Q19_AAeven_GreyscaleColorPiPdS0_S0_S0_S0_S0_S0_S0_S0_dddddddddddiiiii
        .type           _Z38dvc_ScaLBL_D3Q19_AAeven_GreyscaleColorPiPdS0_S0_S0_S0_S0_S0_S0_S0_dddddddddddiiiii,@function
        .size           _Z38dvc_ScaLBL_D3Q19_AAeven_GreyscaleColorPiPdS0_S0_S0_S0_S0_S0_S0_S0_dddddddddddiiiii,(.L_x_156 - _Z38dvc_ScaLBL_D3Q19_AAeven_GreyscaleColorPiPdS0_S0_S0_S0_S0_S0_S0_S0_dddddddddddiiiii)
        .other          _Z38dvc_ScaLBL_D3Q19_AAeven_GreyscaleColorPiPdS0_S0_S0_S0_S0_S0_S0_S0_dddddddddddiiiii,@"STO_CUDA_ENTRY STV_DEFAULT"
_Z38dvc_ScaLBL_D3Q19_AAeven_GreyscaleColorPiPdS0_S0_S0_S0_S0_S0_S0_S0_dddddddddddiiiii:
.text._Z38dvc_ScaLBL_D3Q19_AAeven_GreyscaleColorPiPdS0_S0_S0_S0_S0_S0_S0_S0_dddddddddddiiiii:
[----:B------:R-:W-:Y:S08]  /*0000*/  LDC R1, c[0x0][0x37c] ;  /* 0x0000df00ff017b82 */ /* 0x000ff00000000800 */
[----:B------:R-:W0:Y:S02]  /*0010*/  LDC R5, c[0x0][0x438] ;  /* 0x00010e00ff057b82 */ /* 0x000e240000000800 */
[----:B0-----:R-:W-:-:S13]  /*0020*/  ISETP.GE.AND P0, PT, R5, -0x3ffff, PT ;  /* 0xfffc00010500780c */ /* 0x001fda0003f06270 */
[----:B------:R-:W-:Y:S05]  /*0030*/  @!P0 EXIT ;  /* 0x000000000000894d */ /* 0x000fea0003800000 */
[----:B------:R-:W0:Y:S01]  /*0040*/  S2UR UR4, SR_CTAID.X ;  /* 0x00000000000479c3 */ /* 0x000e220000002500 */
[----:B------:R-:W1:Y:S01]  /*0050*/  S2R R18, SR_TID.X ;  /* 0x0000000000127919 */ /* 0x000e620000002100 */
[----:B------:R-:W1:Y:S01]  /*0060*/  LDCU UR5, c[0x0][0x430] ;  /* 0x00008600ff0577ac */ /* 0x000e620008000800 */
[----:B------:R-:W-:Y:S01]  /*0070*/  SHF.R.S32.HI R0, RZ, 0x1f, R5 ;  /* 0x0000001fff007819 */ /* 0x000fe20000011405 */
[----:B------:R-:W2:Y:S03]  /*0080*/  LDCU.64 UR10, c[0x0][0x358] ;  /* 0x00006b00ff0a77ac */ /* 0x000ea60008000a00 */
[----:B------:R-:W-:Y:S01]  /*0090*/  LEA.HI R0, R0, R5, RZ, 0x12 ;  /* 0x0000000500007211 */ /* 0x000fe200078f90ff */
[----:B------:R-:W0:Y:S01]  /*00a0*/  LDC R3, c[0x0][0x360] ;  /* 0x0000d800ff037b82 */ /* 0x000e220000000800 */
[----:B------:R-:W3:Y:S02]  /*00b0*/  LDCU UR9, c[0x0][0x434] ;  /* 0x00008680ff0977ac */ /* 0x000ee40008000800 */
[----:B------:R-:W-:Y:S01]  /*00c0*/  SHF.R.S32.HI R0, RZ, 0x12, R0 ;  /* 0x00000012ff007819 */ /* 0x000fe20000011400 */
[----:B------:R-:W4:Y:S04]  /*00d0*/  LDCU.64 UR12, c[0x0][0x410] ;  /* 0x00008200ff0c77ac */ /* 0x000f280008000a00 */
[----:B------:R-:W-:Y:S01]  /*00e0*/  IMAD.MOV R19, RZ, RZ, -R0 ;  /* 0x000000ffff137224 */ /* 0x000fe200078e0a00 */
[----:B------:R-:W0:Y:S01]  /*00f0*/  LDCU.64 UR14, c[0x0][0x418] ;  /* 0x00008300ff0e77ac */ /* 0x000e220008000a00 */
[----:B------:R-:W0:Y:S01]  /*0100*/  LDCU.64 UR16, c[0x0][0x420] ;  /* 0x00008400ff1077ac */ /* 0x000e220008000a00 */
[----:B------:R-:W0:Y:S01]  /*0110*/  LDCU.64 UR30, c[0x0][0x408] ;  /* 0x00008100ff1e77ac */ /* 0x000e220008000a00 */
[----:B------:R-:W0:Y:S02]  /*0120*/  LDCU.64 UR18, c[0x0][0x420] ;  /* 0x00008400ff1277ac */ /* 0x000e240008000a00 */
[----:B0-----:R-:W-:-:S04]  /*0130*/  IMAD R3, R3, UR4, RZ ;  /* 0x0000000403037c24 */ /* 0x001fc8000f8e02ff */
[----:B------:R-:W-:-:S05]  /*0140*/  IMAD R3, R0, R3, R3 ;  /* 0x0000000300037224 */ /* 0x000fca00078e0203 */
[----:B-1----:R-:W-:Y:S01]  /*0150*/  IADD3 R18, PT, PT, R3, UR5, R18 ;  /* 0x0000000503127c10 */ /* 0x002fe2000fffe012 */
[----:B------:R-:W0:Y:S03]  /*0160*/  LDCU.128 UR4, c[0x0][0x410] ;  /* 0x00008200ff0477ac */ /* 0x000e260008000c00 */
[C---:B------:R-:W-:Y:S01]  /*0170*/  LEA R22, R5.reuse, R18, 0x4 ;  /* 0x0000001205167211 */ /* 0x040fe200078e20ff */
[C-C-:B------:R-:W-:Y:S02]  /*0180*/  IMAD R20, R5.reuse, 0x8, R18.reuse ;  /* 0x0000000805147824 */ /* 0x140fe400078e0212 */
[C-C-:B------:R-:W-:Y:S02]  /*0190*/  IMAD R21, R5.reuse, 0xc, R18.reuse ;  /* 0x0000000c05157824 */ /* 0x140fe400078e0212 */
[C-C-:B------:R-:W-:Y:S02]  /*01a0*/  IMAD R23, R5.reuse, 0x4, R18.reuse ;  /* 0x0000000405177824 */ /* 0x140fe400078e0212 */
[----:B------:R-:W-:-:S02]  /*01b0*/  IMAD R24, R5, 0x6, R18 ;  /* 0x0000000605187824 */ /* 0x000fc400078e0212 */
[C-C-:B------:R-:W-:Y:S02]  /*01c0*/  IMAD R25, R5.reuse, 0xa, R18.reuse ;  /* 0x0000000a05197824 */ /* 0x140fe400078e0212 */
[C-C-:B------:R-:W-:Y:S02]  /*01d0*/  IMAD R26, R5.reuse, 0xe, R18.reuse ;  /* 0x0000000e051a7824 */ /* 0x140fe400078e0212 */
[C-C-:B------:R-:W-:Y:S02]  /*01e0*/  IMAD R27, R5.reuse, 0x12, R18.reuse ;  /* 0x00000012051b7824 */ /* 0x140fe400078e0212 */
[----:B0-234-:R-:W-:-:S07]  /*01f0*/  IMAD R28, R5, 0x2, R18 ;  /* 0x00000002051c7824 */ /* 0x01dfce00078e0212 */
.L_x_62:
[----:B------:R-:W-:Y:S01]  /*0200*/  ISETP.GE.AND P0, PT, R18, UR9, PT ;  /* 0x0000000912007c0c */ /* 0x000fe2000bf06270 */
[----:B------:R-:W-:-:S12]  /*0210*/  BSSY.RECONVERGENT B0, `(.L_x_0) ;  /* 0x00005d9000007945 */ /* 0x000fd80003800200 */
[----:B-1----:R-:W-:Y:S05]  /*0220*/  @P0 BRA `(.L_x_1) ;  /* 0x0000005c005c0947 */ /* 0x002fea0003800000 */
[----:B------:R-:W0:Y:S08]  /*0230*/  LDC.64 R34, c[0x0][0x3a0] ;  /* 0x0000e800ff227b82 */ /* 0x000e300000000a00 */
[----:B------:R-:W1:Y:S08]  /*0240*/  LDC R11, c[0x0][0x438] ;  /* 0x00010e00ff0b7b82 */ /* 0x000e700000000800 */
[----:B------:R-:W2:Y:S01]  /*0250*/  LDC.64 R4, c[0x0][0x3b0] ;  /* 0x0000ec00ff047b82 */ /* 0x000ea20000000a00 */
[----:B0-----:R-:W-:-:S07]  /*0260*/  IMAD.WIDE R34, R18, 0x8, R34 ;  /* 0x0000000812227825 */ /* 0x001fce00078e0222 */
[----:B------:R-:W0:Y:S01]  /*0270*/  LDC.64 R38, c[0x0][0x3b8] ;  /* 0x0000ee00ff267b82 */ /* 0x000e220000000a00 */
[----:B-1----:R-:W-:-:S07]  /*0280*/  IMAD.WIDE R36, R11, 0x8, R34 ;  /* 0x000000080b247825 */ /* 0x002fce00078e0222 */
[----:B------:R-:W1:Y:S01]  /*0290*/  LDC.64 R40, c[0x0][0x3c0] ;  /* 0x0000f000ff287b82 */ /* 0x000e620000000a00 */
[----:B------:R-:W3:Y:S04]  /*02a0*/  LDG.E.64 R34, desc[UR10][R34.64] ;  /* 0x0000000a22227981 */ /* 0x000ee8000c1e1b00 */
[----:B------:R-:W3:Y:S01]  /*02b0*/  LDG.E.64 R36, desc[UR10][R36.64] ;  /* 0x0000000a24247981 */ /* 0x000ee2000c1e1b00 */
[----:B--2---:R-:W-:-:S04]  /*02c0*/  IMAD.WIDE R4, R18, 0x8, R4 ;  /* 0x0000000812047825 */ /* 0x004fc800078e0204 */
[----:B------:R-:W-:Y:S02]  /*02d0*/  IMAD.WIDE R6, R11, 0x8, R4 ;  /* 0x000000080b067825 */ /* 0x000fe400078e0204 */
[----:B------:R-:W5:Y:S02]  /*02e0*/  LDG.E.64 R4, desc[UR10][R4.64] ;  /* 0x0000000a04047981 */ /* 0x000f64000c1e1b00 */
[----:B0-----:R-:W-:-:S04]  /*02f0*/  IMAD.WIDE R38, R18, 0x8, R38 ;  /* 0x0000000812267825 */ /* 0x001fc800078e0226 */
[----:B------:R-:W-:Y:S02]  /*0300*/  IMAD.WIDE R10, R11, 0x8, R6 ;  /* 0x000000080b0a7825 */ /* 0x000fe400078e0206 */
[----:B------:R-:W5:Y:S02]  /*0310*/  LDG.E.64 R38, desc[UR10][R38.64] ;  /* 0x0000000a26267981 */ /* 0x000f64000c1e1b00 */
[----:B-1----:R-:W-:Y:S02]  /*0320*/  IMAD.WIDE R40, R18, 0x8, R40 ;  /* 0x0000000812287825 */ /* 0x002fe400078e0228 */
[----:B------:R-:W5:Y:S04]  /*0330*/  LDG.E.64 R6, desc[UR10][R6.64] ;  /* 0x0000000a06067981 */ /* 0x000f68000c1e1b00 */
[----:B------:R-:W5:Y:S04]  /*0340*/  LDG.E.64 R40, desc[UR10][R40.64] ;  /* 0x0000000a28287981 */ /* 0x000f68000c1e1b00 */
[----:B------:R-:W5:Y:S01]  /*0350*/  LDG.E.64 R10, desc[UR10][R10.64] ;  /* 0x0000000a0a0a7981 */ /* 0x000f62000c1e1b00 */
[----:B------:R-:W-:Y:S01]  /*0360*/  MOV R2, 0x1 ;  /* 0x0000000100027802 */ /* 0x000fe20000000f00 */
[----:B------:R-:W-:Y:S01]  /*0370*/  BSSY.RECONVERGENT B2, `(.L_x_2) ;  /* 0x0000017000027945 */ /* 0x000fe20003800200 */
[----:B---3--:R-:W-:-:S06]  /*0380*/  DADD R42, R34, R36 ;  /* 0x00000000222a7229 */ /* 0x008fcc0000000024 */
[----:B------:R-:W0:Y:S02]  /*0390*/  MUFU.RCP64H R3, R43 ;  /* 0x0000002b00037308 */ /* 0x000e240000001800 */
[----:B0-----:R-:W-:-:S08]  /*03a0*/  DFMA R8, -R42, R2, 1 ;  /* 0x3ff000002a08742b */ /* 0x001fd00000000102 */
[----:B------:R-:W-:-:S08]  /*03b0*/  DFMA R8, R8, R8, R8 ;  /* 0x000000080808722b */ /* 0x000fd00000000008 */
[----:B------:R-:W-:-:S08]  /*03c0*/  DFMA R8, R2, R8, R2 ;  /* 0x000000080208722b */ /* 0x000fd00000000002 */
[----:B------:R-:W-:Y:S02]  /*03d0*/  DFMA R2, -R42, R8, 1 ;  /* 0x3ff000002a02742b */ /* 0x000fe40000000108 */
[----:B------:R-:W-:-:S06]  /*03e0*/  DADD R12, R34, -R36 ;  /* 0x00000000220c7229 */ /* 0x000fcc0000000824 */
[----:B------:R-:W-:-:S08]  /*03f0*/  DFMA R2, R8, R2, R8 ;  /* 0x000000020802722b */ /* 0x000fd00000000008 */
[----:B------:R-:W-:-:S08]  /*0400*/  DMUL R30, R12, R2 ;  /* 0x000000020c1e7228 */ /* 0x000fd00000000000 */
[----:B------:R-:W-:-:S08]  /*0410*/  DFMA R8, -R42, R30, R12 ;  /* 0x0000001e2a08722b */ /* 0x000fd0000000010c */
[----:B------:R-:W-:Y:S01]  /*0420*/  DFMA R30, R2, R8, R30 ;  /* 0x00000008021e722b */ /* 0x000fe2000000001e */
[----:B------:R-:W-:-:S09]  /*0430*/  FSETP.GEU.AND P1, PT, |R13|, 6.5827683646048100446e-37, PT ;  /* 0x036000000d00780b */ /* 0x000fd20003f2e200 */
[----:B------:R-:W-:-:S05]  /*0440*/  FFMA R0, RZ, R43, R31 ;  /* 0x0000002bff007223 */ /* 0x000fca000000001f */
[----:B------:R-:W-:-:S13]  /*0450*/  FSETP.GT.AND P0, PT, |R0|, 1.469367938527859385e-39, PT ;  /* 0x001000000000780b */ /* 0x000fda0003f04200 */
[----:B------:R-:W-:Y:S05]  /*0460*/  @P0 BRA P1, `(.L_x_3) ;  /* 0x00000000001c0947 */ /* 0x000fea0000800000 */
[----:B------:R-:W-:Y:S01]  /*0470*/  IMAD.MOV.U32 R30, RZ, RZ, R12 ;  /* 0x000000ffff1e7224 */ /* 0x000fe200078e000c */
[----:B------:R-:W-:Y:S01]  /*0480*/  MOV R144, R42 ;  /* 0x0000002a00907202 */ /* 0x000fe20000000f00 */
[----:B------:R-:W-:Y:S01]  /*0490*/  IMAD.MOV.U32 R29, RZ, RZ, R13 ;  /* 0x000000ffff1d7224 */ /* 0x000fe200078e000d */
[----:B------:R-:W-:Y:S01]  /*04a0*/  MOV R0, 0x4d0 ;  /* 0x000004d000007802 */ /* 0x000fe20000000f00 */
[----:B------:R-:W-:-:S07]  /*04b0*/  IMAD.MOV.U32 R145, RZ, RZ, R43 ;  /* 0x000000ffff917224 */ /* 0x000fce00078e002b */
[----:B-----5:R-:W-:Y:S05]  /*04c0*/  CALL.REL.NOINC `($__internal_1_$__cuda_sm20_div_rn_f64_full) ;  /* 0x0000005c00a07944 */ /* 0x020fea0003c00000 */
[----:B------:R-:W-:-:S07]  /*04d0*/  IMAD.MOV.U32 R31, RZ, RZ, R29 ;  /* 0x000000ffff1f7224 */ /* 0x000fce00078e001d */
.L_x_3:
[----:B------:R-:W-:Y:S05]  /*04e0*/  BSYNC.RECONVERGENT B2 ;  /* 0x0000000000027941 */ /* 0x000fea0003800200 */
.L_x_2:
[----:B------:R-:W0:Y:S01]  /*04f0*/  LDC.64 R8, c[0x0][0x3e0] ;  /* 0x0000f800ff087b82 */ /* 0x000e220000000a00 */
[----:B------:R-:W-:Y:S01]  /*0500*/  DADD R30, -R30, 1 ;  /* 0x3ff000001e1e7429 */ /* 0x000fe20000000100 */
[----:B------:R-:W-:Y:S06]  /*0510*/  BSSY.RECONVERGENT B1, `(.L_x_4) ;  /* 0x000001c000017945 */ /* 0x000fec0003800200 */
[----:B------:R-:W0:Y:S01]  /*0520*/  LDC.64 R2, c[0x0][0x3e8] ;  /* 0x0000fa00ff027b82 */ /* 0x000e220000000a00 */
[----:B------:R-:W-:-:S07]  /*0530*/  DMUL R30, R30, 0.5 ;  /* 0x3fe000001e1e7828 */ /* 0x000fce0000000000 */
[----:B------:R-:W1:Y:S08]  /*0540*/  LDC.64 R14, c[0x0][0x3d0] ;  /* 0x0000f400ff0e7b82 */ /* 0x000e700000000a00 */
[----:B------:R-:W1:Y:S01]  /*0550*/  LDC.64 R44, c[0x0][0x3d8] ;  /* 0x0000f600ff2c7b82 */ /* 0x000e620000000a00 */
[----:B0-----:R-:W-:-:S07]  /*0560*/  DADD R2, R2, -R8 ;  /* 0x0000000002027229 */ /* 0x001fce0000000808 */
[----:B------:R-:W0:Y:S01]  /*0570*/  LDC.64 R32, c[0x0][0x3f0] ;  /* 0x0000fc00ff207b82 */ /* 0x000e220000000a00 */
[----:B------:R-:W-:-:S07]  /*0580*/  DFMA R48, R30, R2, R8 ;  /* 0x000000021e30722b */ /* 0x000fce0000000008 */
[----:B------:R-:W0:Y:S01]  /*0590*/  LDC.64 R16, c[0x0][0x3f8] ;  /* 0x0000fe00ff107b82 */ /* 0x000e220000000a00 */
[----:B------:R-:W2:Y:S01]  /*05a0*/  MUFU.RCP64H R3, R49 ;  /* 0x0000003100037308 */ /* 0x000ea20000001800 */
[----:B-1----:R-:W-:Y:S01]  /*05b0*/  DADD R44, R44, -R14 ;  /* 0x000000002c2c7229 */ /* 0x002fe2000000080e */
[----:B------:R-:W-:-:S04]  /*05c0*/  IADD3 R2, PT, PT, R49, 0x300402, RZ ;  /* 0x0030040231027810 */ /* 0x000fc80007ffe0ff */
[----:B------:R-:W-:-:S03]  /*05d0*/  FSETP.GEU.AND P0, PT, |R2|, 5.8789094863358348022e-39, PT ;  /* 0x004004020200780b */ /* 0x000fc60003f0e200 */
[----:B------:R-:W-:Y:S02]  /*05e0*/  DFMA R44, R30, R44, R14 ;  /* 0x0000002c1e2c722b */ /* 0x000fe4000000000e */
[----:B--2---:R-:W-:-:S08]  /*05f0*/  DFMA R8, -R48, R2, 1 ;  /* 0x3ff000003008742b */ /* 0x004fd00000000102 */
[----:B------:R-:W-:-:S08]  /*0600*/  DFMA R8, R8, R8, R8 ;  /* 0x000000080808722b */ /* 0x000fd00000000008 */
[----:B------:R-:W-:Y:S02]  /*0610*/  DFMA R46, R2, R8, R2 ;  /* 0x00000008022e722b */ /* 0x000fe40000000002 */
[----:B0-----:R-:W-:-:S06]  /*0620*/  DADD R8, R16, -R32 ;  /* 0x0000000010087229 */ /* 0x001fcc0000000820 */
[----:B------:R-:W-:Y:S02]  /*0630*/  DFMA R12, -R48, R46, 1 ;  /* 0x3ff00000300c742b */ /* 0x000fe4000000012e */
[----:B------:R-:W-:-:S06]  /*0640*/  DFMA R8, R30, R8, R32 ;  /* 0x000000081e08722b */ /* 0x000fcc0000000020 */
[----:B------:R-:W-:Y:S01]  /*0650*/  DFMA R46, R46, R12, R46 ;  /* 0x0000000c2e2e722b */ /* 0x000fe2000000002e */
[----:B------:R-:W-:Y:S10]  /*0660*/  @P0 BRA `(.L_x_5) ;  /* 0x0000000000180947 */ /* 0x000ff40003800000 */
[----:B------:R-:W-:Y:S01]  /*0670*/  LOP3.LUT R0, R49, 0x7fffffff, RZ, 0xc0, !PT ;  /* 0x7fffffff31007812 */ /* 0x000fe200078ec0ff */
[----:B------:R-:W-:Y:S02]  /*0680*/  IMAD.MOV.U32 R32, RZ, RZ, R48 ;  /* 0x000000ffff207224 */ /* 0x000fe400078e0030 */
[----:B------:R-:W-:Y:S01]  /*0690*/  IMAD.MOV.U32 R33, RZ, RZ, R49 ;  /* 0x000000ffff217224 */ /* 0x000fe200078e0031 */
[----:B------:R-:W-:Y:S02]  /*06a0*/  IADD3 R29, PT, PT, R0, -0x100000, RZ ;  /* 0xfff00000001d7810 */ /* 0x000fe40007ffe0ff */
[----:B------:R-:W-:-:S07]  /*06b0*/  MOV R0, 0x6d0 ;  /* 0x000006d000007802 */ /* 0x000fce0000000f00 */
[----:B-----5:R-:W-:Y:S05]  /*06c0*/  CALL.REL.NOINC `($__internal_0_$__cuda_sm20_dblrcp_rn_slowpath_v3) ;  /* 0x0000005800747944 */ /* 0x020fea0003c00000 */
.L_x_5:
[----:B------:R-:W-:Y:S05]  /*06d0*/  BSYNC.RECONVERGENT B1 ;  /* 0x0000000000017941 */ /* 0x000fea0003800200 */
.L_x_4:
[----:B------:R-:W-:Y:S01]  /*06e0*/  DADD R144, -R46, 8 ;  /* 0x402000002e907429 */ /* 0x000fe20000000100 */
[----:B------:R-:W-:Y:S01]  /*06f0*/  IMAD.MOV.U32 R2, RZ, RZ, 0x1 ;  /* 0x00000001ff027424 */ /* 0x000fe200078e00ff */
[----:B------:R-:W-:Y:S04]  /*0700*/  BSSY.RECONVERGENT B2, `(.L_x_6) ;  /* 0x0000015000027945 */ /* 0x000fe80003800200 */
[----:B------:R-:W0:Y:S02]  /*0710*/  MUFU.RCP64H R3, R145 ;  /* 0x0000009100037308 */ /* 0x000e240000001800 */
[----:B0-----:R-:W-:-:S08]  /*0720*/  DFMA R12, -R144, R2, 1 ;  /* 0x3ff00000900c742b */ /* 0x001fd00000000102 */
[----:B------:R-:W-:-:S08]  /*0730*/  DFMA R12, R12, R12, R12 ;  /* 0x0000000c0c0c722b */ /* 0x000fd0000000000c */
[----:B------:R-:W-:Y:S02]  /*0740*/  DFMA R12, R2, R12, R2 ;  /* 0x0000000c020c722b */ /* 0x000fe40000000002 */
[----:B------:R-:W-:-:S06]  /*0750*/  DADD R2, -R46, 2 ;  /* 0x400000002e027429 */ /* 0x000fcc0000000100 */
[----:B------:R-:W-:Y:S02]  /*0760*/  DFMA R14, -R144, R12, 1 ;  /* 0x3ff00000900e742b */ /* 0x000fe4000000010c */
[----:B------:R-:W-:-:S06]  /*0770*/  DMUL R30, R2, 8 ;  /* 0x40200000021e7828 */ /* 0x000fcc0000000000 */
[----:B------:R-:W-:-:S04]  /*0780*/  DFMA R14, R12, R14, R12 ;  /* 0x0000000e0c0e722b */ /* 0x000fc8000000000c */
[----:B------:R-:W-:-:S04]  /*0790*/  FSETP.GEU.AND P1, PT, |R31|, 6.5827683646048100446e-37, PT ;  /* 0x036000001f00780b */ /* 0x000fc80003f2e200 */
[----:B------:R-:W-:-:S08]  /*07a0*/  DMUL R2, R30, R14 ;  /* 0x0000000e1e027228 */ /* 0x000fd00000000000 */
[----:B------:R-:W-:-:S08]  /*07b0*/  DFMA R12, -R144, R2, R30 ;  /* 0x00000002900c722b */ /* 0x000fd0000000011e */
[----:B------:R-:W-:-:S10]  /*07c0*/  DFMA R2, R14, R12, R2 ;  /* 0x0000000c0e02722b */ /* 0x000fd40000000002 */
[----:B------:R-:W-:-:S05]  /*07d0*/  FFMA R0, RZ, R145, R3 ;  /* 0x00000091ff007223 */ /* 0x000fca0000000003 */
[----:B------:R-:W-:-:S13]  /*07e0*/  FSETP.GT.AND P0, PT, |R0|, 1.469367938527859385e-39, PT ;  /* 0x001000000000780b */ /* 0x000fda0003f04200 */
[----:B------:R-:W-:Y:S05]  /*07f0*/  @P0 BRA P1, `(.L_x_7) ;  /* 0x0000000000140947 */ /* 0x000fea0000800000 */
[----:B------:R-:W-:Y:S01]  /*0800*/  IMAD.MOV.U32 R29, RZ, RZ, R31 ;  /* 0x000000ffff1d7224 */ /* 0x000fe200078e001f */
[----:B------:R-:W-:-:S07]  /*0810*/  MOV R0, 0x830 ;  /* 0x0000083000007802 */ /* 0x000fce0000000f00 */
[----:B-----5:R-:W-:Y:S05]  /*0820*/  CALL.REL.NOINC `($__internal_1_$__cuda_sm20_div_rn_f64_full) ;  /* 0x0000005800c87944 */ /* 0x020fea0003c00000 */
[----:B------:R-:W-:Y:S01]  /*0830*/  MOV R2, R30 ;  /* 0x0000001e00027202 */ /* 0x000fe20000000f00 */
[----:B------:R-:W-:-:S07]  /*0840*/  IMAD.MOV.U32 R3, RZ, RZ, R29 ;  /* 0x000000ffff037224 */ /* 0x000fce00078e001d */
.L_x_7:
[----:B------:R-:W-:Y:S05]  /*0850*/  BSYNC.RECONVERGENT B2 ;  /* 0x0000000000027941 */ /* 0x000fea0003800200 */
.L_x_6:
[----:B------:R-:W0:Y:S01]  /*0860*/  MUFU.RCP64H R13, 3 ;  /* 0x40080000000d7908 */ /* 0x000e220000001800 */
[----:B------:R-:W-:Y:S02]  /*0870*/  HFMA2 R17, -RZ, RZ, 2.015625, 0 ;  /* 0x40080000ff117431 */ /* 0x000fe400000001ff */
[----:B------:R-:W-:Y:S01]  /*0880*/  IMAD.MOV.U32 R16, RZ, RZ, 0x0 ;  /* 0x00000000ff107424 */ /* 0x000fe200078e00ff */
[----:B------:R-:W-:Y:S01]  /*0890*/  DADD R30, R8, -0.5 ;  /* 0xbfe00000081e7429 */ /* 0x000fe20000000000 */
[----:B------:R-:W-:Y:S01]  /*08a0*/  IMAD.MOV.U32 R12, RZ, RZ, 0x1 ;  /* 0x00000001ff0c7424 */ /* 0x000fe200078e00ff */
[----:B------:R-:W-:Y:S08]  /*08b0*/  BSSY.RECONVERGENT B2, `(.L_x_8) ;  /* 0x0000014000027945 */ /* 0x000ff00003800200 */
[----:B------:R-:W-:Y:S01]  /*08c0*/  FSETP.GEU.AND P1, PT, |R31|, 6.5827683646048100446e-37, PT ;  /* 0x036000001f00780b */ /* 0x000fe20003f2e200 */
[----:B0-----:R-:W-:-:S08]  /*08d0*/  DFMA R14, R12, -R16, 1 ;  /* 0x3ff000000c0e742b */ /* 0x001fd00000000810 */
[----:B------:R-:W-:-:S08]  /*08e0*/  DFMA R14, R14, R14, R14 ;  /* 0x0000000e0e0e722b */ /* 0x000fd0000000000e */
[----:B------:R-:W-:-:S08]  /*08f0*/  DFMA R14, R12, R14, R12 ;  /* 0x0000000e0c0e722b */ /* 0x000fd0000000000c */
[----:B------:R-:W-:-:S08]  /*0900*/  DFMA R12, R14, -R16, 1 ;  /* 0x3ff000000e0c742b */ /* 0x000fd00000000810 */
[----:B------:R-:W-:-:S08]  /*0910*/  DFMA R12, R14, R12, R14 ;  /* 0x0000000c0e0c722b */ /* 0x000fd0000000000e */
[----:B------:R-:W-:-:S08]  /*0920*/  DMUL R16, R30, R12 ;  /* 0x0000000c1e107228 */ /* 0x000fd00000000000 */
[----:B------:R-:W-:-:S08]  /*0930*/  DFMA R8, R16, -3, R30 ;  /* 0xc00800001008782b */ /* 0x000fd0000000001e */
[----:B------:R-:W-:-:S10]  /*0940*/  DFMA R16, R12, R8, R16 ;  /* 0x000000080c10722b */ /* 0x000fd40000000010 */
[----:B------:R-:W-:-:S05]  /*0950*/  FFMA R0, RZ, 2.125, R17 ;  /* 0x40080000ff007823 */ /* 0x000fca0000000011 */
[----:B------:R-:W-:-:S13]  /*0960*/  FSETP.GT.AND P0, PT, |R0|, 1.469367938527859385e-39, PT ;  /* 0x001000000000780b */ /* 0x000fda0003f04200 */
[----:B------:R-:W-:Y:S05]  /*0970*/  @P0 BRA P1, `(.L_x_9) ;  /* 0x00000000001c0947 */ /* 0x000fea0000800000 */
[----:B------:R-:W-:Y:S01]  /*0980*/  IMAD.MOV.U32 R29, RZ, RZ, R31 ;  /* 0x000000ffff1d7224 */ /* 0x000fe200078e001f */
[----:B------:R-:W-:Y:S01]  /*0990*/  MOV R144, RZ ;  /* 0x000000ff00907202 */ /* 0x000fe20000000f00 */
[----:B------:R-:W-:Y:S01]  /*09a0*/  IMAD.MOV.U32 R145, RZ, RZ, 0x40080000 ;  /* 0x40080000ff917424 */ /* 0x000fe200078e00ff */
[----:B------:R-:W-:-:S07]  /*09b0*/  MOV R0, 0x9d0 ;  /* 0x000009d000007802 */ /* 0x000fce0000000f00 */
[----:B-----5:R-:W-:Y:S05]  /*09c0*/  CALL.REL.NOINC `($__internal_1_$__cuda_sm20_div_rn_f64_full) ;  /* 0x0000005800607944 */ /* 0x020fea0003c00000 */
[----:B------:R-:W-:Y:S01]  /*09d0*/  IMAD.MOV.U32 R16, RZ, RZ, R30 ;  /* 0x000000ffff107224 */ /* 0x000fe200078e001e */
[----:B------:R-:W-:-:S07]  /*09e0*/  MOV R17, R29 ;  /* 0x0000001d00117202 */ /* 0x000fce0000000f00 */
.L_x_9:
[----:B------:R-:W-:Y:S05]  /*09f0*/  BSYNC.RECONVERGENT B2 ;  /* 0x0000000000027941 */ /* 0x000fea0003800200 */
.L_x_8:
[----:B------:R-:W0:Y:S08]  /*0a00*/  LDC.64 R8, c[0x0][0x380] ;  /* 0x0000e000ff087b82 */ /* 0x000e300000000a00 */
[----:B------:R-:W1:Y:S08]  /*0a10*/  LDC.64 R14, c[0x0][0x3a8] ;  /* 0x0000ea00ff0e7b82 */ /* 0x000e700000000a00 */
[----:B------:R-:W2:Y:S01]  /*0a20*/  LDC.64 R74, c[0x0][0x428] ;  /* 0x00010a00ff4a7b82 */ /* 0x000ea20000000a00 */
[----:B0-----:R-:W-:-:S06]  /*0a30*/  IMAD.WIDE R8, R18, 0x4, R8 ;  /* 0x0000000412087825 */ /* 0x001fcc00078e0208 */
[----:B------:R-:W1:Y:S02]  /*0a40*/  LDG.E R9, desc[UR10][R8.64] ;  /* 0x0000000a08097981 */ /* 0x000e64000c1e1900 */
[----:B-1----:R-:W-:-:S04]  /*0a50*/  IMAD.WIDE R12, R9, 0x8, R14 ;  /* 0x00000008090c7825 */ /* 0x002fc800078e020e */
[----:B--2---:R-:W-:Y:S02]  /*0a60*/  IMAD.IADD R31, R9, 0x1, -R74 ;  /* 0x00000001091f7824 */ /* 0x004fe400078e0a4a */
[----:B------:R-:W-:-:S04]  /*0a70*/  IMAD.WIDE R32, R74, 0x8, R12 ;  /* 0x000000084a207825 */ /* 0x000fc800078e020c */
[----:B------:R-:W-:Y:S01]  /*0a80*/  IMAD.WIDE R30, R31, 0x8, R14 ;  /* 0x000000081f1e7825 */ /* 0x000fe200078e020e */
[----:B------:R-:W2:Y:S04]  /*0a90*/  LDG.E.64 R54, desc[UR10][R32.64+0x8] ;  /* 0x0000080a20367981 */ /* 0x000ea8000c1e1b00 */
[----:B------:R-:W2:Y:S01]  /*0aa0*/  LDG.E.64 R52, desc[UR10][R30.64+-0x8] ;  /* 0xfffff80a1e347981 */ /* 0x000ea2000c1e1b00 */
[----:B------:R-:W-:-:S03]  /*0ab0*/  IMAD.IADD R49, R9, 0x1, -R75 ;  /* 0x0000000109317824 */ /* 0x000fc600078e0a4b */
[----:B------:R-:W3:Y:S01]  /*0ac0*/  LDG.E.64 R56, desc[UR10][R32.64+-0x8] ;  /* 0xfffff80a20387981 */ /* 0x000ee2000c1e1b00 */
[----:B------:R-:W-:Y:S01]  /*0ad0*/  IMAD.WIDE R48, R49, 0x8, R14 ;  /* 0x0000000831307825 */ /* 0x000fe200078e020e */
[----:B------:R-:W-:Y:S02]  /*0ae0*/  IADD3 R9, PT, PT, R9, -R75, -R74 ;  /* 0x8000004b09097210 */ /* 0x000fe40007ffe84a */
[----:B------:R-:W4:Y:S01]  /*0af0*/  LDG.E.64 R58, desc[UR10][R30.64+0x8] ;  /* 0x0000080a1e3a7981 */ /* 0x000f22000c1e1b00 */
[----:B------:R-:W-:-:S03]  /*0b00*/  IMAD.WIDE R50, R75, 0x8, R12 ;  /* 0x000000084b327825 */ /* 0x000fc600078e020c */
[----:B------:R-:W4:Y:S01]  /*0b10*/  LDG.E.64 R60, desc[UR10][R48.64+-0x8] ;  /* 0xfffff80a303c7981 */ /* 0x000f22000c1e1b00 */
[----:B------:R-:W-:-:S03]  /*0b20*/  IMAD.WIDE R14, R9, 0x8, R14 ;  /* 0x00000008090e7825 */ /* 0x000fc600078e020e */
[----:B------:R-:W4:Y:S01]  /*0b30*/  LDG.E.64 R62, desc[UR10][R50.64+0x8] ;  /* 0x0000080a323e7981 */ /* 0x000f22000c1e1b00 */
[----:B------:R-:W-:-:S03]  /*0b40*/  IMAD.WIDE R70, R74, 0x8, R50 ;  /* 0x000000084a467825 */ /* 0x000fc600078e0232 */
[----:B------:R-:W4:Y:S04]  /*0b50*/  LDG.E.64 R64, desc[UR10][R50.64+-0x8] ;  /* 0xfffff80a32407981 */ /* 0x000f28000c1e1b00 */
[----:B------:R-:W4:Y:S01]  /*0b60*/  LDG.E.64 R68, desc[UR10][R14.64] ;  /* 0x0000000a0e447981 */ /* 0x000f22000c1e1b00 */
[----:B------:R-:W-:-:S03]  /*0b70*/  IMAD.WIDE R72, R75, 0x8, R30 ;  /* 0x000000084b487825 */ /* 0x000fc600078e021e */
[----:B------:R-:W4:Y:S04]  /*0b80*/  LDG.E.64 R66, desc[UR10][R48.64+0x8] ;  /* 0x0000080a30427981 */ /* 0x000f28000c1e1b00 */
[----:B------:R-:W4:Y:S01]  /*0b90*/  LDG.E.64 R70, desc[UR10][R70.64] ;  /* 0x0000000a46467981 */ /* 0x000f22000c1e1b00 */
[----:B------:R-:W-:-:S03]  /*0ba0*/  IMAD.WIDE R74, R74, 0x8, R48 ;  /* 0x000000084a4a7825 */ /* 0x000fc600078e0230 */
[----:B------:R-:W4:Y:S04]  /*0bb0*/  LDG.E.64 R72, desc[UR10][R72.64] ;  /* 0x0000000a48487981 */ /* 0x000f28000c1e1b00 */
[----:B------:R-:W4:Y:S04]  /*0bc0*/  LDG.E.64 R32, desc[UR10][R32.64] ;  /* 0x0000000a20207981 */ /* 0x000f28000c1e1b00 */
[----:B------:R-:W4:Y:S04]  /*0bd0*/  LDG.E.64 R30, desc[UR10][R30.64] ;  /* 0x0000000a1e1e7981 */ /* 0x000f28000c1e1b00 */
[----:B------:R-:W4:Y:S04]  /*0be0*/  LDG.E.64 R74, desc[UR10][R74.64] ;  /* 0x0000000a4a4a7981 */ /* 0x000f28000c1e1b00 */
[----:B------:R-:W4:Y:S04]  /*0bf0*/  LDG.E.64 R8, desc[UR10][R12.64+-0x8] ;  /* 0xfffff80a0c087981 */ /* 0x000f28000c1e1b00 */
[----:B------:R-:W4:Y:S04]  /*0c00*/  LDG.E.64 R14, desc[UR10][R12.64+0x8] ;  /* 0x0000080a0c0e7981 */ /* 0x000f28000c1e1b00 */
[----:B------:R-:W4:Y:S04]  /*0c10*/  LDG.E.64 R50, desc[UR10][R50.64] ;  /* 0x0000000a32327981 */ /* 0x000f28000c1e1b00 */
[----:B------:R-:W4:Y:S01]  /*0c20*/  LDG.E.64 R48, desc[UR10][R48.64] ;  /* 0x0000000a30307981 */ /* 0x000f22000c1e1b00 */
[----:B------:R-:W-:Y:S01]  /*0c30*/  BSSY.RECONVERGENT B1, `(.L_x_10) ;  /* 0x0000046000017945 */ /* 0x000fe20003800200 */
[----:B--2---:R-:W-:-:S08]  /*0c40*/  DADD R52, R52, -R54 ;  /* 0x0000000034347229 */ /* 0x004fd00000000836 */
[C-C-:B---3--:R-:W-:Y:S02]  /*0c50*/  DADD R54, -R56.reuse, R52.reuse ;  /* 0x0000000038367229 */ /* 0x148fe40000000134 */
[----:B------:R-:W-:Y:S02]  /*0c60*/  DADD R52, R56, R52 ;  /* 0x0000000038347229 */ /* 0x000fe40000000034 */
[----:B----4-:R-:W-:-:S04]  /*0c70*/  DADD R56, R60, -R62 ;  /* 0x000000003c387229 */ /* 0x010fc8000000083e */
[C---:B------:R-:W-:Y:S02]  /*0c80*/  DADD R54, R58.reuse, R54 ;  /* 0x000000003a367229 */ /* 0x040fe40000000036 */
[----:B------:R-:W-:Y:S02]  /*0c90*/  DADD R52, -R58, R52 ;  /* 0x000000003a347229 */ /* 0x000fe40000000134 */
[----:B------:R-:W-:-:S04]  /*0ca0*/  DADD R56, -R64, R56 ;  /* 0x0000000040387229 */ /* 0x000fc80000000138 */
[----:B------:R-:W-:Y:S02]  /*0cb0*/  DADD R54, R68, R54 ;  /* 0x0000000044367229 */ /* 0x000fe40000000036 */
[----:B------:R-:W-:Y:S02]  /*0cc0*/  DADD R52, R60, R52 ;  /* 0x000000003c347229 */ /* 0x000fe40000000034 */
[----:B------:R-:W-:-:S04]  /*0cd0*/  DADD R56, R66, R56 ;  /* 0x0000000042387229 */ /* 0x000fc80000000038 */
[----:B------:R-:W-:Y:S02]  /*0ce0*/  DADD R54, -R70, R54 ;  /* 0x0000000046367229 */ /* 0x000fe40000000136 */
[----:B------:R-:W-:Y:S02]  /*0cf0*/  DADD R52, -R62, R52 ;  /* 0x000000003e347229 */ /* 0x000fe40000000134 */
[----:B------:R-:W-:-:S04]  /*0d00*/  DADD R56, R68, R56 ;  /* 0x0000000044387229 */ /* 0x000fc80000000038 */
[----:B------:R-:W-:Y:S02]  /*0d10*/  DADD R54, R72, R54 ;  /* 0x0000000048367229 */ /* 0x000fe40000000036 */
[----:B------:R-:W-:Y:S02]  /*0d20*/  DADD R30, R30, -R32 ;  /* 0x000000001e1e7229 */ /* 0x000fe40000000820 */
[----:B------:R-:W-:Y:S02]  /*0d30*/  DADD R52, R64, R52 ;  /* 0x0000000040347229 */ /* 0x000fe40000000034 */
[----:B------:R-:W-:Y:S02]  /*0d40*/  DADD R56, -R70, R56 ;  /* 0x0000000046387229 */ /* 0x000fe40000000138 */
[----:B------:R-:W-:-:S04]  /*0d50*/  DADD R54, -R74, R54 ;  /* 0x000000004a367229 */ /* 0x000fc80000000136 */
[----:B------:R-:W-:Y:S02]  /*0d60*/  DADD R52, -R66, R52 ;  /* 0x0000000042347229 */ /* 0x000fe40000000134 */
[----:B------:R-:W-:Y:S02]  /*0d70*/  DADD R8, R8, -R14 ;  /* 0x0000000008087229 */ /* 0x000fe4000000080e */
[----:B------:R-:W-:Y:S02]  /*0d80*/  DADD R56, -R72, R56 ;  /* 0x0000000048387229 */ /* 0x000fe40000000138 */
[----:B------:R-:W-:-:S04]  /*0d90*/  DFMA R30, R54, 0.5, R30 ;  /* 0x3fe00000361e782b */ /* 0x000fc8000000001e */
[----:B------:R-:W-:Y:S02]  /*0da0*/  DFMA R8, R52, 0.5, R8 ;  /* 0x3fe000003408782b */ /* 0x000fe40000000008 */
[----:B------:R-:W-:Y:S02]  /*0db0*/  DADD R48, R48, -R50 ;  /* 0x0000000030307229 */ /* 0x000fe40000000832 */
[----:B------:R-:W-:Y:S02]  /*0dc0*/  DADD R56, R74, R56 ;  /* 0x000000004a387229 */ /* 0x000fe40000000038 */
[----:B------:R-:W-:Y:S02]  /*0dd0*/  DMUL R12, R30, R30 ;  /* 0x0000001e1e0c7228 */ /* 0x000fe40000000000 */
[----:B-----5:R-:W-:-:S04]  /*0de0*/  DADD R14, -R38, 1 ;  /* 0x3ff00000260e7429 */ /* 0x020fc80000000100 */
[----:B------:R-:W-:Y:S02]  /*0df0*/  DFMA R48, R56, 0.5, R48 ;  /* 0x3fe000003830782b */ /* 0x000fe40000000030 */
[----:B------:R-:W-:Y:S02]  /*0e00*/  DFMA R12, R8, R8, R12 ;  /* 0x00000008080c722b */ /* 0x000fe4000000000c */
[--C-:B------:R-:W-:Y:S02]  /*0e10*/  DFMA R6, R6, R14, -R30.reuse ;  /* 0x0000000e0606722b */ /* 0x100fe4000000081e */
[----:B------:R-:W-:-:S04]  /*0e20*/  DADD R32, -RZ, -R30 ;  /* 0x00000000ff207229 */ /* 0x000fc8000000091e */
[----:B------:R-:W-:Y:S02]  /*0e30*/  DFMA R12, R48, R48, R12 ;  /* 0x00000030300c722b */ /* 0x000fe4000000000c */
[--C-:B------:R-:W-:Y:S02]  /*0e40*/  DFMA R4, R4, R14, -R8.reuse ;  /* 0x0000000e0404722b */ /* 0x100fe40000000808 */
[----:B------:R-:W-:-:S04]  /*0e50*/  DADD R30, -RZ, -R8 ;  /* 0x00000000ff1e7229 */ /* 0x000fc80000000908 */
[----:B------:R-:W-:-:S06]  /*0e60*/  DSETP.NEU.AND P0, PT, R12, RZ, PT ;  /* 0x000000ff0c00722a */ /* 0x000fcc0003f0d000 */
[----:B------:R-:W-:Y:S02]  /*0e70*/  FSEL R8, R32, R6, !P0 ;  /* 0x0000000620087208 */ /* 0x000fe40004000000 */
[----:B------:R-:W-:Y:S01]  /*0e80*/  FSEL R9, R33, R7, !P0 ;  /* 0x0000000721097208 */ /* 0x000fe20004000000 */
[--C-:B------:R-:W-:Y:S02]  /*0e90*/  DFMA R10, R10, R14, -R48.reuse ;  /* 0x0000000e0a0a722b */ /* 0x100fe40000000830 */
[----:B------:R-:W-:Y:S01]  /*0ea0*/  DADD R48, -RZ, -R48 ;  /* 0x00000000ff307229 */ /* 0x000fe20000000930 */
[----:B------:R-:W-:Y:S02]  /*0eb0*/  FSEL R6, R30, R4, !P0 ;  /* 0x000000041e067208 */ /* 0x000fe40004000000 */
[----:B------:R-:W-:Y:S01]  /*0ec0*/  DMUL R12, R8, R8 ;  /* 0x00000008080c7228 */ /* 0x000fe20000000000 */
[----:B------:R-:W-:-:S07]  /*0ed0*/  FSEL R7, R31, R5, !P0 ;  /* 0x000000051f077208 */ /* 0x000fce0004000000 */
[----:B------:R-:W-:Y:S01]  /*0ee0*/  DFMA R12, R6, R6, R12 ;  /* 0x00000006060c722b */ /* 0x000fe2000000000c */
[----:B------:R-:W-:Y:S02]  /*0ef0*/  FSEL R10, R48, R10, !P0 ;  /* 0x0000000a300a7208 */ /* 0x000fe40004000000 */
[----:B------:R-:W-:-:S06]  /*0f00*/  FSEL R11, R49, R11, !P0 ;  /* 0x0000000b310b7208 */ /* 0x000fcc0004000000 */
[----:B------:R-:W-:-:S06]  /*0f10*/  DFMA R50, R10, R10, R12 ;  /* 0x0000000a0a32722b */ /* 0x000fcc000000000c */
[----:B------:R-:W0:Y:S04]  /*0f20*/  MUFU.RSQ64H R145, R51 ;  /* 0x0000003300917308 */ /* 0x000e280000001c00 */
[----:B------:R-:W-:Y:S01]  /*0f30*/  IADD3 R144, PT, PT, R51, -0x3500000, RZ ;  /* 0xfcb0000033907810 */ /* 0x000fe20007ffe0ff */
[----:B------:R-:W-:Y:S02]  /*0f40*/  IMAD.MOV.U32 R12, RZ, RZ, 0x0 ;  /* 0x00000000ff0c7424 */ /* 0x000fe400078e00ff */
[----:B------:R-:W-:-:S03]  /*0f50*/  IMAD.MOV.U32 R13, RZ, RZ, 0x3fd80000 ;  /* 0x3fd80000ff0d7424 */ /* 0x000fc600078e00ff */
[----:B0-----:R-:W-:-:S08]  /*0f60*/  DMUL R4, R144, R144 ;  /* 0x0000009090047228 */ /* 0x001fd00000000000 */
[----:B------:R-:W-:-:S08]  /*0f70*/  DFMA R4, R50, -R4, 1 ;  /* 0x3ff000003204742b */ /* 0x000fd00000000804 */
[----:B------:R-:W-:Y:S02]  /*0f80*/  DFMA R12, R4, R12, 0.5 ;  /* 0x3fe00000040c742b */ /* 0x000fe4000000000c */
[----:B------:R-:W-:-:S08]  /*0f90*/  DMUL R4, R144, R4 ;  /* 0x0000000490047228 */ /* 0x000fd00000000000 */
[----:B------:R-:W-:Y:S01]  /*0fa0*/  DFMA R4, R12, R4, R144 ;  /* 0x000000040c04722b */ /* 0x000fe20000000090 */
[----:B------:R-:W-:-:S07]  /*0fb0*/  ISETP.GE.U32.AND P0, PT, R144, 0x7ca00000, PT ;  /* 0x7ca000009000780c */ /* 0x000fce0003f06070 */
[----:B------:R-:W-:Y:S02]  /*0fc0*/  DMUL R140, R50, R4 ;  /* 0x00000004328c7228 */ /* 0x000fe40000000000 */
[----:B------:R-:W-:Y:S01]  /*0fd0*/  IADD3 R33, PT, PT, R5, -0x100000, RZ ;  /* 0xfff0000005217810 */ /* 0x000fe20007ffe0ff */
[----:B------:R-:W-:-:S05]  /*0fe0*/  IMAD.MOV.U32 R32, RZ, RZ, R4 ;  /* 0x000000ffff207224 */ /* 0x000fca00078e0004 */
[----:B------:R-:W-:-:S08]  /*0ff0*/  DFMA R30, R140, -R140, R50 ;  /* 0x8000008c8c1e722b */ /* 0x000fd00000000032 */
[----:B------:R-:W-:Y:S01]  /*1000*/  DFMA R48, R30, R32, R140 ;  /* 0x000000201e30722b */ /* 0x000fe2000000008c */
[----:B------:R-:W-:Y:S10]  /*1010*/  @!P0 BRA `(.L_x_11) ;  /* 0x00000000001c8947 */ /* 0x000ff40003800000 */
[----:B------:R-:W-:Y:S01]  /*1020*/  IMAD.MOV.U32 R32, RZ, RZ, R4 ;  /* 0x000000ffff207224 */ /* 0x000fe200078e0004 */
[----:B------:R-:W-:Y:S01]  /*1030*/  MOV R142, R50 ;  /* 0x00000032008e7202 */ /* 0x000fe20000000f00 */
[----:B------:R-:W-:Y:S01]  /*1040*/  IMAD.MOV.U32 R143, RZ, RZ, R51 ;  /* 0x000000ffff8f7224 */ /* 0x000fe200078e0033 */
[----:B------:R-:W-:-:S07]  /*1050*/  MOV R0, 0x1070 ;  /* 0x0000107000007802 */ /* 0x000fce0000000f00 */
[----:B------:R-:W-:Y:S05]  /*1060*/  CALL.REL.NOINC `($__internal_2_$__cuda_sm20_dsqrt_rn_f64_mediumpath_v1) ;  /* 0x0000005800487944 */ /* 0x000fea0003c00000 */
[----:B------:R-:W-:Y:S01]  /*1070*/  IMAD.MOV.U32 R48, RZ, RZ, R140 ;  /* 0x000000ffff307224 */ /* 0x000fe200078e008c */
[----:B------:R-:W-:-:S07]  /*1080*/  MOV R49, R141 ;  /* 0x0000008d00317202 */ /* 0x000fce0000000f00 */
.L_x_11:
[----:B------:R-:W-:Y:S05]  /*1090*/  BSYNC.RECONVERGENT B1 ;  /* 0x0000000000017941 */ /* 0x000fea0003800200 */
.L_x_10:
[----:B------:R-:W0:Y:S01]  /*10a0*/  MUFU.RCP64H R5, R49 ;  /* 0x0000003100057308 */ /* 0x000e220000001800 */
[----:B------:R-:W-:Y:S01]  /*10b0*/  IMAD.MOV.U32 R4, RZ, RZ, 0x1 ;  /* 0x00000001ff047424 */ /* 0x000fe200078e00ff */
[----:B------:R-:W-:Y:S01]  /*10c0*/  FSETP.GEU.AND P2, PT, |R7|, 6.5827683646048100446e-37, PT ;  /* 0x036000000700780b */ /* 0x000fe20003f4e200 */
[----:B------:R-:W-:Y:S01]  /*10d0*/  BSSY.RECONVERGENT B2, `(.L_x_12) ;  /* 0x0000015000027945 */ /* 0x000fe20003800200 */
[----:B------:R-:W-:-:S03]  /*10e0*/  DSETP.NEU.AND P1, PT, R50, RZ, PT ;  /* 0x000000ff3200722a */ /* 0x000fc60003f2d000 */
[----:B0-----:R-:W-:-:S08]  /*10f0*/  DFMA R12, R4, -R48, 1 ;  /* 0x3ff00000040c742b */ /* 0x001fd00000000830 */
[----:B------:R-:W-:-:S08]  /*1100*/  DFMA R12, R12, R12, R12 ;  /* 0x0000000c0c0c722b */ /* 0x000fd0000000000c */
[----:B------:R-:W-:-:S08]  /*1110*/  DFMA R12, R4, R12, R4 ;  /* 0x0000000c040c722b */ /* 0x000fd00000000004 */
[----:B------:R-:W-:-:S08]  /*1120*/  DFMA R4, R12, -R48, 1 ;  /* 0x3ff000000c04742b */ /* 0x000fd00000000830 */
[----:B------:R-:W-:-:S08]  /*1130*/  DFMA R4, R12, R4, R12 ;  /* 0x000000040c04722b */ /* 0x000fd0000000000c */
[----:B------:R-:W-:-:S08]  /*1140*/  DMUL R12, R6, R4 ;  /* 0x00000004060c7228 */ /* 0x000fd00000000000 */
[----:B------:R-:W-:-:S08]  /*1150*/  DFMA R14, R12, -R48, R6 ;  /* 0x800000300c0e722b */ /* 0x000fd00000000006 */
[----:B------:R-:W-:-:S10]  /*1160*/  DFMA R4, R4, R14, R12 ;  /* 0x0000000e0404722b */ /* 0x000fd4000000000c */
        /* <DEDUP_REMOVED lines=8> */
[----:B------:R-:W-:Y:S05]  /*11f0*/  CALL.REL.NOINC `($__internal_1_$__cuda_sm20_div_rn_f64_full) ;  /* 0x0000005000547944 */ /* 0x000fea0003c00000 */
[----:B------:R-:W-:Y:S01]  /*1200*/  MOV R4, R30 ;  /* 0x0000001e00047202 */ /* 0x000fe20000000f00 */
[----:B------:R-:W-:-:S07]  /*1210*/  IMAD.MOV.U32 R5, RZ, RZ, R29 ;  /* 0x000000ffff057224 */ /* 0x000fce00078e001d */
.L_x_13:
[----:B------:R-:W-:Y:S05]  /*1220*/  BSYNC.RECONVERGENT B2 ;  /* 0x0000000000027941 */ /* 0x000fea0003800200 */
.L_x_12:
[----:B------:R-:W0:Y:S01]  /*1230*/  MUFU.RCP64H R7, R49 ;  /* 0x0000003100077308 */ /* 0x000e220000001800 */
[----:B------:R-:W-:Y:S01]  /*1240*/  IMAD.MOV.U32 R6, RZ, RZ, 0x1 ;  /* 0x00000001ff067424 */ /* 0x000fe200078e00ff */
[----:B------:R-:W-:Y:S01]  /*1250*/  FSETP.GEU.AND P2, PT, |R9|, 6.5827683646048100446e-37, PT ;  /* 0x036000000900780b */ /* 0x000fe20003f4e200 */
[----:B------:R-:W-:Y:S04]  /*1260*/  BSSY.RECONVERGENT B2, `(.L_x_14) ;  /* 0x0000014000027945 */ /* 0x000fe80003800200 */
        /* <DEDUP_REMOVED lines=11> */
[----:B------:R-:W-:Y:S01]  /*1320*/  MOV R30, R8 ;  /* 0x00000008001e7202 */ /* 0x000fe20000000f00 */
[----:B------:R-:W-:Y:S01]  /*1330*/  IMAD.MOV.U32 R29, RZ, RZ, R9 ;  /* 0x000000ffff1d7224 */ /* 0x000fe200078e0009 */
[----:B------:R-:W-:Y:S01]  /*1340*/  MOV R145, R49 ;  /* 0x0000003100917202 */ /* 0x000fe20000000f00 */
[----:B------:R-:W-:Y:S01]  /*1350*/  IMAD.MOV.U32 R144, RZ, RZ, R48 ;  /* 0x000000ffff907224 */ /* 0x000fe200078e0030 */
[----:B------:R-:W-:-:S07]  /*1360*/  MOV R0, 0x1380 ;  /* 0x0000138000007802 */ /* 0x000fce0000000f00 */
[----:B------:R-:W-:Y:S05]  /*1370*/  CALL.REL.NOINC `($__internal_1_$__cuda_sm20_div_rn_f64_full) ;  /* 0x0000004c00f47944 */ /* 0x000fea0003c00000 */
[----:B------:R-:W-:Y:S02]  /*1380*/  IMAD.MOV.U32 R6, RZ, RZ, R30 ;  /* 0x000000ffff067224 */ /* 0x000fe400078e001e */
[----:B------:R-:W-:-:S07]  /*1390*/  IMAD.MOV.U32 R7, RZ, RZ, R29 ;  /* 0x000000ffff077224 */ /* 0x000fce00078e001d */
.L_x_15:
[----:B------:R-:W-:Y:S05]  /*13a0*/  BSYNC.RECONVERGENT B2 ;  /* 0x0000000000027941 */ /* 0x000fea0003800200 */
.L_x_14:
[----:B------:R-:W0:Y:S01]  /*13b0*/  MUFU.RCP64H R9, R49 ;  /* 0x0000003100097308 */ /* 0x000e220000001800 */
[----:B------:R-:W-:Y:S01]  /*13c0*/  MOV R8, 0x1 ;  /* 0x0000000100087802 */ /* 0x000fe20000000f00 */
[----:B------:R-:W-:Y:S01]  /*13d0*/  BSSY.RECONVERGENT B2, `(.L_x_16) ;  /* 0x0000015000027945 */ /* 0x000fe20003800200 */
[----:B------:R-:W-:-:S04]  /*13e0*/  FSETP.GEU.AND P2, PT, |R11|, 6.5827683646048100446e-37, PT ;  /* 0x036000000b00780b */ /* 0x000fc80003f4e200 */
        /* <DEDUP_REMOVED lines=17> */
[----:B------:R-:W-:Y:S01]  /*1500*/  IMAD.MOV.U32 R8, RZ, RZ, R30 ;  /* 0x000000ffff087224 */ /* 0x000fe200078e001e */
[----:B------:R-:W-:-:S07]  /*1510*/  MOV R9, R29 ;  /* 0x0000001d00097202 */ /* 0x000fce0000000f00 */
.L_x_17:
[----:B------:R-:W-:Y:S05]  /*1520*/  BSYNC.RECONVERGENT B2 ;  /* 0x0000000000027941 */ /* 0x000fea0003800200 */
.L_x_16:
[----:B------:R-:W0:Y:S08]  /*1530*/  LDC.64 R84, c[0x0][0x388] ;  /* 0x0000e200ff547b82 */ /* 0x000e300000000a00 */
[----:B------:R-:W1:Y:S01]  /*1540*/  LDC R87, c[0x0][0x438] ;  /* 0x00010e00ff577b82 */ /* 0x000e620000000800 */
[----:B0-----:R-:W-:-:S04]  /*1550*/  IMAD.WIDE R50, R28, 0x8, R84 ;  /* 0x000000081c327825 */ /* 0x001fc800078e0254 */
[--C-:B------:R-:W-:Y:S01]  /*1560*/  IMAD.WIDE R52, R18, 0x8, R84.reuse ;  /* 0x0000000812347825 */ /* 0x100fe200078e0254 */
[----:B------:R-:W2:Y:S03]  /*1570*/  LDG.E.64 R108, desc[UR10][R50.64] ;  /* 0x0000000a326c7981 */ /* 0x000ea6000c1e1b00 */
[----:B------:R-:W-:Y:S01]  /*1580*/  IMAD.WIDE R54, R23, 0x8, R84 ;  /* 0x0000000817367825 */ /* 0x000fe200078e0254 */
[----:B------:R-:W3:Y:S03]  /*1590*/  LDG.E.64 R110, desc[UR10][R52.64] ;  /* 0x0000000a346e7981 */ /* 0x000ee6000c1e1b00 */
[C---:B-1----:R-:W-:Y:S01]  /*15a0*/  IMAD.WIDE R56, R87.reuse, 0x8, R52 ;  /* 0x0000000857387825 */ /* 0x042fe200078e0234 */
[----:B------:R-:W4:Y:S04]  /*15b0*/  LDG.E.64 R106, desc[UR10][R54.64] ;  /* 0x0000000a366a7981 */ /* 0x000f28000c1e1b00 */
[----:B------:R-:W5:Y:S01]  /*15c0*/  LDG.E.64 R126, desc[UR10][R56.64] ;  /* 0x0000000a387e7981 */ /* 0x000f62000c1e1b00 */
[----:B------:R-:W-:-:S05]  /*15d0*/  IMAD.WIDE R58, R87, 0x8, R50 ;  /* 0x00000008573a7825 */ /* 0x000fca00078e0232 */
[----:B------:R-:W4:Y:S01]  /*15e0*/  LDG.E.64 R98, desc[UR10][R58.64] ;  /* 0x0000000a3a627981 */ /* 0x000f22000c1e1b00 */
[----:B------:R-:W-:-:S05]  /*15f0*/  IMAD.WIDE R60, R24, 0x8, R84 ;  /* 0x00000008183c7825 */ /* 0x000fca00078e0254 */
[----:B------:R-:W4:Y:S01]  /*1600*/  LDG.E.64 R100, desc[UR10][R60.64] ;  /* 0x0000000a3c647981 */ /* 0x000f22000c1e1b00 */
[----:B------:R-:W-:-:S05]  /*1610*/  IMAD.WIDE R62, R87, 0x8, R54 ;  /* 0x00000008573e7825 */ /* 0x000fca00078e0236 */
[----:B------:R-:W4:Y:S01]  /*1620*/  LDG.E.64 R136, desc[UR10][R62.64] ;  /* 0x0000000a3e887981 */ /* 0x000f22000c1e1b00 */
[----:B------:R-:W-:-:S04]  /*1630*/  IMAD.WIDE R64, R20, 0x8, R84 ;  /* 0x0000000814407825 */ /* 0x000fc800078e0254 */
[----:B------:R-:W-:Y:S01]  /*1640*/  IMAD.WIDE R66, R87, 0x8, R60 ;  /* 0x0000000857427825 */ /* 0x000fe200078e023c */
[----:B------:R-:W4:Y:S04]  /*1650*/  LDG.E.64 R130, desc[UR10][R64.64] ;  /* 0x0000000a40827981 */ /* 0x000f28000c1e1b00 */
        /* <DEDUP_REMOVED lines=19> */
[----:B------:R-:W-:-:S05]  /*1790*/  IMAD.WIDE R86, R87, 0x8, R78 ;  /* 0x0000000857567825 */ /* 0x000fca00078e024e */
[----:B------:R-:W4:Y:S01]  /*17a0*/  LDG.E.64 R120, desc[UR10][R86.64] ;  /* 0x0000000a56787981 */ /* 0x000f22000c1e1b00 */
[----:B------:R-:W0:Y:S01]  /*17b0*/  MUFU.RCP64H R11, R41 ;  /* 0x00000029000b7308 */ /* 0x000e220000001800 */
[----:B------:R-:W-:-:S06]  /*17c0*/  IMAD.MOV.U32 R10, RZ, RZ, 0x1 ;  /* 0x00000001ff0a7424 */ /* 0x000fcc00078e00ff */
[----:B0-----:R-:W-:-:S08]  /*17d0*/  DFMA R12, -R40, R10, 1 ;  /* 0x3ff00000280c742b */ /* 0x001fd0000000010a */
[----:B------:R-:W-:-:S08]  /*17e0*/  DFMA R12, R12, R12, R12 ;  /* 0x0000000c0c0c722b */ /* 0x000fd0000000000c */
[----:B------:R-:W-:Y:S02]  /*17f0*/  DFMA R12, R10, R12, R10 ;  /* 0x0000000c0a0c722b */ /* 0x000fe4000000000a */
[----:B------:R-:W-:-:S06]  /*1800*/  DMUL R10, R38, 0.5 ;  /* 0x3fe00000260a7828 */ /* 0x000fcc0000000000 */
[----:B------:R-:W-:-:S08]  /*1810*/  DFMA R30, -R40, R12, 1 ;  /* 0x3ff00000281e742b */ /* 0x000fd0000000010c */
[----:B------:R-:W-:Y:S02]  /*1820*/  DFMA R30, R12, R30, R12 ;  /* 0x0000001e0c1e722b */ /* 0x000fe4000000000c */
[----:B------:R-:W-:-:S08]  /*1830*/  DMUL R12, R10, R16 ;  /* 0x000000100a0c7228 */ /* 0x000fd00000000000 */
[----:B------:R-:W-:-:S08]  /*1840*/  DMUL R116, R12, R30 ;  /* 0x0000001e0c747228 */ /* 0x000fd00000000000 */
[----:B------:R-:W-:-:S08]  /*1850*/  DFMA R118, -R40, R116, R12 ;  /* 0x000000742876722b */ /* 0x000fd0000000010c */
[----:B------:R-:W-:Y:S02]  /*1860*/  DFMA R30, R30, R118, R116 ;  /* 0x000000761e1e722b */ /* 0x000fe40000000074 */
[C---:B--2---:R-:W-:Y:S02]  /*1870*/  DMUL R114, R108.reuse, 11 ;  /* 0x402600006c727828 */ /* 0x044fe40000000000 */
[----:B------:R-:W-:Y:S02]  /*1880*/  DMUL R124, R108, -4 ;  /* 0xc01000006c7c7828 */ /* 0x000fe40000000000 */
[----:B---3--:R-:W-:-:S04]  /*1890*/  DADD R112, R110, R108 ;  /* 0x000000006e707229 */ /* 0x008fc8000000006c */
[C---:B------:R-:W-:Y:S02]  /*18a0*/  DFMA R114, R110.reuse, -30, -R114 ;  /* 0xc03e00006e72782b */ /* 0x040fe40000000872 */
[----:B------:R-:W-:Y:S02]  /*18b0*/  DFMA R110, R110, 12, R124 ;  /* 0x402800006e6e782b */ /* 0x000fe4000000007c */
[C---:B-----5:R-:W-:Y:S02]  /*18c0*/  DADD R118, R126.reuse, R126 ;  /* 0x000000007e767229 */ /* 0x060fe4000000007e */
[----:B------:R-:W-:Y:S02]  /*18d0*/  DFMA R122, R126, -4, R124 ;  /* 0xc01000007e7a782b */ /* 0x000fe4000000007c */
[----:B------:R-:W-:Y:S02]  /*18e0*/  DADD R112, R112, R126 ;  /* 0x0000000070707229 */ /* 0x000fe4000000007e */
[----:B------:R-:W-:-:S02]  /*18f0*/  DFMA R116, R126, -11, R114 ;  /* 0xc02600007e74782b */ /* 0x000fc40000000072 */
[----:B------:R-:W-:Y:S02]  /*1900*/  DFMA R110, R126, -4, R110 ;  /* 0xc01000007e6e782b */ /* 0x000fe4000000006e */
[----:B------:R-:W-:Y:S02]  /*1910*/  DFMA R118, R108, 2, R118 ;  /* 0x400000006c76782b */ /* 0x000fe40000000076 */
[----:B----4-:R-:W-:Y:S02]  /*1920*/  DADD R138, R98, R98 ;  /* 0x00000000628a7229 */ /* 0x010fe40000000062 */
[----:B------:R-:W-:Y:S02]  /*1930*/  DFMA R132, R106, 2, R122 ;  /* 0x400000006a84782b */ /* 0x000fe4000000007a */
[----:B------:R-:W-:Y:S02]  /*1940*/  DADD R112, R112, R106 ;  /* 0x0000000070707229 */ /* 0x000fe4000000006a */
[----:B------:R-:W-:-:S02]  /*1950*/  DFMA R116, R106, -11, R116 ;  /* 0xc02600006a74782b */ /* 0x000fc40000000074 */
[----:B------:R-:W-:Y:S02]  /*1960*/  DFMA R110, R106, -4, R110 ;  /* 0xc01000006a6e782b */ /* 0x000fe4000000006e */
[----:B------:R-:W-:Y:S02]  /*1970*/  DADD R118, R118, -R106 ;  /* 0x0000000076767229 */ /* 0x000fe4000000086a */
[----:B------:R-:W-:Y:S02]  /*1980*/  DFMA R124, R126, 4, R124 ;  /* 0x401000007e7c782b */ /* 0x000fe4000000007c */
[----:B------:R-:W-:Y:S02]  /*1990*/  DADD R126, R108, -R126 ;  /* 0x000000006c7e7229 */ /* 0x000fe4000000087e */
[----:B------:R-:W-:Y:S02]  /*19a0*/  DADD R108, R132, R138 ;  /* 0x00000000846c7229 */ /* 0x000fe4000000008a */
[----:B------:R-:W-:-:S02]  /*19b0*/  DMUL R128, R106, 4 ;  /* 0x401000006a807828 */ /* 0x000fc40000000000 */
[C---:B------:R-:W-:Y:S02]  /*19c0*/  DADD R122, R106.reuse, -R98 ;  /* 0x000000006a7a7229 */ /* 0x040fe40000000862 */
[C---:B------:R-:W-:Y:S02]  /*19d0*/  DFMA R138, R106.reuse, -2, -R138 ;  /* 0xc00000006a8a782b */ /* 0x040fe4000000088a */
[--C-:B------:R-:W-:Y:S02]  /*19e0*/  DADD R106, R106, R98.reuse ;  /* 0x000000006a6a7229 */ /* 0x100fe40000000062 */
[----:B------:R-:W-:Y:S02]  /*19f0*/  DADD R112, R112, R98 ;  /* 0x0000000070707229 */ /* 0x000fe40000000062 */
[C---:B------:R-:W-:Y:S02]  /*1a00*/  DFMA R116, R98.reuse, -11, R116 ;  /* 0xc02600006274782b */ /* 0x040fe40000000074 */
[----:B------:R-:W-:-:S02]  /*1a10*/  DFMA R110, R98, -4, R110 ;  /* 0xc0100000626e782b */ /* 0x000fc4000000006e */
[----:B------:R-:W-:Y:S02]  /*1a20*/  DADD R118, R118, -R98 ;  /* 0x0000000076767229 */ /* 0x000fe40000000862 */
[----:B------:R-:W-:Y:S02]  /*1a30*/  DFMA R114, R98, 4, -R128 ;  /* 0x401000006272782b */ /* 0x000fe40000000880 */
[----:B------:R-:W-:Y:S02]  /*1a40*/  DADD R140, R106, -R100 ;  /* 0x000000006a8c7229 */ /* 0x000fe40000000864 */
[C---:B------:R-:W-:Y:S02]  /*1a50*/  DFMA R142, R100.reuse, 2, R138 ;  /* 0x40000000648e782b */ /* 0x040fe4000000008a */
[----:B------:R-:W-:Y:S02]  /*1a60*/  DMUL R98, R100, 4 ;  /* 0x4010000064627828 */ /* 0x000fe40000000000 */
[----:B------:R-:W-:-:S02]  /*1a70*/  DADD R106, R112, R100 ;  /* 0x00000000706a7229 */ /* 0x000fc40000000064 */
[C---:B------:R-:W-:Y:S02]  /*1a80*/  DFMA R138, R100.reuse, 2, R108 ;  /* 0x40000000648a782b */ /* 0x040fe4000000006c */
[C---:B------:R-:W-:Y:S02]  /*1a90*/  DFMA R116, R100.reuse, -11, R116 ;  /* 0xc02600006474782b */ /* 0x040fe40000000074 */
[----:B------:R-:W-:Y:S02]  /*1aa0*/  DFMA R128, R100, -4, R110 ;  /* 0xc01000006480782b */ /* 0x000fe4000000006e */
[----:B------:R-:W-:Y:S02]  /*1ab0*/  DADD R132, R118, -R100 ;  /* 0x0000000076847229 */ /* 0x000fe40000000864 */
[----:B------:R-:W-:Y:S02]  /*1ac0*/  DADD R100, R100, -R136 ;  /* 0x0000000064647229 */ /* 0x000fe40000000888 */
[----:B------:R-:W-:-:S02]  /*1ad0*/  DFMA R98, R136, 4, -R98 ;  /* 0x401000008862782b */ /* 0x000fc40000000862 */
[----:B------:R-:W-:Y:S02]  /*1ae0*/  DADD R112, R140, -R136 ;  /* 0x000000008c707229 */ /* 0x000fe40000000888 */
[----:B------:R-:W-:Y:S02]  /*1af0*/  DFMA R108, R136, 2, R142 ;  /* 0x40000000886c782b */ /* 0x000fe4000000008e */
[----:B------:R-:W-:Y:S02]  /*1b00*/  DADD R106, R106, R136 ;  /* 0x000000006a6a7229 */ /* 0x000fe40000000088 */
[C---:B------:R-:W-:Y:S02]  /*1b10*/  DFMA R110, R136.reuse, 2, R138 ;  /* 0x40000000886e782b */ /* 0x040fe4000000008a */
[C---:B------:R-:W-:Y:S02]  /*1b20*/  DFMA R116, R136.reuse, -11, R116 ;  /* 0xc02600008874782b */ /* 0x040fe40000000074 */
[----:B------:R-:W-:-:S02]  /*1b30*/  DFMA R118, R136, -4, R128 ;  /* 0xc01000008876782b */ /* 0x000fc40000000080 */
[----:B------:R-:W-:Y:S02]  /*1b40*/  DADD R136, R132, -R136 ;  /* 0x0000000084887229 */ /* 0x000fe40000000888 */
[--C-:B------:R-:W-:Y:S02]  /*1b50*/  DADD R126, R126, R130.reuse ;  /* 0x000000007e7e7229 */ /* 0x100fe40000000082 */
[--C-:B------:R-:W-:Y:S02]  /*1b60*/  DADD R124, R124, R130.reuse ;  /* 0x000000007c7c7229 */ /* 0x100fe40000000082 */
[--C-:B------:R-:W-:Y:S02]  /*1b70*/  DADD R108, R108, R130.reuse ;  /* 0x000000006c6c7229 */ /* 0x100fe40000000082 */
[--C-:B------:R-:W-:Y:S02]  /*1b80*/  DADD R106, R106, R130.reuse ;  /* 0x000000006a6a7229 */ /* 0x100fe40000000082 */
[----:B------:R-:W-:-:S02]  /*1b90*/  DADD R110, R110, R130 ;  /* 0x000000006e6e7229 */ /* 0x000fc40000000082 */
[----:B------:R-:W-:Y:S02]  /*1ba0*/  DFMA R116, R130, 8, R116 ;  /* 0x402000008274782b */ /* 0x000fe40000000074 */
[--C-:B------:R-:W-:Y:S02]  /*1bb0*/  DADD R118, R118, R130.reuse ;  /* 0x0000000076767229 */ /* 0x100fe40000000082 */
[--C-:B------:R-:W-:Y:S02]  /*1bc0*/  DADD R136, R136, R130.reuse ;  /* 0x0000000088887229 */ /* 0x100fe40000000082 */
[----:B------:R-:W-:Y:S02]  /*1bd0*/  DADD R112, R112, R130 ;  /* 0x0000000070707229 */ /* 0x000fe40000000082 */
[--C-:B------:R-:W-:Y:S02]  /*1be0*/  DADD R128, R130, -R134.reuse ;  /* 0x0000000082807229 */ /* 0x100fe40000000886 */
[----:B------:R-:W-:-:S02]  /*1bf0*/  DADD R126, R126, -R134 ;  /* 0x000000007e7e7229 */ /* 0x000fc40000000886 */
[--C-:B------:R-:W-:Y:S02]  /*1c00*/  DADD R124, R124, -R134.reuse ;  /* 0x000000007c7c7229 */ /* 0x100fe40000000886 */
[--C-:B------:R-:W-:Y:S02]  /*1c10*/  DADD R108, R108, R134.reuse ;  /* 0x000000006c6c7229 */ /* 0x100fe40000000086 */
[--C-:B------:R-:W-:Y:S02]  /*1c20*/  DADD R106, R106, R134.reuse ;  /* 0x000000006a6a7229 */ /* 0x100fe40000000086 */
[----:B------:R-:W-:Y:S02]  /*1c30*/  DADD R110, R110, R134 ;  /* 0x000000006e6e7229 */ /* 0x000fe40000000086 */
[----:B------:R-:W-:Y:S02]  /*1c40*/  DFMA R116, R134, 8, R116 ;  /* 0x402000008674782b */ /* 0x000fe40000000074 */
[----:B------:R-:W-:-:S02]  /*1c50*/  DADD R118, R118, R134 ;  /* 0x0000000076767229 */ /* 0x000fc40000000086 */
[----:B------:R-:W-:Y:S02]  /*1c60*/  DADD R136, R136, R134 ;  /* 0x0000000088887229 */ /* 0x000fe40000000086 */
[--C-:B------:R-:W-:Y:S02]  /*1c70*/  DADD R122, R122, R130.reuse ;  /* 0x000000007a7a7229 */ /* 0x100fe40000000082 */
[----:B------:R-:W-:Y:S02]  /*1c80*/  DADD R114, R114, R130 ;  /* 0x0000000072727229 */ /* 0x000fe40000000082 */
[--C-:B------:R-:W-:Y:S02]  /*1c90*/  DADD R112, R112, R134.reuse ;  /* 0x0000000070707229 */ /* 0x100fe40000000086 */
[----:B------:R-:W-:Y:S02]  /*1ca0*/  DADD R132, R130, R134 ;  /* 0x0000000082847229 */ /* 0x000fe40000000086 */
[----:B------:R-:W-:-:S02]  /*1cb0*/  DADD R128, R128, R88 ;  /* 0x0000000080807229 */ /* 0x000fc40000000058 */
[--C-:B------:R-:W-:Y:S02]  /*1cc0*/  DADD R126, R126, R88.reuse ;  /* 0x000000007e7e7229 */ /* 0x100fe40000000058 */
[--C-:B------:R-:W-:Y:S02]  /*1cd0*/  DADD R124, R124, R88.reuse ;  /* 0x000000007c7c7229 */ /* 0x100fe40000000058 */
[--C-:B------:R-:W-:Y:S02]  /*1ce0*/  DADD R108, R108, R88.reuse ;  /* 0x000000006c6c7229 */ /* 0x100fe40000000058 */
[--C-:B------:R-:W-:Y:S02]  /*1cf0*/  DADD R106, R106, R88.reuse ;  /* 0x000000006a6a7229 */ /* 0x100fe40000000058 */
[----:B------:R-:W-:Y:S02]  /*1d00*/  DADD R110, R110, R88 ;  /* 0x000000006e6e7229 */ /* 0x000fe40000000058 */
[----:B------:R-:W-:-:S02]  /*1d10*/  DFMA R116, R88, 8, R116 ;  /* 0x402000005874782b */ /* 0x000fc40000000074 */
[--C-:B------:R-:W-:Y:S02]  /*1d20*/  DADD R118, R118, R88.reuse ;  /* 0x0000000076767229 */ /* 0x100fe40000000058 */
[----:B------:R-:W-:Y:S02]  /*1d30*/  DADD R136, R136, R88 ;  /* 0x0000000088887229 */ /* 0x000fe40000000058 */
[--C-:B------:R-:W-:Y:S02]  /*1d40*/  DADD R130, -R130, R134.reuse ;  /* 0x0000000082827229 */ /* 0x100fe40000000186 */
[--C-:B------:R-:W-:Y:S02]  /*1d50*/  DADD R122, R122, -R134.reuse ;  /* 0x000000007a7a7229 */ /* 0x100fe40000000886 */
[----:B------:R-:W-:Y:S02]  /*1d60*/  DADD R114, R114, -R134 ;  /* 0x0000000072727229 */ /* 0x000fe40000000886 */
[----:B------:R-:W-:-:S02]  /*1d70*/  DADD R112, R112, R88 ;  /* 0x0000000070707229 */ /* 0x000fc40000000058 */
[----:B------:R-:W-:Y:S02]  /*1d80*/  DADD R132, R132, -R88 ;  /* 0x0000000084847229 */ /* 0x000fe40000000858 */
[--C-:B------:R-:W-:Y:S02]  /*1d90*/  DADD R128, R128, -R92.reuse ;  /* 0x0000000080807229 */ /* 0x100fe4000000085c */
[--C-:B------:R-:W-:Y:S02]  /*1da0*/  DADD R126, R126, -R92.reuse ;  /* 0x000000007e7e7229 */ /* 0x100fe4000000085c */
[--C-:B------:R-:W-:Y:S02]  /*1db0*/  DADD R124, R124, -R92.reuse ;  /* 0x000000007c7c7229 */ /* 0x100fe4000000085c */
[--C-:B------:R-:W-:Y:S02]  /*1dc0*/  DADD R108, R108, R92.reuse ;  /* 0x000000006c6c7229 */ /* 0x100fe4000000005c */
[----:B------:R-:W-:-:S02]  /*1dd0*/  DADD R106, R106, R92 ;  /* 0x000000006a6a7229 */ /* 0x000fc4000000005c */
[----:B------:R-:W-:Y:S02]  /*1de0*/  DADD R110, R110, R92 ;  /* 0x000000006e6e7229 */ /* 0x000fe4000000005c */
[----:B------:R-:W-:Y:S02]  /*1df0*/  DFMA R116, R92, 8, R116 ;  /* 0x402000005c74782b */ /* 0x000fe40000000074 */
[--C-:B------:R-:W-:Y:S02]  /*1e00*/  DADD R118, R118, R92.reuse ;  /* 0x0000000076767229 */ /* 0x100fe4000000005c */
[----:B------:R-:W-:Y:S02]  /*1e10*/  DADD R146, R136, R92 ;  /* 0x0000000088927229 */ /* 0x000fe4000000005c */
[--C-:B------:R-:W-:Y:S02]  /*1e20*/  DADD R130, R130, R88.reuse ;  /* 0x0000000082827229 */ /* 0x100fe40000000058 */
[----:B------:R-:W-:-:S02]  /*1e30*/  DADD R122, R122, -R88 ;  /* 0x000000007a7a7229 */ /* 0x000fc40000000858 */
[----:B------:R-:W-:Y:S02]  /*1e40*/  DADD R114, R114, -R88 ;  /* 0x0000000072727229 */ /* 0x000fe40000000858 */
[--C-:B------:R-:W-:Y:S02]  /*1e50*/  DADD R112, R112, R92.reuse ;  /* 0x0000000070707229 */ /* 0x100fe4000000005c */
[----:B------:R-:W-:Y:S02]  /*1e60*/  DADD R88, R132, -R92 ;  /* 0x0000000084587229 */ /* 0x000fe4000000085c */
[--C-:B------:R-:W-:Y:S02]  /*1e70*/  DADD R100, R100, R90.reuse ;  /* 0x0000000064647229 */ /* 0x100fe4000000005a */
[--C-:B------:R-:W-:Y:S02]  /*1e80*/  DADD R132, R98, R90.reuse ;  /* 0x0000000062847229 */ /* 0x100fe4000000005a */
[----:B------:R-:W-:-:S02]  /*1e90*/  DADD R128, R128, -R90 ;  /* 0x0000000080807229 */ /* 0x000fc4000000085a */
[--C-:B------:R-:W-:Y:S02]  /*1ea0*/  DADD R126, R126, R90.reuse ;  /* 0x000000007e7e7229 */ /* 0x100fe4000000005a */
[--C-:B------:R-:W-:Y:S02]  /*1eb0*/  DADD R124, R124, R90.reuse ;  /* 0x000000007c7c7229 */ /* 0x100fe4000000005a */
[--C-:B------:R-:W-:Y:S02]  /*1ec0*/  DADD R136, R108, -R90.reuse ;  /* 0x000000006c887229 */ /* 0x100fe4000000085a */
[--C-:B------:R-:W-:Y:S02]  /*1ed0*/  DADD R138, R106, R90.reuse ;  /* 0x000000006a8a7229 */ /* 0x100fe4000000005a */
[----:B------:R-:W-:Y:S02]  /*1ee0*/  DADD R140, R110, R90 ;  /* 0x000000006e8c7229 */ /* 0x000fe4000000005a */
[----:B------:R-:W-:-:S02]  /*1ef0*/  DFMA R142, R90, 8, R116 ;  /* 0x402000005a8e782b */ /* 0x000fc40000000074 */
[--C-:B------:R-:W-:Y:S02]  /*1f00*/  DADD R144, R118, R90.reuse ;  /* 0x0000000076907229 */ /* 0x100fe4000000005a */
[----:B------:R-:W-:Y:S02]  /*1f10*/  DADD R98, R146, R90 ;  /* 0x0000000092627229 */ /* 0x000fe4000000005a */
[--C-:B------:R-:W-:Y:S02]  /*1f20*/  DADD R130, R130, -R92.reuse ;  /* 0x0000000082827229 */ /* 0x100fe4000000085c */
[--C-:B------:R-:W-:Y:S02]  /*1f30*/  DADD R122, R122, R92.reuse ;  /* 0x000000007a7a7229 */ /* 0x100fe4000000005c */
[----:B------:R-:W-:Y:S02]  /*1f40*/  DADD R114, R114, R92 ;  /* 0x0000000072727229 */ /* 0x000fe4000000005c */
[----:B------:R-:W-:-:S02]  /*1f50*/  DADD R92, R90, R94 ;  /* 0x000000005a5c7229 */ /* 0x000fc4000000005e */
[----:B------:R-:W-:Y:S02]  /*1f60*/  DADD R134, R112, -R90 ;  /* 0x0000000070867229 */ /* 0x000fe4000000085a */
[--C-:B------:R-:W-:Y:S02]  /*1f70*/  DADD R116, R90, -R94.reuse ;  /* 0x000000005a747229 */ /* 0x100fe4000000085e */
[--C-:B------:R-:W-:Y:S02]  /*1f80*/  DADD R90, R100, -R94.reuse ;  /* 0x00000000645a7229 */ /* 0x100fe4000000085e */
[--C-:B------:R-:W-:Y:S02]  /*1f90*/  DADD R112, R132, -R94.reuse ;  /* 0x0000000084707229 */ /* 0x100fe4000000085e */
[--C-:B------:R-:W-:Y:S02]  /*1fa0*/  DADD R108, R128, R94.reuse ;  /* 0x00000000806c7229 */ /* 0x100fe4000000005e */
[----:B------:R-:W-:-:S02]  /*1fb0*/  DADD R110, R126, -R94 ;  /* 0x000000007e6e7229 */ /* 0x000fc4000000085e */
[--C-:B------:R-:W-:Y:S02]  /*1fc0*/  DADD R100, R124, -R94.reuse ;  /* 0x000000007c647229 */ /* 0x100fe4000000085e */
[--C-:B------:R-:W-:Y:S02]  /*1fd0*/  DADD R126, R136, -R94.reuse ;  /* 0x00000000887e7229 */ /* 0x100fe4000000085e */
[--C-:B------:R-:W-:Y:S02]  /*1fe0*/  DADD R118, R138, R94.reuse ;  /* 0x000000008a767229 */ /* 0x100fe4000000005e */
[----:B------:R-:W-:Y:S02]  /*1ff0*/  DADD R124, R140, R94 ;  /* 0x000000008c7c7229 */ /* 0x000fe4000000005e */
[----:B------:R-:W-:Y:S02]  /*2000*/  DFMA R128, R94, 8, R142 ;  /* 0x402000005e80782b */ /* 0x000fe4000000008e */
[----:B------:R-:W-:-:S02]  /*2010*/  DADD R132, R144, R94 ;  /* 0x0000000090847229 */ /* 0x000fc4000000005e */
[--C-:B------:R-:W-:Y:S02]  /*2020*/  DADD R136, R98, R94.reuse ;  /* 0x0000000062887229 */ /* 0x100fe4000000005e */
[----:B------:R-:W-:Y:S02]  /*2030*/  DADD R106, R134, -R94 ;  /* 0x00000000866a7229 */ /* 0x000fe4000000085e */
[--C-:B------:R-:W-:Y:S02]  /*2040*/  DADD R116, R116, -R96.reuse ;  /* 0x0000000074747229 */ /* 0x100fe40000000860 */
[--C-:B------:R-:W-:Y:S02]  /*2050*/  DADD R98, R90, -R96.reuse ;  /* 0x000000005a627229 */ /* 0x100fe40000000860 */
[--C-:B------:R-:W-:Y:S02]  /*2060*/  DADD R112, R112, -R96.reuse ;  /* 0x0000000070707229 */ /* 0x100fe40000000860 */
[----:B------:R-:W-:-:S02]  /*2070*/  DADD R118, R118, R96 ;  /* 0x0000000076767229 */ /* 0x000fc40000000060 */
[----:B------:R-:W-:Y:S02]  /*2080*/  DADD R124, R124, R96 ;  /* 0x000000007c7c7229 */ /* 0x000fe40000000060 */
[----:B------:R-:W-:Y:S02]  /*2090*/  DFMA R128, R96, 8, R128 ;  /* 0x402000006080782b */ /* 0x000fe40000000080 */
[--C-:B------:R-:W-:Y:S02]  /*20a0*/  DADD R132, R132, R96.reuse ;  /* 0x0000000084847229 */ /* 0x100fe40000000060 */
[--C-:B------:R-:W-:Y:S02]  /*20b0*/  DADD R136, R136, R96.reuse ;  /* 0x0000000088887229 */ /* 0x100fe40000000060 */
[--C-:B------:R-:W-:Y:S02]  /*20c0*/  DADD R134, R92, -R96.reuse ;  /* 0x000000005c867229 */ /* 0x100fe40000000860 */
[----:B------:R-:W-:-:S02]  /*20d0*/  DADD R100, R100, R96 ;  /* 0x0000000064647229 */ /* 0x000fc40000000060 */
[--C-:B------:R-:W-:Y:S02]  /*20e0*/  DADD R92, R108, -R96.reuse ;  /* 0x000000006c5c7229 */ /* 0x100fe40000000860 */
[--C-:B------:R-:W-:Y:S02]  /*20f0*/  DADD R94, R110, R96.reuse ;  /* 0x000000006e5e7229 */ /* 0x100fe40000000060 */
[--C-:B------:R-:W-:Y:S02]  /*2100*/  DADD R106, R106, -R96.reuse ;  /* 0x000000006a6a7229 */ /* 0x100fe40000000860 */
[----:B------:R-:W-:Y:S02]  /*2110*/  DADD R126, R126, -R96 ;  /* 0x000000007e7e7229 */ /* 0x000fe40000000860 */
[----:B------:R-:W-:Y:S02]  /*2120*/  DADD R116, R116, R102 ;  /* 0x0000000074747229 */ /* 0x000fe40000000066 */
[----:B------:R-:W-:-:S02]  /*2130*/  DADD R108, R104, R104 ;  /* 0x00000000686c7229 */ /* 0x000fc40000000068 */
[--C-:B------:R-:W-:Y:S02]  /*2140*/  DADD R110, R98, R102.reuse ;  /* 0x00000000626e7229 */ /* 0x100fe40000000066 */
[--C-:B------:R-:W-:Y:S02]  /*2150*/  DADD R112, R112, R102.reuse ;  /* 0x0000000070707229 */ /* 0x100fe40000000066 */
[--C-:B------:R-:W-:Y:S02]  /*2160*/  DADD R124, R124, R102.reuse ;  /* 0x000000007c7c7229 */ /* 0x100fe40000000066 */
[----:B------:R-:W-:Y:S02]  /*2170*/  DADD R118, R118, R102 ;  /* 0x0000000076767229 */ /* 0x000fe40000000066 */
[----:B------:R-:W-:Y:S02]  /*2180*/  DFMA R128, R102, 8, R128 ;  /* 0x402000006680782b */ /* 0x000fe40000000080 */
[----:B------:R-:W-:-:S02]  /*2190*/  DADD R132, R132, R102 ;  /* 0x0000000084847229 */ /* 0x000fc40000000066 */
[--C-:B------:R-:W-:Y:S02]  /*21a0*/  DADD R136, R136, R102.reuse ;  /* 0x0000000088887229 */ /* 0x100fe40000000066 */
[--C-:B------:R-:W-:Y:S02]  /*21b0*/  DADD R96, R100, -R102.reuse ;  /* 0x0000000064607229 */ /* 0x100fe40000000866 */
[--C-:B------:R-:W-:Y:S02]  /*21c0*/  DADD R90, R134, -R102.reuse ;  /* 0x00000000865a7229 */ /* 0x100fe40000000866 */
[--C-:B------:R-:W-:Y:S02]  /*21d0*/  DADD R92, R92, R102.reuse ;  /* 0x000000005c5c7229 */ /* 0x100fe40000000066 */
[--C-:B------:R-:W-:Y:S02]  /*21e0*/  DADD R94, R94, -R102.reuse ;  /* 0x000000005e5e7229 */ /* 0x100fe40000000866 */
[----:B------:R-:W-:-:S02]  /*21f0*/  DADD R98, R106, -R102 ;  /* 0x000000006a627229 */ /* 0x000fc40000000866 */
[----:B------:R-:W-:Y:S02]  /*2200*/  DADD R100, R126, -R102 ;  /* 0x000000007e647229 */ /* 0x000fe40000000866 */
[----:B------:R-:W-:Y:S02]  /*2210*/  DADD R116, R116, -R104 ;  /* 0x0000000074747229 */ /* 0x000fe40000000868 */
[----:B------:R-:W-:Y:S02]  /*2220*/  DADD R102, R124, -R108 ;  /* 0x000000007c667229 */ /* 0x000fe4000000086c */
[--C-:B------:R-:W-:Y:S02]  /*2230*/  DADD R130, R130, R104.reuse ;  /* 0x0000000082827229 */ /* 0x100fe40000000068 */
[--C-:B------:R-:W-:Y:S02]  /*2240*/  DADD R122, R122, R104.reuse ;  /* 0x000000007a7a7229 */ /* 0x100fe40000000068 */
[----:B------:R-:W-:-:S02]  /*2250*/  DADD R114, R114, R104 ;  /* 0x0000000072727229 */ /* 0x000fc40000000068 */
[--C-:B------:R-:W-:Y:S02]  /*2260*/  DADD R110, R110, R104.reuse ;  /* 0x000000006e6e7229 */ /* 0x100fe40000000068 */
[--C-:B------:R-:W-:Y:S02]  /*2270*/  DADD R112, R112, R104.reuse ;  /* 0x0000000070707229 */ /* 0x100fe40000000068 */
[----:B------:R-:W-:Y:S02]  /*2280*/  DADD R118, R118, R104 ;  /* 0x0000000076767229 */ /* 0x000fe40000000068 */
[----:B------:R-:W-:Y:S02]  /*2290*/  DFMA R128, R104, 8, R128 ;  /* 0x402000006880782b */ /* 0x000fe40000000080 */
[----:B------:R-:W-:Y:S02]  /*22a0*/  DADD R132, R132, R104 ;  /* 0x0000000084847229 */ /* 0x000fe40000000068 */
[----:B------:R-:W-:-:S02]  /*22b0*/  DADD R106, R104, R14 ;  /* 0x00000000686a7229 */ /* 0x000fc4000000000e */
[----:B------:R-:W-:Y:S02]  /*22c0*/  DADD R108, R136, -R108 ;  /* 0x00000000886c7229 */ /* 0x000fe4000000086c */
[--C-:B------:R-:W-:Y:S01]  /*22d0*/  DADD R104, R14, R14.reuse ;  /* 0x000000000e687229 */ /* 0x100fe2000000000e */
[----:B------:R-:W-:Y:S01]  /*22e0*/  FFMA R0, RZ, R41, R31 ;  /* 0x00000029ff007223 */ /* 0x000fe2000000001f */
[--C-:B------:R-:W-:Y:S02]  /*22f0*/  DADD R116, R116, R14.reuse ;  /* 0x0000000074747229 */ /* 0x100fe4000000000e */
[--C-:B------:R-:W-:Y:S02]  /*2300*/  DADD R114, R114, -R14.reuse ;  /* 0x0000000072727229 */ /* 0x100fe4000000080e */
[--C-:B------:R-:W-:Y:S02]  /*2310*/  DADD R118, R118, R14.reuse ;  /* 0x0000000076767229 */ /* 0x100fe4000000000e */
[----:B------:R-:W-:-:S02]  /*2320*/  DADD R130, R130, -R14 ;  /* 0x0000000082827229 */ /* 0x000fc4000000080e */
[--C-:B------:R-:W-:Y:S02]  /*2330*/  DADD R122, R122, -R14.reuse ;  /* 0x000000007a7a7229 */ /* 0x100fe4000000080e */
[--C-:B------:R-:W-:Y:S02]  /*2340*/  DADD R110, R110, -R14.reuse ;  /* 0x000000006e6e7229 */ /* 0x100fe4000000080e */
[----:B------:R-:W-:Y:S02]  /*2350*/  DADD R112, R112, -R14 ;  /* 0x0000000070707229 */ /* 0x000fe4000000080e */
[----:B------:R-:W-:Y:S02]  /*2360*/  DFMA R128, R14, 8, R128 ;  /* 0x402000000e80782b */ /* 0x000fe40000000080 */
[----:B------:R-:W-:Y:S02]  /*2370*/  DADD R132, R132, R14 ;  /* 0x0000000084847229 */ /* 0x000fe4000000000e */
[----:B------:R-:W-:-:S02]  /*2380*/  DADD R102, R102, -R104 ;  /* 0x0000000066667229 */ /* 0x000fc40000000868 */
[----:B------:R-:W-:Y:S02]  /*2390*/  DADD R108, R108, -R104 ;  /* 0x000000006c6c7229 */ /* 0x000fe40000000868 */
[--C-:B------:R-:W-:Y:S01]  /*23a0*/  DADD R104, R32, R32.reuse ;  /* 0x0000000020687229 */ /* 0x100fe20000000020 */
[----:B------:R-:W-:Y:S02]  /*23b0*/  FSETP.GT.AND P0, PT, |R0|, 1.469367938527859385e-39, PT ;  /* 0x001000000000780b */ /* 0x000fe40003f04200 */
[----:B------:R-:W-:Y:S01]  /*23c0*/  FSETP.GEU.AND P2, PT, |R13|, 6.5827683646048100446e-37, PT ;  /* 0x036000000d00780b */ /* 0x000fe20003f4e200 */
[--C-:B------:R-:W-:Y:S02]  /*23d0*/  DADD R134, R116, R32.reuse ;  /* 0x0000000074867229 */ /* 0x100fe40000000020 */
[--C-:B------:R-:W-:Y:S02]  /*23e0*/  DADD R106, R106, -R32.reuse ;  /* 0x000000006a6a7229 */ /* 0x100fe40000000820 */
[----:B------:R-:W-:-:S02]  /*23f0*/  DADD R114, R114, R32 ;  /* 0x0000000072727229 */ /* 0x000fc40000000020 */
[--C-:B------:R-:W-:Y:S02]  /*2400*/  DADD R116, R118, R32.reuse ;  /* 0x0000000076747229 */ /* 0x100fe40000000020 */
[--C-:B------:R-:W-:Y:S02]  /*2410*/  DADD R130, R130, R32.reuse ;  /* 0x0000000082827229 */ /* 0x100fe40000000020 */
[--C-:B------:R-:W-:Y:S02]  /*2420*/  DADD R122, R122, R32.reuse ;  /* 0x000000007a7a7229 */ /* 0x100fe40000000020 */
[--C-:B------:R-:W-:Y:S02]  /*2430*/  DADD R14, R110, -R32.reuse ;  /* 0x000000006e0e7229 */ /* 0x100fe40000000820 */
[----:B------:R-:W-:Y:S02]  /*2440*/  DADD R124, R112, -R32 ;  /* 0x00000000707c7229 */ /* 0x000fe40000000820 */
[----:B------:R-:W-:-:S02]  /*2450*/  DFMA R118, R32, 8, R128 ;  /* 0x402000002076782b */ /* 0x000fc40000000080 */
[----:B------:R-:W-:Y:S02]  /*2460*/  DADD R132, R132, R32 ;  /* 0x0000000084847229 */ /* 0x000fe40000000020 */
[--C-:B------:R-:W-:Y:S02]  /*2470*/  DADD R126, R102, -R104.reuse ;  /* 0x00000000667e7229 */ /* 0x100fe40000000868 */
[----:B------:R-:W-:Y:S02]  /*2480*/  DADD R32, R108, -R104 ;  /* 0x000000006c207229 */ /* 0x000fe40000000868 */
[--C-:B------:R-:W-:Y:S01]  /*2490*/  DADD R128, R120, R120.reuse ;  /* 0x0000000078807229 */ /* 0x100fe20000000078 */
[----:B------:R-:W-:Y:S01]  /*24a0*/  BSSY.RECONVERGENT B2, `(.L_x_18) ;  /* 0x0000015000027945 */ /* 0x000fe20003800200 */
[--C-:B------:R-:W-:Y:S02]  /*24b0*/  DADD R102, R106, -R120.reuse ;  /* 0x000000006a667229 */ /* 0x100fe40000000878 */
[----:B------:R-:W-:-:S02]  /*24c0*/  DADD R110, R114, -R120 ;  /* 0x00000000726e7229 */ /* 0x000fc40000000878 */
[--C-:B------:R-:W-:Y:S02]  /*24d0*/  DADD R104, R130, -R120.reuse ;  /* 0x0000000082687229 */ /* 0x100fe40000000878 */
[--C-:B------:R-:W-:Y:S02]  /*24e0*/  DADD R106, R134, -R120.reuse ;  /* 0x00000000866a7229 */ /* 0x100fe40000000878 */
[--C-:B------:R-:W-:Y:S02]  /*24f0*/  DADD R108, R122, -R120.reuse ;  /* 0x000000007a6c7229 */ /* 0x100fe40000000878 */
[--C-:B------:R-:W-:Y:S02]  /*2500*/  DADD R112, R14, R120.reuse ;  /* 0x000000000e707229 */ /* 0x100fe40000000078 */
[--C-:B------:R-:W-:Y:S02]  /*2510*/  DADD R114, R124, R120.reuse ;  /* 0x000000007c727229 */ /* 0x100fe40000000078 */
[----:B------:R-:W-:-:S02]  /*2520*/  DADD R116, R116, R120 ;  /* 0x0000000074747229 */ /* 0x000fc40000000078 */
[----:B------:R-:W-:Y:S02]  /*2530*/  DFMA R118, R120, 8, R118 ;  /* 0x402000007876782b */ /* 0x000fe40000000076 */
[----:B------:R-:W-:Y:S02]  /*2540*/  DADD R120, R132, R120 ;  /* 0x0000000084787229 */ /* 0x000fe40000000078 */
[--C-:B------:R-:W-:Y:S02]  /*2550*/  DADD R122, R126, -R128.reuse ;  /* 0x000000007e7a7229 */ /* 0x100fe40000000880 */
[----:B------:R-:W-:Y:S01]  /*2560*/  DADD R124, R32, -R128 ;  /* 0x00000000207c7229 */ /* 0x000fe20000000880 */
[----:B------:R-:W-:Y:S10]  /*2570*/  @P0 BRA P2, `(.L_x_19) ;  /* 0x00000000001c0947 */ /* 0x000ff40001000000 */
[----:B------:R-:W-:Y:S01]  /*2580*/  IMAD.MOV.U32 R30, RZ, RZ, R12 ;  /* 0x000000ffff1e7224 */ /* 0x000fe200078e000c */
[----:B------:R-:W-:Y:S01]  /*2590*/  MOV R29, R13 ;  /* 0x0000000d001d7202 */ /* 0x000fe20000000f00 */
[----:B------:R-:W-:Y:S01]  /*25a0*/  IMAD.MOV.U32 R144, RZ, RZ, R40 ;  /* 0x000000ffff907224 */ /* 0x000fe200078e0028 */
[----:B------:R-:W-:Y:S01]  /*25b0*/  MOV R0, 0x25e0 ;  /* 0x000025e000007802 */ /* 0x000fe20000000f00 */
[----:B------:R-:W-:-:S07]  /*25c0*/  IMAD.MOV.U32 R145, RZ, RZ, R41 ;  /* 0x000000ffff917224 */ /* 0x000fce00078e0029 */
[----:B------:R-:W-:Y:S05]  /*25d0*/  CALL.REL.NOINC `($__internal_1_$__cuda_sm20_div_rn_f64_full) ;  /* 0x0000003c005c7944 */ /* 0x000fea0003c00000 */
[----:B------:R-:W-:-:S07]  /*25e0*/  MOV R31, R29 ;  /* 0x0000001d001f7202 */ /* 0x000fce0000000f00 */
.L_x_19:
[----:B------:R-:W-:Y:S05]  /*25f0*/  BSYNC.RECONVERGENT B2 ;  /* 0x0000000000027941 */ /* 0x000fea0003800200 */
.L_x_18:
[----:B------:R-:W0:Y:S01]  /*2600*/  MUFU.RSQ64H R145, R41 ;  /* 0x0000002900917308 */ /* 0x000e220000001c00 */
[----:B------:R-:W-:Y:S01]  /*2610*/  VIADD R144, R41, 0xfcb00000 ;  /* 0xfcb0000029907836 */ /* 0x000fe20000000000 */
[----:B------:R-:W-:Y:S01]  /*2620*/  MOV R15, 0x3fd80000 ;  /* 0x3fd80000000f7802 */ /* 0x000fe20000000f00 */
[----:B------:R-:W-:Y:S01]  /*2630*/  IMAD.MOV.U32 R14, RZ, RZ, 0x0 ;  /* 0x00000000ff0e7424 */ /* 0x000fe200078e00ff */
[----:B------:R-:W-:Y:S01]  /*2640*/  DADD R30, R30, 1 ;  /* 0x3ff000001e1e7429 */ /* 0x000fe20000000000 */
[----:B------:R-:W-:Y:S01]  /*2650*/  BSSY.RECONVERGENT B1, `(.L_x_20) ;  /* 0x000001b000017945 */ /* 0x000fe20003800200 */
[----:B------:R-:W-:Y:S01]  /*2660*/  ISETP.GE.U32.AND P0, PT, R144, 0x7ca00000, PT ;  /* 0x7ca000009000780c */ /* 0x000fe20003f06070 */
[----:B------:R-:W-:Y:S02]  /*2670*/  DSETP.NEU.AND P2, PT, R38, 1, PT ;  /* 0x3ff000002600742a */ /* 0x000fe40003f4d000 */
[----:B------:R-:W-:-:S03]  /*2680*/  DMUL R10, RZ, R10 ;  /* 0x0000000aff0a7228 */ /* 0x000fc60000000000 */
[----:B------:R-:W-:Y:S02]  /*2690*/  DMUL R30, R30, 0.5 ;  /* 0x3fe000001e1e7828 */ /* 0x000fe40000000000 */
[----:B0-----:R-:W-:-:S08]  /*26a0*/  DMUL R12, R144, R144 ;  /* 0x00000090900c7228 */ /* 0x001fd00000000000 */
[----:B------:R-:W-:Y:S02]  /*26b0*/  FSEL R136, R30, RZ, P2 ;  /* 0x000000ff1e887208 */ /* 0x000fe40001000000 */
[----:B------:R-:W-:Y:S01]  /*26c0*/  FSEL R137, R31, 1.75, P2 ;  /* 0x3fe000001f897808 */ /* 0x000fe20001000000 */
[----:B------:R-:W-:-:S08]  /*26d0*/  DFMA R12, R40, -R12, 1 ;  /* 0x3ff00000280c742b */ /* 0x000fd0000000080c */
[----:B------:R-:W-:Y:S02]  /*26e0*/  DFMA R14, R12, R14, 0.5 ;  /* 0x3fe000000c0e742b */ /* 0x000fe4000000000e */
[----:B------:R-:W-:-:S08]  /*26f0*/  DMUL R12, R144, R12 ;  /* 0x0000000c900c7228 */ /* 0x000fd00000000000 */
[----:B------:R-:W-:-:S08]  /*2700*/  DFMA R12, R14, R12, R144 ;  /* 0x0000000c0e0c722b */ /* 0x000fd00000000090 */
[----:B------:R-:W-:Y:S02]  /*2710*/  DMUL R140, R40, R12 ;  /* 0x0000000c288c7228 */ /* 0x000fe40000000000 */
[----:B------:R-:W-:Y:S02]  /*2720*/  VIADD R33, R13, 0xfff00000 ;  /* 0xfff000000d217836 */ /* 0x000fe40000000000 */
[----:B------:R-:W-:-:S04]  /*2730*/  IMAD.MOV.U32 R32, RZ, RZ, R12 ;  /* 0x000000ffff207224 */ /* 0x000fc800078e000c */
[----:B------:R-:W-:-:S08]  /*2740*/  DFMA R14, R140, -R140, R40 ;  /* 0x8000008c8c0e722b */ /* 0x000fd00000000028 */
[----:B------:R-:W-:Y:S01]  /*2750*/  DFMA R126, R14, R32, R140 ;  /* 0x000000200e7e722b */ /* 0x000fe2000000008c */
[----:B------:R-:W-:Y:S10]  /*2760*/  @!P0 BRA `(.L_x_21) ;  /* 0x0000000000248947 */ /* 0x000ff40003800000 */
[----:B------:R-:W-:Y:S01]  /*2770*/  MOV R32, R12 ;  /* 0x0000000c00207202 */ /* 0x000fe20000000f00 */
[----:B------:R-:W-:Y:S01]  /*2780*/  IMAD.MOV.U32 R30, RZ, RZ, R14 ;  /* 0x000000ffff1e7224 */ /* 0x000fe200078e000e */
[----:B------:R-:W-:Y:S01]  /*2790*/  MOV R142, R40 ;  /* 0x00000028008e7202 */ /* 0x000fe20000000f00 */
[----:B------:R-:W-:Y:S01]  /*27a0*/  IMAD.MOV.U32 R31, RZ, RZ, R15 ;  /* 0x000000ffff1f7224 */ /* 0x000fe200078e000f */
[----:B------:R-:W-:Y:S01]  /*27b0*/  MOV R0, 0x27e0 ;  /* 0x000027e000007802 */ /* 0x000fe20000000f00 */
[----:B------:R-:W-:-:S07]  /*27c0*/  IMAD.MOV.U32 R143, RZ, RZ, R41 ;  /* 0x000000ffff8f7224 */ /* 0x000fce00078e0029 */
[----:B------:R-:W-:Y:S05]  /*27d0*/  CALL.REL.NOINC `($__internal_2_$__cuda_sm20_dsqrt_rn_f64_mediumpath_v1) ;  /* 0x00000040006c7944 */ /* 0x000fea0003c00000 */
[----:B------:R-:W-:Y:S01]  /*27e0*/  IMAD.MOV.U32 R126, RZ, RZ, R140 ;  /* 0x000000ffff7e7224 */ /* 0x000fe200078e008c */
[----:B------:R-:W-:-:S07]  /*27f0*/  MOV R127, R141 ;  /* 0x0000008d007f7202 */ /* 0x000fce0000000f00 */
.L_x_21:
[----:B------:R-:W-:Y:S05]  /*2800*/  BSYNC.RECONVERGENT B1 ;  /* 0x0000000000017941 */ /* 0x000fea0003800200 */
.L_x_20:
        /* <DEDUP_REMOVED lines=21> */
[----:B------:R-:W-:-:S07]  /*2960*/  MOV R31, R29 ;  /* 0x0000001d001f7202 */ /* 0x000fce0000000f00 */
.L_x_23:
[----:B------:R-:W-:Y:S05]  /*2970*/  BSYNC.RECONVERGENT B2 ;  /* 0x0000000000027941 */ /* 0x000fea0003800200 */
.L_x_22:
[----:B------:R-:W0:Y:S01]  /*2980*/  MUFU.RCP64H R11, R45 ;  /* 0x0000002d000b7308 */ /* 0x000e220000001800 */
[----:B------:R-:W-:Y:S01]  /*2990*/  IMAD.MOV.U32 R10, RZ, RZ, 0x1 ;  /* 0x00000001ff0a7424 */ /* 0x000fe200078e00ff */
[----:B------:R-:W-:Y:S01]  /*29a0*/  FSETP.GEU.AND P3, PT, |R95|, 6.5827683646048100446e-37, PT ;  /* 0x036000005f00780b */ /* 0x000fe20003f6e200 */
[----:B------:R-:W-:Y:S04]  /*29b0*/  BSSY.RECONVERGENT B2, `(.L_x_24) ;  /* 0x0000016000027945 */ /* 0x000fe80003800200 */
[----:B0-----:R-:W-:-:S08]  /*29c0*/  DFMA R12, -R44, R10, 1 ;  /* 0x3ff000002c0c742b */ /* 0x001fd0000000010a */
[----:B------:R-:W-:-:S08]  /*29d0*/  DFMA R12, R12, R12, R12 ;  /* 0x0000000c0c0c722b */ /* 0x000fd0000000000c */
[----:B------:R-:W-:-:S08]  /*29e0*/  DFMA R12, R10, R12, R10 ;  /* 0x0000000c0a0c722b */ /* 0x000fd0000000000a */
[----:B------:R-:W-:-:S08]  /*29f0*/  DFMA R10, -R44, R12, 1 ;  /* 0x3ff000002c0a742b */ /* 0x000fd0000000010c */
[----:B------:R-:W-:-:S08]  /*2a00*/  DFMA R10, R12, R10, R12 ;  /* 0x0000000a0c0a722b */ /* 0x000fd0000000000c */
[----:B------:R-:W-:-:S08]  /*2a10*/  DMUL R12, R94, R10 ;  /* 0x0000000a5e0c7228 */ /* 0x000fd00000000000 */
[----:B------:R-:W-:-:S08]  /*2a20*/  DFMA R14, -R44, R12, R94 ;  /* 0x0000000c2c0e722b */ /* 0x000fd0000000015e */
[----:B------:R-:W-:Y:S01]  /*2a30*/  DFMA R12, R10, R14, R12 ;  /* 0x0000000e0a0c722b */ /* 0x000fe2000000000c */
[----:B------:R-:W-:Y:S02]  /*2a40*/  FSEL R10, R30, RZ, P2 ;  /* 0x000000ff1e0a7208 */ /* 0x000fe40001000000 */
[----:B------:R-:W-:-:S07]  /*2a50*/  FSEL R11, R31, RZ, P2 ;  /* 0x000000ff1f0b7208 */ /* 0x000fce0001000000 */
        /* <DEDUP_REMOVED lines=11> */
.L_x_25:
[----:B------:R-:W-:Y:S05]  /*2b10*/  BSYNC.RECONVERGENT B2 ;  /* 0x0000000000027941 */ /* 0x000fea0003800200 */
.L_x_24:
[----:B------:R-:W0:Y:S01]  /*2b20*/  MUFU.RCP64H R15, R45 ;  /* 0x0000002d000f7308 */ /* 0x000e220000001800 */
[----:B------:R-:W-:Y:S01]  /*2b30*/  IMAD.MOV.U32 R14, RZ, RZ, 0x1 ;  /* 0x00000001ff0e7424 */ /* 0x000fe200078e00ff */
[----:B------:R-:W-:Y:S01]  /*2b40*/  FSETP.GEU.AND P3, PT, |R109|, 6.5827683646048100446e-37, PT ;  /* 0x036000006d00780b */ /* 0x000fe20003f6e200 */
[----:B------:R-:W-:Y:S01]  /*2b50*/  DMUL R128, R38, UR12 ;  /* 0x0000000c26807c28 */ /* 0x000fe20008000000 */
[----:B------:R-:W-:Y:S07]  /*2b60*/  BSSY.RECONVERGENT B2, `(.L_x_26) ;  /* 0x0000014000027945 */ /* 0x000fee0003800200 */
[----:B------:R-:W-:-:S02]  /*2b70*/  DFMA R12, R128, 0.5, R12 ;  /* 0x3fe00000800c782b */ /* 0x000fc4000000000c */
[----:B0-----:R-:W-:-:S08]  /*2b80*/  DFMA R30, -R44, R14, 1 ;  /* 0x3ff000002c1e742b */ /* 0x001fd0000000010e */
[----:B------:R-:W-:-:S08]  /*2b90*/  DFMA R30, R30, R30, R30 ;  /* 0x0000001e1e1e722b */ /* 0x000fd0000000001e */
[----:B------:R-:W-:-:S08]  /*2ba0*/  DFMA R30, R14, R30, R14 ;  /* 0x0000001e0e1e722b */ /* 0x000fd0000000000e */
[----:B------:R-:W-:-:S08]  /*2bb0*/  DFMA R14, -R44, R30, 1 ;  /* 0x3ff000002c0e742b */ /* 0x000fd0000000011e */
[----:B------:R-:W-:-:S08]  /*2bc0*/  DFMA R32, R30, R14, R30 ;  /* 0x0000000e1e20722b */ /* 0x000fd0000000001e */
[----:B------:R-:W-:-:S08]  /*2bd0*/  DMUL R30, R108, R32 ;  /* 0x000000206c1e7228 */ /* 0x000fd00000000000 */
[----:B------:R-:W-:-:S08]  /*2be0*/  DFMA R14, -R44, R30, R108 ;  /* 0x0000001e2c0e722b */ /* 0x000fd0000000016c */
        /* <DEDUP_REMOVED lines=10> */
[----:B------:R-:W-:-:S07]  /*2c90*/  IMAD.MOV.U32 R31, RZ, RZ, R29 ;  /* 0x000000ffff1f7224 */ /* 0x000fce00078e001d */
.L_x_27:
[----:B------:R-:W-:Y:S05]  /*2ca0*/  BSYNC.RECONVERGENT B2 ;  /* 0x0000000000027941 */ /* 0x000fea0003800200 */
.L_x_26:
[----:B------:R-:W0:Y:S01]  /*2cb0*/  MUFU.RCP64H R15, R45 ;  /* 0x0000002d000f7308 */ /* 0x000e220000001800 */
[----:B------:R-:W-:Y:S01]  /*2cc0*/  IMAD.MOV.U32 R14, RZ, RZ, 0x1 ;  /* 0x00000001ff0e7424 */ /* 0x000fe200078e00ff */
[----:B------:R-:W-:Y:S01]  /*2cd0*/  FSETP.GEU.AND P3, PT, |R113|, 6.5827683646048100446e-37, PT ;  /* 0x036000007100780b */ /* 0x000fe20003f6e200 */
[----:B------:R-:W-:Y:S01]  /*2ce0*/  DMUL R130, R38, UR14 ;  /* 0x0000000e26827c28 */ /* 0x000fe20008000000 */
[----:B------:R-:W-:Y:S03]  /*2cf0*/  BSSY.RECONVERGENT B2, `(.L_x_28) ;  /* 0x0000015000027945 */ /* 0x000fe60003800200 */
[----:B0-----:R-:W-:-:S08]  /*2d00*/  DFMA R32, -R44, R14, 1 ;  /* 0x3ff000002c20742b */ /* 0x001fd0000000010e */
[----:B------:R-:W-:-:S08]  /*2d10*/  DFMA R32, R32, R32, R32 ;  /* 0x000000202020722b */ /* 0x000fd00000000020 */
[----:B------:R-:W-:-:S08]  /*2d20*/  DFMA R32, R14, R32, R14 ;  /* 0x000000200e20722b */ /* 0x000fd0000000000e */
[----:B------:R-:W-:-:S08]  /*2d30*/  DFMA R14, -R44, R32, 1 ;  /* 0x3ff000002c0e742b */ /* 0x000fd00000000120 */
[----:B------:R-:W-:-:S08]  /*2d40*/  DFMA R32, R32, R14, R32 ;  /* 0x0000000e2020722b */ /* 0x000fd00000000020 */
[----:B------:R-:W-:-:S08]  /*2d50*/  DMUL R134, R112, R32 ;  /* 0x0000002070867228 */ /* 0x000fd00000000000 */
[----:B------:R-:W-:-:S08]  /*2d60*/  DFMA R14, -R44, R134, R112 ;  /* 0x000000862c0e722b */ /* 0x000fd00000000170 */
[----:B------:R-:W-:Y:S02]  /*2d70*/  DFMA R134, R32, R14, R134 ;  /* 0x0000000e2086722b */ /* 0x000fe40000000086 */
[----:B------:R-:W-:-:S08]  /*2d80*/  DFMA R14, R130, 0.5, R30 ;  /* 0x3fe00000820e782b */ /* 0x000fd0000000001e */
        /* <DEDUP_REMOVED lines=11> */
.L_x_29:
[----:B------:R-:W-:Y:S05]  /*2e40*/  BSYNC.RECONVERGENT B2 ;  /* 0x0000000000027941 */ /* 0x000fea0003800200 */
.L_x_28:
[----:B------:R-:W-:Y:S01]  /*2e50*/  DMUL R132, R38, UR16 ;  /* 0x0000001026847c28 */ /* 0x000fe20008000000 */
[----:B------:R-:W-:Y:S01]  /*2e60*/  IMAD.MOV.U32 R32, RZ, RZ, 0x0 ;  /* 0x00000000ff207424 */ /* 0x000fe200078e00ff */
[----:B------:R-:W-:Y:S01]  /*2e70*/  DMUL R30, R14, R14 ;  /* 0x0000000e0e1e7228 */ /* 0x000fe20000000000 */
[----:B------:R-:W-:Y:S01]  /*2e80*/  IMAD.MOV.U32 R33, RZ, RZ, 0x3fd80000 ;  /* 0x3fd80000ff217424 */ /* 0x000fe200078e00ff */
[----:B------:R-:W-:Y:S04]  /*2e90*/  BSSY.RECONVERGENT B1, `(.L_x_30) ;  /* 0x0000019000017945 */ /* 0x000fe80003800200 */
[----:B------:R-:W-:Y:S02]  /*2ea0*/  DFMA R134, R132, 0.5, R134 ;  /* 0x3fe000008486782b */ /* 0x000fe40000000086 */
[----:B------:R-:W-:-:S08]  /*2eb0*/  DFMA R30, R12, R12, R30 ;  /* 0x0000000c0c1e722b */ /* 0x000fd0000000001e */
[----:B------:R-:W-:-:S06]  /*2ec0*/  DFMA R142, R134, R134, R30 ;  /* 0x00000086868e722b */ /* 0x000fcc000000001e */
[----:B------:R-:W0:Y:S04]  /*2ed0*/  MUFU.RSQ64H R145, R143 ;  /* 0x0000008f00917308 */ /* 0x000e280000001c00 */
[----:B------:R-:W-:-:S04]  /*2ee0*/  IADD3 R144, PT, PT, R143, -0x3500000, RZ ;  /* 0xfcb000008f907810 */ /* 0x000fc80007ffe0ff */
[----:B------:R-:W-:Y:S02]  /*2ef0*/  ISETP.GE.U32.AND P0, PT, R144, 0x7ca00000, PT ;  /* 0x7ca000009000780c */ /* 0x000fe40003f06070 */
[----:B0-----:R-:W-:-:S08]  /*2f00*/  DMUL R30, R144, R144 ;  /* 0x00000090901e7228 */ /* 0x001fd00000000000 */
[----:B------:R-:W-:-:S08]  /*2f10*/  DFMA R30, R142, -R30, 1 ;  /* 0x3ff000008e1e742b */ /* 0x000fd0000000081e */
[----:B------:R-:W-:Y:S02]  /*2f20*/  DFMA R32, R30, R32, 0.5 ;  /* 0x3fe000001e20742b */ /* 0x000fe40000000020 */
[----:B------:R-:W-:-:S08]  /*2f30*/  DMUL R30, R144, R30 ;  /* 0x0000001e901e7228 */ /* 0x000fd00000000000 */
[----:B------:R-:W-:-:S08]  /*2f40*/  DFMA R138, R32, R30, R144 ;  /* 0x0000001e208a722b */ /* 0x000fd00000000090 */
        /* <DEDUP_REMOVED lines=13> */
.L_x_31:
[----:B------:R-:W-:Y:S05]  /*3020*/  BSYNC.RECONVERGENT B1 ;  /* 0x0000000000017941 */ /* 0x000fea0003800200 */
.L_x_30:
[----:B------:R-:W-:Y:S01]  /*3030*/  DMUL R10, R30, R10 ;  /* 0x0000000a1e0a7228 */ /* 0x000fe20000000000 */
[----:B------:R-:W-:Y:S01]  /*3040*/  BSSY.RECONVERGENT B1, `(.L_x_32) ;  /* 0x0000019000017945 */ /* 0x000fe20003800200 */
[----:B------:R-:W-:Y:S01]  /*3050*/  IMAD.MOV.U32 R30, RZ, RZ, 0x0 ;  /* 0x00000000ff1e7424 */ /* 0x000fe200078e00ff */
[----:B------:R-:W-:-:S05]  /*3060*/  MOV R31, 0x3fd80000 ;  /* 0x3fd80000001f7802 */ /* 0x000fca0000000f00 */
[----:B------:R-:W-:-:S06]  /*3070*/  DFMA R142, R136, R136, R10 ;  /* 0x00000088888e722b */ /* 0x000fcc000000000a */
[----:B------:R-:W0:Y:S04]  /*3080*/  MUFU.RSQ64H R145, R143 ;  /* 0x0000008f00917308 */ /* 0x000e280000001c00 */
[----:B------:R-:W-:-:S05]  /*3090*/  VIADD R144, R143, 0xfcb00000 ;  /* 0xfcb000008f907836 */ /* 0x000fca0000000000 */
[----:B------:R-:W-:Y:S01]  /*30a0*/  ISETP.GE.U32.AND P0, PT, R144, 0x7ca00000, PT ;  /* 0x7ca000009000780c */ /* 0x000fe20003f06070 */
[----:B0-----:R-:W-:-:S08]  /*30b0*/  DMUL R10, R144, R144 ;  /* 0x00000090900a7228 */ /* 0x001fd00000000000 */
        /* <DEDUP_REMOVED lines=12> */
[----:B------:R-:W-:Y:S01]  /*3180*/  MOV R0, 0x31b0 ;  /* 0x000031b000007802 */ /* 0x000fe20000000f00 */
[----:B------:R-:W-:-:S07]  /*3190*/  IMAD.MOV.U32 R33, RZ, RZ, R11 ;  /* 0x000000ffff217224 */ /* 0x000fce00078e000b */
[----:B------:R-:W-:Y:S05]  /*31a0*/  CALL.REL.NOINC `($__internal_2_$__cuda_sm20_dsqrt_rn_f64_mediumpath_v1) ;  /* 0x0000003400f87944 */ /* 0x000fea0003c00000 */
[----:B------:R-:W-:Y:S01]  /*31b0*/  MOV R30, R140 ;  /* 0x0000008c001e7202 */ /* 0x000fe20000000f00 */
[----:B------:R-:W-:-:S07]  /*31c0*/  IMAD.MOV.U32 R31, RZ, RZ, R141 ;  /* 0x000000ffff1f7224 */ /* 0x000fce00078e008d */
.L_x_33:
[----:B------:R-:W-:Y:S05]  /*31d0*/  BSYNC.RECONVERGENT B1 ;  /* 0x0000000000017941 */ /* 0x000fea0003800200 */
.L_x_32:
[----:B------:R-:W-:Y:S01]  /*31e0*/  DADD R136, R136, R30 ;  /* 0x0000000088887229 */ /* 0x000fe2000000001e */
[----:B------:R-:W-:Y:S01]  /*31f0*/  IMAD.MOV.U32 R10, RZ, RZ, 0x1 ;  /* 0x00000001ff0a7424 */ /* 0x000fe200078e00ff */
[----:B------:R-:W-:Y:S01]  /*3200*/  FSETP.GEU.AND P3, PT, |R13|, 6.5827683646048100446e-37, PT ;  /* 0x036000000d00780b */ /* 0x000fe20003f6e200 */
[----:B------:R-:W-:Y:S03]  /*3210*/  BSSY.RECONVERGENT B2, `(.L_x_34) ;  /* 0x0000015000027945 */ /* 0x000fe60003800200 */
[----:B------:R-:W0:Y:S02]  /*3220*/  MUFU.RCP64H R11, R137 ;  /* 0x00000089000b7308 */ /* 0x000e240000001800 */
        /* <DEDUP_REMOVED lines=19> */
.L_x_35:
[----:B------:R-:W-:Y:S05]  /*3360*/  BSYNC.RECONVERGENT B2 ;  /* 0x0000000000027941 */ /* 0x000fea0003800200 */
.L_x_34:
[----:B------:R-:W0:Y:S01]  /*3370*/  MUFU.RCP64H R13, R137 ;  /* 0x00000089000d7308 */ /* 0x000e220000001800 */
[----:B------:R-:W-:Y:S01]  /*3380*/  MOV R12, 0x1 ;  /* 0x00000001000c7802 */ /* 0x000fe20000000f00 */
[----:B------:R-:W-:Y:S01]  /*3390*/  BSSY.RECONVERGENT B2, `(.L_x_36) ;  /* 0x0000015000027945 */ /* 0x000fe20003800200 */
[----:B------:R-:W-:-:S04]  /*33a0*/  FSETP.GEU.AND P3, PT, |R15|, 6.5827683646048100446e-37, PT ;  /* 0x036000000f00780b */ /* 0x000fc80003f6e200 */
        /* <DEDUP_REMOVED lines=19> */
.L_x_37:
[----:B------:R-:W-:Y:S05]  /*34e0*/  BSYNC.RECONVERGENT B2 ;  /* 0x0000000000027941 */ /* 0x000fea0003800200 */
.L_x_36:
        /* <DEDUP_REMOVED lines=23> */
.L_x_39:
[----:B------:R-:W-:Y:S05]  /*3660*/  BSYNC.RECONVERGENT B2 ;  /* 0x0000000000027941 */ /* 0x000fea0003800200 */
.L_x_38:
[----:B------:R-:W-:Y:S01]  /*3670*/  DMUL R134, R12, R12 ;  /* 0x0000000c0c867228 */ /* 0x000fe20000000000 */
[----:B------:R-:W-:Y:S01]  /*3680*/  MOV R32, 0x0 ;  /* 0x0000000000207802 */ /* 0x000fe20000000f00 */
[----:B------:R-:W-:Y:S01]  /*3690*/  DMUL R136, R14, R14 ;  /* 0x0000000e0e887228 */ /* 0x000fe20000000000 */
[----:B------:R-:W-:Y:S01]  /*36a0*/  IMAD.MOV.U32 R33, RZ, RZ, 0x3fd80000 ;  /* 0x3fd80000ff217424 */ /* 0x000fe200078e00ff */
[----:B------:R-:W-:Y:S04]  /*36b0*/  BSSY.RECONVERGENT B1, `(.L_x_40) ;  /* 0x000001a000017945 */ /* 0x000fe80003800200 */
[----:B------:R-:W-:-:S08]  /*36c0*/  DFMA R138, R10, R10, R134 ;  /* 0x0000000a0a8a722b */ /* 0x000fd00000000086 */
[----:B------:R-:W-:-:S06]  /*36d0*/  DADD R138, R138, R136 ;  /* 0x000000008a8a7229 */ /* 0x000fcc0000000088 */
        /* <DEDUP_REMOVED lines=9> */
[----:B------:R-:W-:Y:S01]  /*3770*/  VIADD R33, R31, 0xfff00000 ;  /* 0xfff000001f217836 */ /* 0x000fe20000000000 */
[----:B------:R-:W-:-:S05]  /*3780*/  MOV R32, R30 ;  /* 0x0000001e00207202 */ /* 0x000fca0000000f00 */
[----:B------:R-:W-:-:S08]  /*3790*/  DFMA R146, R142, -R142, R138 ;  /* 0x8000008e8e92722b */ /* 0x000fd0000000008a */
[----:B------:R-:W-:Y:S01]  /*37a0*/  DFMA R140, R146, R32, R142 ;  /* 0x00000020928c722b */ /* 0x000fe2000000008e */
[----:B------:R-:W-:Y:S10]  /*37b0*/  @!P0 BRA `(.L_x_41) ;  /* 0x0000000000248947 */ /* 0x000ff40003800000 */
[----:B------:R-:W-:Y:S01]  /*37c0*/  IMAD.MOV.U32 R32, RZ, RZ, R30 ;  /* 0x000000ffff207224 */ /* 0x000fe200078e001e */
[----:B------:R-:W-:Y:S01]  /*37d0*/  MOV R31, R147 ;  /* 0x00000093001f7202 */ /* 0x000fe20000000f00 */
[----:B------:R-:W-:Y:S01]  /*37e0*/  IMAD.MOV.U32 R140, RZ, RZ, R142 ;  /* 0x000000ffff8c7224 */ /* 0x000fe200078e008e */
[----:B------:R-:W-:Y:S01]  /*37f0*/  MOV R142, R138 ;  /* 0x0000008a008e7202 */ /* 0x000fe20000000f00 */
[----:B------:R-:W-:Y:S01]  /*3800*/  IMAD.MOV.U32 R141, RZ, RZ, R143 ;  /* 0x000000ffff8d7224 */ /* 0x000fe200078e008f */
[----:B------:R-:W-:Y:S01]  /*3810*/  MOV R0, 0x3850 ;  /* 0x0000385000007802 */ /* 0x000fe20000000f00 */
[----:B------:R-:W-:Y:S02]  /*3820*/  IMAD.MOV.U32 R30, RZ, RZ, R146 ;  /* 0x000000ffff1e7224 */ /* 0x000fe400078e0092 */
[----:B------:R-:W-:-:S07]  /*3830*/  IMAD.MOV.U32 R143, RZ, RZ, R139 ;  /* 0x000000ffff8f7224 */ /* 0x000fce00078e008b */
[----:B------:R-:W-:Y:S05]  /*3840*/  CALL.REL.NOINC `($__internal_2_$__cuda_sm20_dsqrt_rn_f64_mediumpath_v1) ;  /* 0x0000003000507944 */ /* 0x000fea0003c00000 */
.L_x_41:
[----:B------:R-:W-:Y:S05]  /*3850*/  BSYNC.RECONVERGENT B1 ;  /* 0x0000000000017941 */ /* 0x000fea0003800200 */
.L_x_40:
[----:B------:R-:W0:Y:S01]  /*3860*/  MUFU.RCP64H R31, R41 ;  /* 0x00000029001f7308 */ /* 0x000e220000001800 */
[----:B------:R-:W-:Y:S01]  /*3870*/  IMAD.MOV.U32 R30, RZ, RZ, 0x1 ;  /* 0x00000001ff1e7424 */ /* 0x000fe200078e00ff */
[----:B------:R-:W-:Y:S05]  /*3880*/  BSSY.RECONVERGENT B2, `(.L_x_42) ;  /* 0x0000016000027945 */ /* 0x000fea0003800200 */
[----:B0-----:R-:W-:-:S08]  /*3890*/  DFMA R32, -R40, R30, 1 ;  /* 0x3ff000002820742b */ /* 0x001fd0000000011e */
[----:B------:R-:W-:-:S08]  /*38a0*/  DFMA R32, R32, R32, R32 ;  /* 0x000000202020722b */ /* 0x000fd00000000020 */
[----:B------:R-:W-:Y:S02]  /*38b0*/  DFMA R30, R30, R32, R30 ;  /* 0x000000201e1e722b */ /* 0x000fe4000000001e */
[----:B------:R-:W-:-:S06]  /*38c0*/  DMUL R32, R38, -R16 ;  /* 0x8000001026207228 */ /* 0x000fcc0000000000 */
[----:B------:R-:W-:-:S04]  /*38d0*/  DFMA R142, -R40, R30, 1 ;  /* 0x3ff00000288e742b */ /* 0x000fc8000000011e */
[----:B------:R-:W-:-:S04]  /*38e0*/  FSETP.GEU.AND P3, PT, |R33|, 6.5827683646048100446e-37, PT ;  /* 0x036000002100780b */ /* 0x000fc80003f6e200 */
        /* <DEDUP_REMOVED lines=15> */
.L_x_43:
[----:B------:R-:W-:Y:S05]  /*39e0*/  BSYNC.RECONVERGENT B2 ;  /* 0x0000000000027941 */ /* 0x000fea0003800200 */
.L_x_42:
[----:B------:R-:W0:Y:S01]  /*39f0*/  MUFU.RCP64H R31, R127 ;  /* 0x0000007f001f7308 */ /* 0x000e220000001800 */
[----:B------:R-:W-:Y:S01]  /*3a00*/  MOV R30, 0x1 ;  /* 0x00000001001e7802 */ /* 0x000fe20000000f00 */
[----:B------:R-:W-:Y:S01]  /*3a10*/  DMUL R142, RZ, R38 ;  /* 0x00000026ff8e7228 */ /* 0x000fe20000000000 */
[----:B------:R-:W-:Y:S09]  /*3a20*/  BSSY.RECONVERGENT B2, `(.L_x_44) ;  /* 0x0000015000027945 */ /* 0x000ff20003800200 */
[----:B------:R-:W-:Y:S01]  /*3a30*/  FSETP.GEU.AND P3, PT, |R143|, 6.5827683646048100446e-37, PT ;  /* 0x036000008f00780b */ /* 0x000fe20003f6e200 */
[----:B0-----:R-:W-:-:S08]  /*3a40*/  DFMA R32, R30, -R126, 1 ;  /* 0x3ff000001e20742b */ /* 0x001fd0000000087e */
[----:B------:R-:W-:-:S08]  /*3a50*/  DFMA R32, R32, R32, R32 ;  /* 0x000000202020722b */ /* 0x000fd00000000020 */
[----:B------:R-:W-:-:S08]  /*3a60*/  DFMA R32, R30, R32, R30 ;  /* 0x000000201e20722b */ /* 0x000fd0000000001e */
[----:B------:R-:W-:-:S08]  /*3a70*/  DFMA R30, R32, -R126, 1 ;  /* 0x3ff00000201e742b */ /* 0x000fd0000000087e */
[----:B------:R-:W-:-:S08]  /*3a80*/  DFMA R40, R32, R30, R32 ;  /* 0x0000001e2028722b */ /* 0x000fd00000000020 */
[----:B------:R-:W-:-:S08]  /*3a90*/  DMUL R30, R40, R142 ;  /* 0x0000008e281e7228 */ /* 0x000fd00000000000 */
[----:B------:R-:W-:-:S08]  /*3aa0*/  DFMA R32, R30, -R126, R142 ;  /* 0x8000007e1e20722b */ /* 0x000fd0000000008e */
[----:B------:R-:W-:Y:S02]  /*3ab0*/  DFMA R30, R40, R32, R30 ;  /* 0x00000020281e722b */ /* 0x000fe4000000001e */
[----:B------:R-:W-:-:S08]  /*3ac0*/  DMUL R40, R16, R10 ;  /* 0x0000000a10287228 */ /* 0x000fd00000000000 */
        /* <DEDUP_REMOVED lines=9> */
[----:B------:R-:W-:-:S07]  /*3b60*/  IMAD.MOV.U32 R31, RZ, RZ, R29 ;  /* 0x000000ffff1f7224 */ /* 0x000fce00078e001d */
.L_x_45:
[----:B------:R-:W-:Y:S05]  /*3b70*/  BSYNC.RECONVERGENT B2 ;  /* 0x0000000000027941 */ /* 0x000fea0003800200 */
.L_x_44:
[----:B------:R-:W0:Y:S01]  /*3b80*/  MUFU.RCP64H R33, R39 ;  /* 0x0000002700217308 */ /* 0x000e220000001800 */
[----:B------:R-:W-:Y:S01]  /*3b90*/  MOV R32, 0x1 ;  /* 0x0000000100207802 */ /* 0x000fe20000000f00 */
[----:B------:R-:W1:Y:S01]  /*3ba0*/  LDC.64 R142, c[0x0][0x3c8] ;  /* 0x0000f200ff8e7b82 */ /* 0x000e620000000a00 */
[----:B------:R-:W-:Y:S01]  /*3bb0*/  DMUL R140, R30, R140 ;  /* 0x0000008c1e8c7228 */ /* 0x000fe20000000000 */
[----:B------:R-:W-:Y:S01]  /*3bc0*/  BSSY.RECONVERGENT B2, `(.L_x_46) ;  /* 0x0000034000027945 */ /* 0x000fe20003800200 */
[----:B------:R-:W-:Y:S02]  /*3bd0*/  FSEL R4, R4, RZ, P1 ;  /* 0x000000ff04047208 */ /* 0x000fe40000800000 */
[----:B------:R-:W-:Y:S02]  /*3be0*/  FSEL R5, R5, RZ, P1 ;  /* 0x000000ff05057208 */ /* 0x000fe40000800000 */
[----:B------:R-:W-:Y:S01]  /*3bf0*/  FSEL R6, R6, RZ, P1 ;  /* 0x000000ff06067208 */ /* 0x000fe20000800000 */
[----:B------:R-:W2:Y:S01]  /*3c00*/  LDC R29, c[0x0][0x438] ;  /* 0x00010e00ff1d7b82 */ /* 0x000ea20000000800 */
[C---:B------:R-:W-:Y:S01]  /*3c10*/  DMUL R146, R140.reuse, R12 ;  /* 0x0000000c8c927228 */ /* 0x040fe20000000000 */
[----:B------:R-:W-:Y:S01]  /*3c20*/  FSEL R7, R7, RZ, P1 ;  /* 0x000000ff07077208 */ /* 0x000fe20000800000 */
[----:B------:R-:W-:Y:S01]  /*3c30*/  DMUL R148, R140, R14 ;  /* 0x0000000e8c947228 */ /* 0x000fe20000000000 */
[----:B------:R-:W-:-:S02]  /*3c40*/  FSEL R8, R8, RZ, P1 ;  /* 0x000000ff08087208 */ /* 0x000fc40000800000 */
[----:B------:R-:W-:Y:S01]  /*3c50*/  FSEL R9, R9, RZ, P1 ;  /* 0x000000ff09097208 */ /* 0x000fe20000800000 */
[----:B0-----:R-:W-:Y:S02]  /*3c60*/  DFMA R126, -R38, R32, 1 ;  /* 0x3ff00000267e742b */ /* 0x001fe40000000120 */
[C---:B------:R-:W-:Y:S02]  /*3c70*/  DFMA R146, R16.reuse, R12, -R146 ;  /* 0x0000000c1092722b */ /* 0x040fe40000000892 */
[----:B------:R-:W-:-:S04]  /*3c80*/  DFMA R148, R16, R14, -R148 ;  /* 0x0000000e1094722b */ /* 0x000fc80000000894 */
[----:B------:R-:W-:Y:S02]  /*3c90*/  DFMA R126, R126, R126, R126 ;  /* 0x0000007e7e7e722b */ /* 0x000fe4000000007e */
[----:B------:R-:W-:Y:S02]  /*3ca0*/  DADD R130, R130, R146 ;  /* 0x0000000082827229 */ /* 0x000fe40000000092 */
[----:B------:R-:W-:-:S04]  /*3cb0*/  DADD R148, R132, R148 ;  /* 0x0000000084947229 */ /* 0x000fc80000000094 */
[----:B------:R-:W-:Y:S02]  /*3cc0*/  DFMA R126, R32, R126, R32 ;  /* 0x0000007e207e722b */ /* 0x000fe40000000020 */
[----:B------:R-:W-:-:S06]  /*3cd0*/  DMUL R32, R138, 19 ;  /* 0x403300008a207828 */ /* 0x000fcc0000000000 */
[----:B------:R-:W-:Y:S02]  /*3ce0*/  DFMA R144, -R38, R126, 1 ;  /* 0x3ff000002690742b */ /* 0x000fe4000000017e */
[----:B------:R-:W-:-:S06]  /*3cf0*/  DMUL R32, R44, R32 ;  /* 0x000000202c207228 */ /* 0x000fcc0000000000 */
[----:B------:R-:W-:Y:S02]  /*3d00*/  DFMA R30, R126, R144, R126 ;  /* 0x000000907e1e722b */ /* 0x000fe4000000007e */
[----:B------:R-:W-:Y:S01]  /*3d10*/  DFMA R144, R140, -R10, R40 ;  /* 0x8000000a8c90722b */ /* 0x000fe20000000028 */
[----:B-1----:R-:W-:-:S05]  /*3d20*/  IMAD.WIDE R40, R18, 0x8, R142 ;  /* 0x0000000812287825 */ /* 0x002fca00078e028e */
[----:B------:R-:W-:Y:S01]  /*3d30*/  DMUL R126, R32, R30 ;  /* 0x0000001e207e7228 */ /* 0x000fe20000000000 */
[----:B------:R0:W-:Y:S01]  /*3d40*/  STG.E.64 desc[UR10][R40.64], R10 ;  /* 0x0000000a28007986 */ /* 0x0001e2000c101b0a */
[----:B--2---:R-:W-:Y:S01]  /*3d50*/  IMAD.WIDE R16, R29, 0x8, R40 ;  /* 0x000000081d107825 */ /* 0x004fe200078e0228 */
[----:B------:R-:W-:-:S04]  /*3d60*/  DADD R128, R128, R144 ;  /* 0x0000000080807229 */ /* 0x000fc80000000090 */
[----:B------:R1:W-:Y:S01]  /*3d70*/  STG.E.64 desc[UR10][R16.64], R12 ;  /* 0x0000000c10007986 */ /* 0x0003e2000c101b0a */
[----:B------:R-:W-:Y:S01]  /*3d80*/  DFMA R140, -R38, R126, R32 ;  /* 0x0000007e268c722b */ /* 0x000fe20000000120 */
[----:B------:R-:W-:-:S05]  /*3d90*/  IMAD.WIDE R132, R29, 0x8, R16 ;  /* 0x000000081d847825 */ /* 0x000fca00078e0210 */
[----:B------:R2:W-:Y:S02]  /*3da0*/  STG.E.64 desc[UR10][R132.64], R14 ;  /* 0x0000000e84007986 */ /* 0x0005e4000c101b0a */
[----:B------:R-:W-:Y:S01]  /*3db0*/  DFMA R30, R30, R140, R126 ;  /* 0x0000008c1e1e722b */ /* 0x000fe2000000007e */
[----:B------:R-:W-:Y:S02]  /*3dc0*/  FSEL R126, R128, UR4, P2 ;  /* 0x00000004807e7c08 */ /* 0x000fe40009000000 */
[----:B------:R-:W-:Y:S02]  /*3dd0*/  FSEL R127, R129, UR5, P2 ;  /* 0x00000005817f7c08 */ /* 0x000fe40009000000 */
[----:B------:R-:W-:Y:S02]  /*3de0*/  FSEL R128, R130, UR6, P2 ;  /* 0x0000000682807c08 */ /* 0x000fe40009000000 */
[----:B------:R-:W-:-:S03]  /*3df0*/  FSEL R129, R131, UR7, P2 ;  /* 0x0000000783817c08 */ /* 0x000fc60009000000 */
[----:B------:R-:W-:Y:S01]  /*3e00*/  FFMA R0, RZ, R39, R31 ;  /* 0x00000027ff007223 */ /* 0x000fe2000000001f */
[----:B------:R-:W-:Y:S01]  /*3e10*/  FSEL R130, R148, UR18, P2 ;  /* 0x0000001294827c08 */ /* 0x000fe20009000000 */
[C---:B------:R-:W-:Y:S01]  /*3e20*/  DMUL R126, R44.reuse, R126 ;  /* 0x0000007e2c7e7228 */ /* 0x040fe20000000000 */
[----:B------:R-:W-:Y:S01]  /*3e30*/  FSEL R131, R149, UR19, P2 ;  /* 0x0000001395837c08 */ /* 0x000fe20009000000 */
[C---:B0-----:R-:W-:Y:S01]  /*3e40*/  DMUL R40, R44.reuse, R128 ;  /* 0x000000802c287228 */ /* 0x041fe20000000000 */
[----:B------:R-:W-:Y:S02]  /*3e50*/  FSETP.GT.AND P0, PT, |R0|, 1.469367938527859385e-39, PT ;  /* 0x001000000000780b */ /* 0x000fe40003f04200 */
[----:B------:R-:W-:Y:S02]  /*3e60*/  FSETP.GEU.AND P2, PT, |R33|, 6.5827683646048100446e-37, PT ;  /* 0x036000002100780b */ /* 0x000fe40003f4e200 */
[----:B-1----:R-:W-:-:S11]  /*3e70*/  DMUL R16, R44, R130 ;  /* 0x000000822c107228 */ /* 0x002fd60000000000 */
[----:B--2---:R-:W-:Y:S05]  /*3e80*/  @P0 BRA P2, `(.L_x_47) ;  /* 0x00000000001c0947 */ /* 0x004fea0001000000 */
[----:B------:R-:W-:Y:S01]  /*3e90*/  IMAD.MOV.U32 R30, RZ, RZ, R32 ;  /* 0x000000ffff1e7224 */ /* 0x000fe200078e0020 */
[----:B------:R-:W-:Y:S01]  /*3ea0*/  MOV R144, R38 ;  /* 0x0000002600907202 */ /* 0x000fe20000000f00 */
[----:B------:R-:W-:Y:S01]  /*3eb0*/  IMAD.MOV.U32 R29, RZ, RZ, R33 ;  /* 0x000000ffff1d7224 */ /* 0x000fe200078e0021 */
[----:B------:R-:W-:Y:S01]  /*3ec0*/  MOV R0, 0x3ef0 ;  /* 0x00003ef000007802 */ /* 0x000fe20000000f00 */
[----:B------:R-:W-:-:S07]  /*3ed0*/  IMAD.MOV.U32 R145, RZ, RZ, R39 ;  /* 0x000000ffff917224 */ /* 0x000fce00078e0027 */
[----:B------:R-:W-:Y:S05]  /*3ee0*/  CALL.REL.NOINC `($__internal_1_$__cuda_sm20_div_rn_f64_full) ;  /* 0x0000002400187944 */ /* 0x000fea0003c00000 */
[----:B------:R-:W-:-:S07]  /*3ef0*/  IMAD.MOV.U32 R31, RZ, RZ, R29 ;  /* 0x000000ffff1f7224 */ /* 0x000fce00078e001d */
.L_x_47:
[----:B------:R-:W-:Y:S05]  /*3f00*/  BSYNC.RECONVERGENT B2 ;  /* 0x0000000000027941 */ /* 0x000fea0003800200 */
.L_x_46:
[----:B------:R-:W0:Y:S01]  /*3f10*/  MUFU.RCP64H R33, R39 ;  /* 0x0000002700217308 */ /* 0x000e220000001800 */
[----:B------:R-:W-:Y:S01]  /*3f20*/  MOV R32, 0x1 ;  /* 0x0000000100207802 */ /* 0x000fe20000000f00 */
[----:B------:R-:W1:Y:S01]  /*3f30*/  LDC.64 R130, c[0x0][0x400] ;  /* 0x00010000ff827b82 */ /* 0x000e620000000a00 */
[----:B------:R-:W-:Y:S04]  /*3f40*/  BSSY.RECONVERGENT B2, `(.L_x_48) ;  /* 0x000001b000027945 */ /* 0x000fe80003800200 */
[----:B0-----:R-:W-:-:S08]  /*3f50*/  DFMA R128, -R38, R32, 1 ;  /* 0x3ff000002680742b */ /* 0x001fd00000000120 */
[----:B------:R-:W-:Y:S02]  /*3f60*/  DFMA R128, R128, R128, R128 ;  /* 0x000000808080722b */ /* 0x000fe40000000080 */
[----:B-1----:R-:W-:-:S06]  /*3f70*/  DMUL R130, R130, 19 ;  /* 0x4033000082827828 */ /* 0x002fcc0000000000 */
[----:B------:R-:W-:Y:S02]  /*3f80*/  DFMA R128, R32, R128, R32 ;  /* 0x000000802080722b */ /* 0x000fe40000000020 */
[----:B------:R-:W-:-:S06]  /*3f90*/  DMUL R32, R138, -5.5 ;  /* 0xc01600008a207828 */ /* 0x000fcc0000000000 */
[----:B------:R-:W-:Y:S02]  /*3fa0*/  DFMA R132, -R38, R128, 1 ;  /* 0x3ff000002684742b */ /* 0x000fe40000000180 */
[----:B------:R-:W-:-:S06]  /*3fb0*/  DMUL R32, R44, R32 ;  /* 0x000000202c207228 */ /* 0x000fcc0000000000 */
[----:B------:R-:W-:Y:S02]  /*3fc0*/  DFMA R138, R128, R132, R128 ;  /* 0x00000084808a722b */ /* 0x000fe40000000080 */
[----:B------:R-:W-:Y:S02]  /*3fd0*/  DFMA R128, R116, -11, R30 ;  /* 0xc02600007480782b */ /* 0x000fe4000000001e */
[----:B------:R-:W-:-:S04]  /*3fe0*/  FSETP.GEU.AND P1, PT, |R33|, 6.5827683646048100446e-37, PT ;  /* 0x036000002100780b */ /* 0x000fc80003f2e200 */
[----:B------:R-:W-:Y:S02]  /*3ff0*/  DMUL R132, R138, R32 ;  /* 0x000000208a847228 */ /* 0x000fe40000000000 */
[----:B------:R-:W-:-:S06]  /*4000*/  DFMA R128, -R130, R48, R128 ;  /* 0x000000308280722b */ /* 0x000fcc0000000180 */
[----:B------:R-:W-:Y:S02]  /*4010*/  DFMA R30, -R38, R132, R32 ;  /* 0x00000084261e722b */ /* 0x000fe40000000120 */
[----:B------:R-:W-:-:S06]  /*4020*/  DADD R128, -R118, R128 ;  /* 0x0000000076807229 */ /* 0x000fcc0000000180 */
[----:B------:R-:W-:Y:S02]  /*4030*/  DFMA R30, R138, R30, R132 ;  /* 0x0000001e8a1e722b */ /* 0x000fe40000000084 */
[----:B------:R-:W-:-:S08]  /*4040*/  DFMA R118, R128, R46, R118 ;  /* 0x0000002e8076722b */ /* 0x000fd00000000076 */
        /* <DEDUP_REMOVED lines=10> */
.L_x_49:
[----:B------:R-:W-:Y:S05]  /*40f0*/  BSYNC.RECONVERGENT B2 ;  /* 0x0000000000027941 */ /* 0x000fea0003800200 */
.L_x_48:
[----:B------:R-:W0:Y:S01]  /*4100*/  MUFU.RCP64H R129, R39 ;  /* 0x0000002700817308 */ /* 0x000e220000001800 */
[----:B------:R-:W-:Y:S01]  /*4110*/  MOV R128, 0x1 ;  /* 0x0000000100807802 */ /* 0x000fe20000000f00 */
[----:B------:R-:W-:Y:S01]  /*4120*/  DADD R32, R10, R10 ;  /* 0x000000000a207229 */ /* 0x000fe2000000000a */
[----:B------:R-:W-:Y:S01]  /*4130*/  UMOV UR20, 0x55555555 ;  /* 0x5555555500147882 */ /* 0x000fe20000000000 */
[----:B------:R-:W-:Y:S01]  /*4140*/  UMOV UR21, 0x3fe55555 ;  /* 0x3fe5555500157882 */ /* 0x000fe20000000000 */
[----:B------:R-:W-:Y:S01]  /*4150*/  DADD R94, R94, R126 ;  /* 0x000000005e5e7229 */ /* 0x000fe2000000007e */
[----:B------:R-:W-:Y:S01]  /*4160*/  BSSY.RECONVERGENT B2, `(.L_x_50) ;  /* 0x000002e000027945 */ /* 0x000fe20003800200 */
[----:B------:R-:W-:Y:S02]  /*4170*/  DMUL R132, R10, -UR20 ;  /* 0x800000140a847c28 */ /* 0x000fe40008000000 */
[----:B------:R-:W-:Y:S02]  /*4180*/  DMUL R138, R12, -UR20 ;  /* 0x800000140c8a7c28 */ /* 0x000fe40008000000 */
[----:B------:R-:W-:-:S02]  /*4190*/  DFMA R32, R32, R10, -R134 ;  /* 0x0000000a2020722b */ /* 0x000fc40000000886 */
[----:B------:R-:W-:Y:S02]  /*41a0*/  DMUL R140, R14, -UR20 ;  /* 0x800000140e8c7c28 */ /* 0x000fe40008000000 */
[----:B------:R-:W-:Y:S02]  /*41b0*/  DFMA R132, R44, R132, -R96 ;  /* 0x000000842c84722b */ /* 0x000fe40000000860 */
[----:B0-----:R-:W-:Y:S02]  /*41c0*/  DFMA R130, -R38, R128, 1 ;  /* 0x3ff000002682742b */ /* 0x001fe40000000180 */
[----:B------:R-:W-:Y:S02]  /*41d0*/  DADD R32, -R136, R32 ;  /* 0x0000000088207229 */ /* 0x000fe40000000120 */
[----:B------:R-:W-:Y:S02]  /*41e0*/  DFMA R138, R44, R138, -R110 ;  /* 0x0000008a2c8a722b */ /* 0x000fe4000000086e */
[----:B------:R-:W-:-:S02]  /*41f0*/  DFMA R96, R132, R2, R96 ;  /* 0x000000028460722b */ /* 0x000fc40000000060 */
[----:B------:R-:W-:Y:S02]  /*4200*/  DFMA R130, R130, R130, R130 ;  /* 0x000000828282722b */ /* 0x000fe40000000082 */
[----:B------:R-:W-:Y:S02]  /*4210*/  DMUL R32, R44, R32 ;  /* 0x000000202c207228 */ /* 0x000fe40000000000 */
[----:B------:R-:W-:Y:S02]  /*4220*/  DFMA R132, R116, 3, R30 ;  /* 0x400800007484782b */ /* 0x000fe4000000001e */
[----:B------:R-:W-:Y:S02]  /*4230*/  DFMA R140, R44, R140, -R114 ;  /* 0x0000008c2c8c722b */ /* 0x000fe40000000872 */
[----:B------:R-:W-:Y:S02]  /*4240*/  DFMA R130, R128, R130, R128 ;  /* 0x000000828082722b */ /* 0x000fe40000000080 */
[----:B------:R-:W-:-:S02]  /*4250*/  DADD R108, R108, R40 ;  /* 0x000000006c6c7229 */ /* 0x000fc40000000028 */
[----:B------:R-:W-:Y:S01]  /*4260*/  FSETP.GEU.AND P1, PT, |R33|, 6.5827683646048100446e-37, PT ;  /* 0x036000002100780b */ /* 0x000fe20003f2e200 */
[----:B------:R-:W-:Y:S02]  /*4270*/  DADD R112, R112, R16 ;  /* 0x0000000070707229 */ /* 0x000fe40000000010 */
[----:B------:R-:W-:Y:S02]  /*4280*/  DFMA R110, R138, R2, R110 ;  /* 0x000000028a6e722b */ /* 0x000fe4000000006e */
[----:B------:R-:W-:Y:S02]  /*4290*/  DFMA R128, -R38, R130, 1 ;  /* 0x3ff000002680742b */ /* 0x000fe40000000182 */
[----:B------:R-:W-:Y:S02]  /*42a0*/  DFMA R114, R140, R2, R114 ;  /* 0x000000028c72722b */ /* 0x000fe40000000072 */
[----:B------:R-:W-:Y:S02]  /*42b0*/  DADD R132, -R120, R132 ;  /* 0x0000000078847229 */ /* 0x000fe40000000184 */
[----:B------:R-:W-:-:S02]  /*42c0*/  DMUL R40, R40, -UR20 ;  /* 0x8000001428287c28 */ /* 0x000fc40008000000 */
[----:B------:R-:W-:Y:S02]  /*42d0*/  DFMA R130, R130, R128, R130 ;  /* 0x000000808282722b */ /* 0x000fe40000000082 */
[----:B------:R-:W-:Y:S02]  /*42e0*/  DMUL R16, R16, -UR20 ;  /* 0x8000001410107c28 */ /* 0x000fe40008000000 */
[----:B------:R-:W-:-:S04]  /*42f0*/  DFMA R120, R132, R46, R120 ;  /* 0x0000002e8478722b */ /* 0x000fc80000000078 */
[----:B------:R-:W-:-:S08]  /*4300*/  DMUL R128, R130, R32 ;  /* 0x0000002082807228 */ /* 0x000fd00000000000 */
[----:B------:R-:W-:-:S08]  /*4310*/  DFMA R142, -R38, R128, R32 ;  /* 0x00000080268e722b */ /* 0x000fd00000000120 */
[----:B------:R-:W-:Y:S01]  /*4320*/  DFMA R30, R130, R142, R128 ;  /* 0x0000008e821e722b */ /* 0x000fe20000000080 */
[----:B------:R-:W-:Y:S01]  /*4330*/  IMAD.MOV.U32 R130, RZ, RZ, 0x0 ;  /* 0x00000000ff827424 */ /* 0x000fe200078e00ff */
[----:B------:R-:W-:Y:S01]  /*4340*/  DMUL R128, R126, -UR20 ;  /* 0x800000147e807c28 */ /* 0x000fe20008000000 */
[----:B------:R-:W-:-:S07]  /*4350*/  IMAD.MOV.U32 R131, RZ, RZ, 0x3fe00000 ;  /* 0x3fe00000ff837424 */ /* 0x000fce00078e00ff */
[----:B------:R-:W-:Y:S01]  /*4360*/  FFMA R0, RZ, R39, R31 ;  /* 0x00000027ff007223 */ /* 0x000fe2000000001f */
[----:B------:R-:W-:-:S04]  /*4370*/  DFMA R126, R2, -R130, 1 ;  /* 0x3ff00000027e742b */ /* 0x000fc80000000882 */
[----:B------:R-:W-:-:S04]  /*4380*/  FSETP.GT.AND P0, PT, |R0|, 1.469367938527859385e-39, PT ;  /* 0x001000000000780b */ /* 0x000fc80003f04200 */
[C---:B------:R-:W-:Y:S02]  /*4390*/  DFMA R96, R126.reuse, R128, R96 ;  /* 0x000000807e60722b */ /* 0x040fe40000000060 */
[C---:B------:R-:W-:Y:S02]  /*43a0*/  DFMA R40, R126.reuse, R40, R110 ;  /* 0x000000287e28722b */ /* 0x040fe4000000006e */
[----:B------:R-:W-:-:S05]  /*43b0*/  DFMA R16, R126, R16, R114 ;  /* 0x000000107e10722b */ /* 0x000fca0000000072 */
[----:B------:R-:W-:Y:S06]  /*43c0*/  @P0 BRA P1, `(.L_x_51) ;  /* 0x00000000001c0947 */ /* 0x000fec0000800000 */
[----:B------:R-:W-:Y:S01]  /*43d0*/  MOV R30, R32 ;  /* 0x00000020001e7202 */ /* 0x000fe20000000f00 */
[----:B------:R-:W-:Y:S01]  /*43e0*/  IMAD.MOV.U32 R29, RZ, RZ, R33 ;  /* 0x000000ffff1d7224 */ /* 0x000fe200078e0021 */
[----:B------:R-:W-:Y:S01]  /*43f0*/  MOV R145, R39 ;  /* 0x0000002700917202 */ /* 0x000fe20000000f00 */
[----:B------:R-:W-:Y:S01]  /*4400*/  IMAD.MOV.U32 R144, RZ, RZ, R38 ;  /* 0x000000ffff907224 */ /* 0x000fe200078e0026 */
[----:B------:R-:W-:-:S07]  /*4410*/  MOV R0, 0x4430 ;  /* 0x0000443000007802 */ /* 0x000fce0000000f00 */
[----:B------:R-:W-:Y:S05]  /*4420*/  CALL.REL.NOINC `($__internal_1_$__cuda_sm20_div_rn_f64_full) ;  /* 0x0000001c00c87944 */ /* 0x000fea0003c00000 */
[----:B------:R-:W-:-:S07]  /*4430*/  IMAD.MOV.U32 R31, RZ, RZ, R29 ;  /* 0x000000ffff1f7224 */ /* 0x000fce00078e001d */
.L_x_51:
[----:B------:R-:W-:Y:S05]  /*4440*/  BSYNC.RECONVERGENT B2 ;  /* 0x0000000000027941 */ /* 0x000fea0003800200 */
.L_x_50:
[----:B------:R-:W0:Y:S01]  /*4450*/  MUFU.RCP64H R33, R39 ;  /* 0x0000002700217308 */ /* 0x000e220000001800 */
[----:B------:R-:W-:Y:S01]  /*4460*/  IMAD.MOV.U32 R32, RZ, RZ, 0x1 ;  /* 0x00000001ff207424 */ /* 0x000fe200078e00ff */
[----:B------:R-:W1:Y:S01]  /*4470*/  LDC.64 R126, c[0x0][0x400] ;  /* 0x00010000ff7e7b82 */ /* 0x000e620000000a00 */
[----:B------:R-:W-:Y:S01]  /*4480*/  DADD R128, R4, R4 ;  /* 0x0000000004807229 */ /* 0x000fe20000000004 */
[----:B------:R-:W-:Y:S01]  /*4490*/  BSSY.RECONVERGENT B2, `(.L_x_52) ;  /* 0x0000020000027945 */ /* 0x000fe20003800200 */
[----:B------:R-:W-:Y:S02]  /*44a0*/  DFMA R122, R122, -R46, R122 ;  /* 0x8000002e7a7a722b */ /* 0x000fe4000000007a */
[----:B0-----:R-:W-:-:S08]  /*44b0*/  DFMA R110, -R38, R32, 1 ;  /* 0x3ff00000266e742b */ /* 0x001fd00000000120 */
[----:B------:R-:W-:Y:S02]  /*44c0*/  DFMA R110, R110, R110, R110 ;  /* 0x0000006e6e6e722b */ /* 0x000fe4000000006e */
[----:B-1----:R-:W-:-:S06]  /*44d0*/  DMUL R126, R126, 0.5 ;  /* 0x3fe000007e7e7828 */ /* 0x002fcc0000000000 */
[----:B------:R-:W-:Y:S02]  /*44e0*/  DFMA R110, R32, R110, R32 ;  /* 0x0000006e206e722b */ /* 0x000fe40000000020 */
[----:B------:R-:W-:Y:S02]  /*44f0*/  DADD R32, R134, -R136 ;  /* 0x0000000086207229 */ /* 0x000fe40000000888 */
[----:B------:R-:W-:-:S04]  /*4500*/  DMUL R48, R126, R48 ;  /* 0x000000307e307228 */ /* 0x000fc80000000000 */
[----:B------:R-:W-:Y:S02]  /*4510*/  DFMA R114, -R38, R110, 1 ;  /* 0x3ff000002672742b */ /* 0x000fe4000000016e */
[----:B------:R-:W-:-:S06]  /*4520*/  DMUL R32, R44, R32 ;  /* 0x000000202c207228 */ /* 0x000fcc0000000000 */
[----:B------:R-:W-:Y:S02]  /*4530*/  DFMA R132, R110, R114, R110 ;  /* 0x000000726e84722b */ /* 0x000fe4000000006e */
[----:B------:R-:W-:Y:S02]  /*4540*/  DMUL R114, R6, R6 ;  /* 0x0000000606727228 */ /* 0x000fe40000000000 */
[----:B------:R-:W-:Y:S01]  /*4550*/  DMUL R110, R8, R8 ;  /* 0x00000008086e7228 */ /* 0x000fe20000000000 */
[----:B------:R-:W-:-:S03]  /*4560*/  FSETP.GEU.AND P1, PT, |R33|, 6.5827683646048100446e-37, PT ;  /* 0x036000002100780b */ /* 0x000fc60003f2e200 */
[----:B------:R-:W-:Y:S02]  /*4570*/  DMUL R130, R132, R32 ;  /* 0x0000002084827228 */ /* 0x000fe40000000000 */
[----:B------:R-:W-:-:S06]  /*4580*/  DFMA R128, R4, R128, -R114 ;  /* 0x000000800480722b */ /* 0x000fcc0000000872 */
[----:B------:R-:W-:Y:S02]  /*4590*/  DFMA R126, -R38, R130, R32 ;  /* 0x00000082267e722b */ /* 0x000fe40000000120 */
[----:B------:R-:W-:-:S08]  /*45a0*/  DADD R128, R128, -R110 ;  /* 0x0000000080807229 */ /* 0x000fd0000000086e */
[----:B------:R-:W-:Y:S02]  /*45b0*/  DFMA R128, R48, R128, R30 ;  /* 0x000000803080722b */ /* 0x000fe4000000001e */
[----:B------:R-:W-:-:S06]  /*45c0*/  DFMA R30, R132, R126, R130 ;  /* 0x0000007e841e722b */ /* 0x000fcc0000000082 */
[----:B------:R-:W-:-:S04]  /*45d0*/  DADD R128, -R124, R128 ;  /* 0x000000007c807229 */ /* 0x000fc80000000180 */
[----:B------:R-:W-:-:S04]  /*45e0*/  FFMA R0, RZ, R39, R31 ;  /* 0x00000027ff007223 */ /* 0x000fc8000000001f */
[----:B------:R-:W-:Y:S01]  /*45f0*/  DFMA R124, R128, R46, R124 ;  /* 0x0000002e807c722b */ /* 0x000fe2000000007c */
        /* <DEDUP_REMOVED lines=9> */
.L_x_53:
[----:B------:R-:W-:Y:S05]  /*4690*/  BSYNC.RECONVERGENT B2 ;  /* 0x0000000000027941 */ /* 0x000fea0003800200 */
.L_x_52:
[----:B------:R-:W0:Y:S01]  /*46a0*/  MUFU.RCP64H R33, R39 ;  /* 0x0000002700217308 */ /* 0x000e220000001800 */
[----:B------:R-:W-:Y:S01]  /*46b0*/  IMAD.MOV.U32 R32, RZ, RZ, 0x1 ;  /* 0x00000001ff207424 */ /* 0x000fe200078e00ff */
[----:B------:R-:W-:Y:S01]  /*46c0*/  DADD R110, R114, -R110 ;  /* 0x00000000726e7229 */ /* 0x000fe2000000086e */
[----:B------:R-:W-:Y:S07]  /*46d0*/  BSSY.RECONVERGENT B2, `(.L_x_54) ;  /* 0x000001b000027945 */ /* 0x000fee0003800200 */
[----:B------:R-:W-:-:S02]  /*46e0*/  DFMA R110, R48, R110, R30 ;  /* 0x0000006e306e722b */ /* 0x000fc4000000001e */
[----:B0-----:R-:W-:-:S06]  /*46f0*/  DFMA R126, -R38, R32, 1 ;  /* 0x3ff00000267e742b */ /* 0x001fcc0000000120 */
[----:B------:R-:W-:Y:S02]  /*4700*/  DADD R110, -R98, R110 ;  /* 0x00000000626e7229 */ /* 0x000fe4000000016e */
[----:B------:R-:W-:-:S06]  /*4710*/  DFMA R126, R126, R126, R126 ;  /* 0x0000007e7e7e722b */ /* 0x000fcc000000007e */
[-C--:B------:R-:W-:Y:S02]  /*4720*/  DFMA R98, R110, R46.reuse, R98 ;  /* 0x0000002e6e62722b */ /* 0x080fe40000000062 */
[----:B------:R-:W-:Y:S02]  /*4730*/  DFMA R110, R100, -R46, R100 ;  /* 0x8000002e646e722b */ /* 0x000fe40000000064 */
[----:B------:R-:W-:Y:S02]  /*4740*/  DFMA R128, R32, R126, R32 ;  /* 0x0000007e2080722b */ /* 0x000fe40000000020 */
[----:B------:R-:W-:-:S06]  /*4750*/  DMUL R32, R12, R10 ;  /* 0x0000000a0c207228 */ /* 0x000fcc0000000000 */
[----:B------:R-:W-:Y:S02]  /*4760*/  DFMA R130, -R38, R128, 1 ;  /* 0x3ff000002682742b */ /* 0x000fe40000000180 */
[----:B------:R-:W-:-:S06]  /*4770*/  DMUL R126, R44, R32 ;  /* 0x000000202c7e7228 */ /* 0x000fcc0000000000 */
        /* <DEDUP_REMOVED lines=16> */
.L_x_55:
[----:B------:R-:W-:Y:S05]  /*4880*/  BSYNC.RECONVERGENT B2 ;  /* 0x0000000000027941 */ /* 0x000fea0003800200 */
.L_x_54:
[----:B------:R-:W0:Y:S01]  /*4890*/  MUFU.RCP64H R31, R39 ;  /* 0x00000027001f7308 */ /* 0x000e220000001800 */
[----:B------:R-:W-:Y:S01]  /*48a0*/  MOV R30, 0x1 ;  /* 0x00000001001e7802 */ /* 0x000fe20000000f00 */
[----:B------:R-:W-:Y:S05]  /*48b0*/  BSSY.RECONVERGENT B2, `(.L_x_56) ;  /* 0x000001a000027945 */ /* 0x000fea0003800200 */
[----:B0-----:R-:W-:-:S08]  /*48c0*/  DFMA R100, -R38, R30, 1 ;  /* 0x3ff000002664742b */ /* 0x001fd0000000011e */
[----:B------:R-:W-:-:S08]  /*48d0*/  DFMA R100, R100, R100, R100 ;  /* 0x000000646464722b */ /* 0x000fd00000000064 */
[----:B------:R-:W-:Y:S02]  /*48e0*/  DFMA R100, R30, R100, R30 ;  /* 0x000000641e64722b */ /* 0x000fe4000000001e */
[----:B------:R-:W-:-:S06]  /*48f0*/  DMUL R30, R14, R12 ;  /* 0x0000000c0e1e7228 */ /* 0x000fcc0000000000 */
[----:B------:R-:W-:Y:S02]  /*4900*/  DFMA R114, -R38, R100, 1 ;  /* 0x3ff000002672742b */ /* 0x000fe40000000164 */
[----:B------:R-:W-:-:S06]  /*4910*/  DMUL R126, R44, R30 ;  /* 0x0000001e2c7e7228 */ /* 0x000fcc0000000000 */
[----:B------:R-:W-:Y:S02]  /*4920*/  DFMA R128, R100, R114, R100 ;  /* 0x000000726480722b */ /* 0x000fe40000000064 */
[----:B------:R-:W-:Y:S02]  /*4930*/  DMUL R100, R4, R48 ;  /* 0x0000003004647228 */ /* 0x000fe40000000000 */
[----:B------:R-:W-:-:S04]  /*4940*/  FSETP.GEU.AND P1, PT, |R127|, 6.5827683646048100446e-37, PT ;  /* 0x036000007f00780b */ /* 0x000fc80003f2e200 */
[----:B------:R-:W-:Y:S02]  /*4950*/  DMUL R30, R128, R126 ;  /* 0x0000007e801e7228 */ /* 0x000fe40000000000 */
[----:B------:R-:W-:-:S06]  /*4960*/  DFMA R32, R6, R100, R32 ;  /* 0x000000640620722b */ /* 0x000fcc0000000020 */
        /* <DEDUP_REMOVED lines=14> */
.L_x_57:
[----:B------:R-:W-:Y:S05]  /*4a50*/  BSYNC.RECONVERGENT B2 ;  /* 0x0000000000027941 */ /* 0x000fea0003800200 */
.L_x_56:
[----:B------:R-:W0:Y:S01]  /*4a60*/  MUFU.RCP64H R33, R39 ;  /* 0x0000002700217308 */ /* 0x000e220000001800 */
[----:B------:R-:W-:Y:S01]  /*4a70*/  MOV R32, 0x1 ;  /* 0x0000000100207802 */ /* 0x000fe20000000f00 */
[----:B------:R-:W-:Y:S01]  /*4a80*/  DMUL R48, R6, R48 ;  /* 0x0000003006307228 */ /* 0x000fe20000000000 */
[----:B------:R-:W-:Y:S07]  /*4a90*/  BSSY.RECONVERGENT B2, `(.L_x_58) ;  /* 0x000001a000027945 */ /* 0x000fee0003800200 */
[----:B------:R-:W-:-:S02]  /*4aa0*/  DFMA R48, R8, R48, R30 ;  /* 0x000000300830722b */ /* 0x000fc4000000001e */
[----:B0-----:R-:W-:-:S06]  /*4ab0*/  DFMA R114, -R38, R32, 1 ;  /* 0x3ff000002672742b */ /* 0x001fcc0000000120 */
[----:B------:R-:W-:Y:S02]  /*4ac0*/  DADD R48, -R102, R48 ;  /* 0x0000000066307229 */ /* 0x000fe40000000130 */
[----:B------:R-:W-:-:S06]  /*4ad0*/  DFMA R114, R114, R114, R114 ;  /* 0x000000727272722b */ /* 0x000fcc0000000072 */
[----:B------:R-:W-:Y:S02]  /*4ae0*/  DFMA R102, R48, R46, R102 ;  /* 0x0000002e3066722b */ /* 0x000fe40000000066 */
        /* <DEDUP_REMOVED lines=20> */
.L_x_59:
[----:B------:R-:W-:Y:S05]  /*4c30*/  BSYNC.RECONVERGENT B2 ;  /* 0x0000000000027941 */ /* 0x000fea0003800200 */
.L_x_58:
[----:B------:R-:W-:Y:S01]  /*4c40*/  DFMA R32, R8, R100, R32 ;  /* 0x000000640820722b */ /* 0x000fe20000000020 */
[----:B------:R-:W-:Y:S01]  /*4c50*/  UMOV UR20, 0xbca1af28 ;  /* 0xbca1af2800147882 */ /* 0x000fe20000000000 */
[-C--:B------:R-:W-:Y:S01]  /*4c60*/  DFMA R126, R106, -R2.reuse, R106 ;  /* 0x800000026a7e722b */ /* 0x080fe2000000006a */
[----:B------:R-:W-:Y:S01]  /*4c70*/  UMOV UR21, 0x3faaf286 ;  /* 0x3faaf28600157882 */ /* 0x000fe20000000000 */
[-C--:B------:R-:W-:Y:S01]  /*4c80*/  DFMA R92, R92, -R2.reuse, R92 ;  /* 0x800000025c5c722b */ /* 0x080fe2000000005c */
[----:B------:R-:W-:Y:S01]  /*4c90*/  UMOV UR22, 0xb4812d20 ;  /* 0xb4812d2000167882 */ /* 0x000fe20000000000 */
[----:B------:R-:W-:Y:S01]  /*4ca0*/  DMUL R116, R116, UR20 ;  /* 0x0000001474747c28 */ /* 0x000fe20008000000 */
[----:B------:R-:W-:Y:S01]  /*4cb0*/  UMOV UR20, 0x6a819a9e ;  /* 0x6a819a9e00147882 */ /* 0x000fe20000000000 */
[----:B------:R-:W-:Y:S01]  /*4cc0*/  DADD R106, -R90, R32 ;  /* 0x000000005a6a7229 */ /* 0x000fe20000000120 */
[----:B------:R-:W-:Y:S01]  /*4cd0*/  UMOV UR21, 0x3f89aa06 ;  /* 0x3f89aa0600157882 */ /* 0x000fe20000000000 */
[----:B------:R-:W-:Y:S01]  /*4ce0*/  DFMA R114, R104, -R2, R104 ;  /* 0x800000026872722b */ /* 0x000fe20000000068 */
[----:B------:R-:W-:Y:S01]  /*4cf0*/  UMOV UR23, 0x3f72d204 ;  /* 0x3f72d20400177882 */ /* 0x000fe20000000000 */
[C-C-:B------:R-:W-:Y:S01]  /*4d00*/  DADD R32, -R92.reuse, R126.reuse ;  /* 0x000000005c207229 */ /* 0x140fe2000000017e */
[----:B------:R-:W-:Y:S01]  /*4d10*/  UMOV UR26, 0x9999999a ;  /* 0x9999999a001a7882 */ /* 0x000fe20000000000 */
[----:B------:R-:W-:Y:S01]  /*4d20*/  DADD R30, R92, -R126 ;  /* 0x000000005c1e7229 */ /* 0x000fe2000000087e */
[----:B------:R-:W-:Y:S01]  /*4d30*/  UMOV UR27, 0x3fb99999 ;  /* 0x3fb99999001b7882 */ /* 0x000fe20000000000 */
[----:B------:R-:W-:Y:S01]  /*4d40*/  DFMA R106, R106, R46, R90 ;  /* 0x0000002e6a6a722b */ /* 0x000fe2000000005a */
[----:B------:R-:W-:Y:S01]  /*4d50*/  UMOV UR24, 0x9999999a ;  /* 0x9999999a00187882 */ /* 0x000fe20000000000 */
[C-C-:B------:R-:W-:Y:S01]  /*4d60*/  DFMA R90, R118.reuse, -UR20, R116.reuse ;  /* 0x80000014765a7c2b */ /* 0x140fe20008000074 */
[----:B------:R-:W-:Y:S01]  /*4d70*/  UMOV UR20, 0xd801b600 ;  /* 0xd801b60000147882 */ /* 0x000fe20000000000 */
[----:B------:R-:W-:Y:S01]  /*4d80*/  UMOV UR21, 0x3f6b6006 ;  /* 0x3f6b600600157882 */ /* 0x000fe20000000000 */
[C-C-:B------:R-:W-:Y:S01]  /*4d90*/  DFMA R46, R118.reuse, -UR22, R116.reuse ;  /* 0x80000016762e7c2b */ /* 0x140fe20008000074 */
[----:B------:R-:W-:Y:S01]  /*4da0*/  UMOV UR22, 0x10410410 ;  /* 0x1041041000167882 */ /* 0x000fe20000000000 */
[----:B------:R-:W-:Y:S01]  /*4db0*/  DFMA R132, R118, UR20, R116 ;  /* 0x0000001476847c2b */ /* 0x000fe20008000074 */
[----:B------:R-:W-:Y:S01]  /*4dc0*/  UMOV UR20, 0x1041040f ;  /* 0x1041040f00147882 */ /* 0x000fe20000000000 */
[C-C-:B------:R-:W-:Y:S01]  /*4dd0*/  DADD R48, R92.reuse, -R114.reuse ;  /* 0x000000005c307229 */ /* 0x140fe20000000872 */
[----:B------:R-:W-:Y:S01]  /*4de0*/  UMOV UR21, 0x3f904104 ;  /* 0x3f90410400157882 */ /* 0x000fe20000000000 */
[C-C-:B------:R-:W-:Y:S01]  /*4df0*/  DADD R44, -R92.reuse, R114.reuse ;  /* 0x000000005c2c7229 */ /* 0x140fe20000000172 */
[----:B------:R-:W-:Y:S01]  /*4e00*/  UMOV UR23, 0x3f704104 ;  /* 0x3f70410400177882 */ /* 0x000fe20000000000 */
[C---:B------:R-:W-:Y:S01]  /*4e10*/  DADD R38, R92.reuse, R114 ;  /* 0x000000005c267229 */ /* 0x040fe20000000072 */
[----:B------:R-:W-:Y:S01]  /*4e20*/  UMOV UR25, 0x3f999999 ;  /* 0x3f99999900197882 */ /* 0x000fe20000000000 */
[--C-:B------:R-:W-:Y:S01]  /*4e30*/  DADD R2, R92, R126.reuse ;  /* 0x000000005c027229 */ /* 0x100fe2000000007e */
[----:B------:R-:W-:Y:S01]  /*4e40*/  UMOV UR28, 0x9999999a ;  /* 0x9999999a001c7882 */ /* 0x000fe20000000000 */
[C-C-:B------:R-:W-:Y:S01]  /*4e50*/  DADD R104, R114.reuse, -R126.reuse ;  /* 0x0000000072687229 */ /* 0x140fe2000000087e */
[----:B------:R-:W-:Y:S01]  /*4e60*/  UMOV UR29, 0x3f999999 ;  /* 0x3f999999001d7882 */ /* 0x000fe20000000000 */
[C-C-:B------:R-:W-:Y:S01]  /*4e70*/  DADD R100, -R114.reuse, R126.reuse ;  /* 0x0000000072647229 */ /* 0x140fe2000000017e */
[----:B------:R-:W-:Y:S01]  /*4e80*/  BSSY.RECONVERGENT B1, `(.L_x_60) ;  /* 0x00000c2000017945 */ /* 0x000fe20003800200 */
[----:B------:R-:W-:-:S02]  /*4e90*/  DADD R92, R114, R126 ;  /* 0x00000000725c7229 */ /* 0x000fc4000000007e */
[C-C-:B------:R-:W-:Y:S02]  /*4ea0*/  DADD R126, R94.reuse, R108.reuse ;  /* 0x000000005e7e7229 */ /* 0x140fe4000000006c */
[C-C-:B------:R-:W-:Y:S02]  /*4eb0*/  DADD R128, R94.reuse, -R108.reuse ;  /* 0x000000005e807229 */ /* 0x140fe4000000086c */
[----:B------:R-:W-:Y:S02]  /*4ec0*/  DADD R114, -R94, R108 ;  /* 0x000000005e727229 */ /* 0x000fe4000000016c */
[C-C-:B------:R-:W-:Y:S02]  /*4ed0*/  DADD R142, R108.reuse, -R40.reuse ;  /* 0x000000006c8e7229 */ /* 0x140fe40000000828 */
[C---:B------:R-:W-:Y:S02]  /*4ee0*/  DADD R138, -R108.reuse, R40 ;  /* 0x000000006c8a7229 */ /* 0x040fe40000000128 */
[----:B------:R-:W-:-:S02]  /*4ef0*/  DADD R140, R108, R112 ;  /* 0x000000006c8c7229 */ /* 0x000fc40000000070 */
[C-C-:B------:R-:W-:Y:S02]  /*4f00*/  DADD R136, R108.reuse, -R112.reuse ;  /* 0x000000006c887229 */ /* 0x140fe40000000870 */
[----:B------:R-:W-:Y:S02]  /*4f10*/  DADD R144, -R108, R112 ;  /* 0x000000006c907229 */ /* 0x000fe40000000170 */
[C-C-:B------:R-:W-:Y:S02]  /*4f20*/  DADD R134, R94.reuse, -R96.reuse ;  /* 0x000000005e867229 */ /* 0x140fe40000000860 */
[----:B------:R-:W-:Y:S02]  /*4f30*/  DADD R130, -R94, R96 ;  /* 0x000000005e827229 */ /* 0x000fe40000000160 */
[C-C-:B------:R-:W-:Y:S02]  /*4f40*/  DADD R108, R112.reuse, -R16.reuse ;  /* 0x00000000706c7229 */ /* 0x140fe40000000810 */
[----:B------:R-:W-:-:S02]  /*4f50*/  DADD R154, -R112, R16 ;  /* 0x00000000709a7229 */ /* 0x000fc40000000110 */
[C---:B------:R-:W-:Y:S01]  /*4f60*/  DFMA R46, R120.reuse, -UR20, R46 ;  /* 0x80000014782e7c2b */ /* 0x040fe2000800002e */
[----:B------:R-:W-:Y:S01]  /*4f70*/  UMOV UR20, 0x18618619 ;  /* 0x1861861900147882 */ /* 0x000fe20000000000 */
[----:B------:R-:W-:Y:S01]  /*4f80*/  DFMA R132, R120, UR22, R132 ;  /* 0x0000001678847c2b */ /* 0x000fe20008000084 */
[----:B------:R-:W-:Y:S01]  /*4f90*/  UMOV UR21, 0x3fa86186 ;  /* 0x3fa8618600157882 */ /* 0x000fe20000000000 */
[C-C-:B------:R-:W-:Y:S01]  /*4fa0*/  DADD R118, R94.reuse, R112.reuse ;  /* 0x000000005e767229 */ /* 0x140fe20000000070 */
[----:B------:R-:W-:Y:S01]  /*4fb0*/  UMOV UR22, 0x1c71c71c ;  /* 0x1c71c71c00167882 */ /* 0x000fe20000000000 */
[----:B------:R-:W-:Y:S01]  /*4fc0*/  DADD R116, R94, -R112 ;  /* 0x000000005e747229 */ /* 0x000fe20000000870 */
[----:B------:R-:W-:Y:S01]  /*4fd0*/  UMOV UR23, 0x3fac71c7 ;  /* 0x3fac71c700177882 */ /* 0x000fe20000000000 */
[----:B------:R-:W-:Y:S01]  /*4fe0*/  DFMA R90, R120, UR20, R90 ;  /* 0x00000014785a7c2b */ /* 0x000fe2000800005a */
[----:B------:R-:W-:Y:S01]  /*4ff0*/  UMOV UR20, 0x9999999a ;  /* 0x9999999a00147882 */ /* 0x000fe20000000000 */
[----:B------:R-:W-:Y:S01]  /*5000*/  DADD R94, -R94, R112 ;  /* 0x000000005e5e7229 */ /* 0x000fe20000000170 */
[----:B------:R-:W-:Y:S01]  /*5010*/  UMOV UR21, 0x3fb99999 ;  /* 0x3fb9999900157882 */ /* 0x000fe20000000000 */
[----:B------:R-:W-:-:S02]  /*5020*/  DADD R112, R96, R40 ;  /* 0x0000000060707229 */ /* 0x000fc40000000028 */
[--C-:B------:R-:W-:Y:S01]  /*5030*/  DFMA R134, R134, UR20, R46.reuse ;  /* 0x0000001486867c2b */ /* 0x100fe2000800002e */
[----:B------:R0:W-:Y:S01]  /*5040*/  STG.E.64 desc[UR10][R52.64], R90 ;  /* 0x0000005a34007986 */ /* 0x0001e2000c101b0a */
[--C-:B------:R-:W-:Y:S02]  /*5050*/  DFMA R130, R130, UR20, R46.reuse ;  /* 0x0000001482827c2b */ /* 0x100fe4000800002e */
[--C-:B------:R-:W-:Y:S02]  /*5060*/  DFMA R142, R142, UR20, R46.reuse ;  /* 0x000000148e8e7c2b */ /* 0x100fe4000800002e */
[--C-:B------:R-:W-:Y:S02]  /*5070*/  DFMA R138, R138, UR20, R46.reuse ;  /* 0x000000148a8a7c2b */ /* 0x100fe4000800002e */
[--C-:B------:R-:W-:Y:S02]  /*5080*/  DFMA R108, R108, UR20, R46.reuse ;  /* 0x000000146c6c7c2b */ /* 0x100fe4000800002e */
[----:B------:R-:W-:-:S02]  /*5090*/  DFMA R154, R154, UR20, R46 ;  /* 0x000000149a9a7c2b */ /* 0x000fc4000800002e */
[----:B------:R-:W-:Y:S02]  /*50a0*/  DFMA R46, R126, UR20, R132 ;  /* 0x000000147e2e7c2b */ /* 0x000fe40008000084 */
[C-C-:B------:R-:W-:Y:S02]  /*50b0*/  DADD R146, R96.reuse, -R40.reuse ;  /* 0x0000000060927229 */ /* 0x140fe40000000828 */
[C---:B------:R-:W-:Y:S02]  /*50c0*/  DADD R148, -R96.reuse, R40 ;  /* 0x0000000060947229 */ /* 0x040fe40000000128 */
[C-C-:B------:R-:W-:Y:S02]  /*50d0*/  DADD R150, R96.reuse, R16.reuse ;  /* 0x0000000060967229 */ /* 0x140fe40000000010 */
[C-C-:B------:R-:W-:Y:S02]  /*50e0*/  DADD R152, R96.reuse, -R16.reuse ;  /* 0x0000000060987229 */ /* 0x140fe40000000810 */
[----:B------:R-:W-:-:S02]  /*50f0*/  DADD R158, -R96, R16 ;  /* 0x00000000609e7229 */ /* 0x000fc40000000110 */
[----:B------:R-:W-:Y:S02]  /*5100*/  DFMA R120, R126, -UR26, R132 ;  /* 0x8000001a7e787c2b */ /* 0x000fe40008000084 */
[C-C-:B------:R-:W-:Y:S02]  /*5110*/  DADD R156, R40.reuse, R16.reuse ;  /* 0x00000000289c7229 */ /* 0x140fe40000000010 */
[----:B------:R-:W-:Y:S02]  /*5120*/  DADD R96, R40, -R16 ;  /* 0x0000000028607229 */ /* 0x000fe40000000810 */
[----:B------:R-:W-:Y:S02]  /*5130*/  DFMA R128, R128, UR20, R132 ;  /* 0x0000001480807c2b */ /* 0x000fe40008000084 */
[----:B------:R-:W-:Y:S02]  /*5140*/  DADD R16, -R40, R16 ;  /* 0x0000000028107229 */ /* 0x000fe40000000110 */
[----:B------:R-:W-:-:S02]  /*5150*/  DFMA R126, R114, UR20, R132 ;  /* 0x00000014727e7c2b */ /* 0x000fc40008000084 */
[----:B------:R-:W-:Y:S02]  /*5160*/  DADD R40, R124, -R122 ;  /* 0x000000007c287229 */ /* 0x000fe4000000087a */
[C-C-:B------:R-:W-:Y:S02]  /*5170*/  DFMA R114, R118.reuse, UR20, R132.reuse ;  /* 0x0000001476727c2b */ /* 0x140fe40008000084 */
[--C-:B------:R-:W-:Y:S02]  /*5180*/  DFMA R118, R118, -UR26, R132.reuse ;  /* 0x8000001a76767c2b */ /* 0x100fe40008000084 */
[--C-:B------:R-:W-:Y:S02]  /*5190*/  DFMA R116, R116, UR20, R132.reuse ;  /* 0x0000001474747c2b */ /* 0x100fe40008000084 */
[----:B------:R-:W-:Y:S02]  /*51a0*/  DFMA R160, R94, UR20, R132 ;  /* 0x000000145ea07c2b */ /* 0x000fe40008000084 */
[----:B------:R-:W-:-:S02]  /*51b0*/  DFMA R46, R112, UR24, R46 ;  /* 0x00000018702e7c2b */ /* 0x000fc4000800002e */
[----:B------:R-:W-:Y:S02]  /*51c0*/  DFMA R120, R112, -UR28, R120 ;  /* 0x8000001c70787c2b */ /* 0x000fe40008000078 */
[----:B------:R-:W-:Y:S02]  /*51d0*/  DFMA R128, R146, UR24, R128 ;  /* 0x0000001892807c2b */ /* 0x000fe40008000080 */
[----:B------:R-:W-:Y:S02]  /*51e0*/  DFMA R126, R148, UR24, R126 ;  /* 0x00000018947e7c2b */ /* 0x000fe4000800007e */
[C---:B------:R-:W-:Y:S02]  /*51f0*/  DFMA R134, R40.reuse, UR22, R134 ;  /* 0x0000001628867c2b */ /* 0x040fe40008000086 */
[----:B------:R-:W-:Y:S01]  /*5200*/  DFMA R130, R40, UR22, R130 ;  /* 0x0000001628827c2b */ /* 0x000fe20008000082 */
[----:B------:R-:W-:Y:S01]  /*5210*/  UMOV UR22, 0x1c71c71d ;  /* 0x1c71c71d00167882 */ /* 0x000fe20000000000 */
[----:B------:R-:W-:Y:S01]  /*5220*/  DFMA R114, R150, UR24, R114 ;  /* 0x0000001896727c2b */ /* 0x000fe20008000072 */
[----:B------:R-:W-:Y:S01]  /*5230*/  UMOV UR23, 0x3f9c71c7 ;  /* 0x3f9c71c700177882 */ /* 0x000fe20000000000 */
[----:B------:R-:W-:Y:S01]  /*5240*/  DADD R40, -R124, R122 ;  /* 0x000000007c287229 */ /* 0x000fe2000000017a */
[----:B------:R0:W-:Y:S01]  /*5250*/  STG.E.64 desc[UR10][R56.64], R134 ;  /* 0x0000008638007986 */ /* 0x0001e2000c101b0a */
[----:B------:R-:W-:-:S02]  /*5260*/  DFMA R118, R150, -UR28, R118 ;  /* 0x8000001c96767c2b */ /* 0x000fc40008000076 */
[----:B------:R-:W-:Y:S01]  /*5270*/  DFMA R116, R152, UR24, R116 ;  /* 0x0000001898747c2b */ /* 0x000fe20008000074 */
[----:B------:R0:W-:Y:S01]  /*5280*/  STG.E.64 desc[UR10][R50.64], R130 ;  /* 0x0000008232007986 */ /* 0x0001e2000c101b0a */
[----:B------:R-:W-:Y:S02]  /*5290*/  DFMA R158, R158, UR24, R160 ;  /* 0x000000189e9e7c2b */ /* 0x000fe400080000a0 */
[C---:B------:R-:W-:Y:S02]  /*52a0*/  DFMA R46, R124.reuse, UR22, R46 ;  /* 0x000000167c2e7c2b */ /* 0x040fe4000800002e */
[C---:B------:R-:W-:Y:S02]  /*52b0*/  DFMA R120, R124.reuse, UR22, R120 ;  /* 0x000000167c787c2b */ /* 0x040fe40008000078 */
[C---:B------:R-:W-:Y:S02]  /*52c0*/  DFMA R128, R124.reuse, UR22, R128 ;  /* 0x000000167c807c2b */ /* 0x040fe40008000080 */
[----:B------:R-:W-:-:S02]  /*52d0*/  DFMA R126, R124, UR22, R126 ;  /* 0x000000167c7e7c2b */ /* 0x000fc4000800007e */
[----:B------:R-:W-:Y:S02]  /*52e0*/  DFMA R114, R124, UR22, R114 ;  /* 0x000000167c727c2b */ /* 0x000fe40008000072 */
[C---:B------:R-:W-:Y:S02]  /*52f0*/  DFMA R142, R40.reuse, UR22, R142 ;  /* 0x00000016288e7c2b */ /* 0x040fe4000800008e */
[C---:B------:R-:W-:Y:S02]  /*5300*/  DFMA R138, R40.reuse, UR22, R138 ;  /* 0x00000016288a7c2b */ /* 0x040fe4000800008a */
[C---:B------:R-:W-:Y:S02]  /*5310*/  DFMA R108, R40.reuse, UR22, R108 ;  /* 0x00000016286c7c2b */ /* 0x040fe4000800006c */
[----:B------:R-:W-:Y:S02]  /*5320*/  DFMA R154, R40, UR22, R154 ;  /* 0x00000016289a7c2b */ /* 0x000fe4000800009a */
[C---:B------:R-:W-:Y:S01]  /*5330*/  DFMA R118, R124.reuse, UR22, R118 ;  /* 0x000000167c767c2b */ /* 0x040fe20008000076 */
[----:B------:R-:W1:Y:S01]  /*5340*/  MUFU.RCP64H R41, R43 ;  /* 0x0000002b00297308 */ /* 0x000e620000001800 */
[C---:B------:R-:W-:Y:S01]  /*5350*/  DFMA R116, R124.reuse, UR22, R116 ;  /* 0x000000167c747c2b */ /* 0x040fe20008000074 */
[----:B------:R-:W-:Y:S01]  /*5360*/  VIADD R40, R43, 0x300402 ;  /* 0x003004022b287836 */ /* 0x000fe20000000000 */
[----:B------:R-:W-:Y:S01]  /*5370*/  DFMA R158, R124, UR22, R158 ;  /* 0x000000167c9e7c2b */ /* 0x000fe2000800009e */
[----:B------:R-:W-:Y:S01]  /*5380*/  UMOV UR23, 0x3f8c71c7 ;  /* 0x3f8c71c700177882 */ /* 0x000fe20000000000 */
[----:B------:R-:W-:-:S02]  /*5390*/  DFMA R94, R140, UR20, R132 ;  /* 0x000000148c5e7c2b */ /* 0x000fc40008000084 */
[----:B------:R-:W-:Y:S01]  /*53a0*/  DFMA R46, R122, UR22, R46 ;  /* 0x000000167a2e7c2b */ /* 0x000fe2000800002e */
[----:B------:R-:W-:Y:S01]  /*53b0*/  FSETP.GEU.AND P0, PT, |R40|, 5.8789094863358348022e-39, PT ;  /* 0x004004022800780b */ /* 0x000fe20003f0e200 */
[----:B------:R-:W-:Y:S02]  /*53c0*/  DFMA R140, R140, -UR26, R132 ;  /* 0x8000001a8c8c7c2b */ /* 0x000fe40008000084 */
[----:B------:R-:W-:Y:S02]  /*53d0*/  DFMA R120, R122, UR22, R120 ;  /* 0x000000167a787c2b */ /* 0x000fe40008000078 */
[----:B------:R-:W-:Y:S02]  /*53e0*/  DFMA R136, R136, UR20, R132 ;  /* 0x0000001488887c2b */ /* 0x000fe40008000084 */
[----:B------:R-:W-:Y:S02]  /*53f0*/  DFMA R128, R122, UR22, R128 ;  /* 0x000000167a807c2b */ /* 0x000fe40008000080 */
[----:B------:R-:W-:Y:S01]  /*5400*/  DFMA R144, R144, UR20, R132 ;  /* 0x0000001490907c2b */ /* 0x000fe20008000084 */
[----:B------:R-:W-:Y:S01]  /*5410*/  UMOV UR20, 0x55555555 ;  /* 0x5555555500147882 */ /* 0x000fe20000000000 */
[C---:B------:R-:W-:Y:S01]  /*5420*/  DFMA R126, R122.reuse, UR22, R126 ;  /* 0x000000167a7e7c2b */ /* 0x040fe2000800007e */
[----:B------:R-:W-:Y:S01]  /*5430*/  UMOV UR21, 0x3fb55555 ;  /* 0x3fb5555500157882 */ /* 0x000fe20000000000 */
[----:B------:R-:W-:-:S02]  /*5440*/  DFMA R114, R122, UR22, R114 ;  /* 0x000000167a727c2b */ /* 0x000fc40008000072 */
[C-C-:B------:R-:W-:Y:S02]  /*5450*/  DADD R146, R98.reuse, -R110.reuse ;  /* 0x0000000062927229 */ /* 0x140fe4000000086e */
[----:B------:R-:W-:Y:S02]  /*5460*/  DADD R132, -R98, R110 ;  /* 0x0000000062847229 */ /* 0x000fe4000000016e */
[C---:B------:R-:W-:Y:S02]  /*5470*/  DFMA R118, R122.reuse, UR22, R118 ;  /* 0x000000167a767c2b */ /* 0x040fe40008000076 */
[C---:B------:R-:W-:Y:S02]  /*5480*/  DFMA R116, R122.reuse, UR22, R116 ;  /* 0x000000167a747c2b */ /* 0x040fe40008000074 */
[----:B------:R-:W-:Y:S01]  /*5490*/  DFMA R158, R122, UR22, R158 ;  /* 0x000000167a9e7c2b */ /* 0x000fe2000800009e */
[----:B------:R-:W-:Y:S01]  /*54a0*/  UMOV UR22, 0x55555555 ;  /* 0x5555555500167882 */ /* 0x000fe20000000000 */
[----:B------:R-:W-:Y:S01]  /*54b0*/  DFMA R94, R156, UR24, R94 ;  /* 0x000000189c5e7c2b */ /* 0x000fe2000800005e */
[----:B------:R-:W-:Y:S01]  /*54c0*/  UMOV UR23, 0x3fb55555 ;  /* 0x3fb5555500177882 */ /* 0x000fe20000000000 */
[----:B------:R-:W-:-:S02]  /*54d0*/  DFMA R46, R98, UR20, R46 ;  /* 0x00000014622e7c2b */ /* 0x000fc4000800002e */
        /* <DEDUP_REMOVED lines=8> */
[----:B------:R-:W-:-:S02]  /*5560*/  DFMA R114, R98, -UR22, R114 ;  /* 0x8000001662727c2b */ /* 0x000fc40008000072 */
[C---:B------:R-:W-:Y:S02]  /*5570*/  DFMA R142, R146.reuse, UR20, R142 ;  /* 0x00000014928e7c2b */ /* 0x040fe4000800008e */
[----:B------:R-:W-:Y:S02]  /*5580*/  DFMA R138, R146, UR20, R138 ;  /* 0x00000014928a7c2b */ /* 0x000fe4000800008a */
[C---:B------:R-:W-:Y:S02]  /*5590*/  DFMA R108, R132.reuse, UR20, R108 ;  /* 0x00000014846c7c2b */ /* 0x040fe4000800006c */
[----:B------:R-:W-:Y:S01]  /*55a0*/  DFMA R154, R132, UR20, R154 ;  /* 0x00000014849a7c2b */ /* 0x000fe2000800009a */
[----:B------:R-:W-:Y:S01]  /*55b0*/  UMOV UR20, 0x55555554 ;  /* 0x5555555400147882 */ /* 0x000fe20000000000 */
[C---:B------:R-:W-:Y:S01]  /*55c0*/  DFMA R118, R98.reuse, -UR22, R118 ;  /* 0x8000001662767c2b */ /* 0x040fe20008000076 */
[----:B------:R-:W-:Y:S01]  /*55d0*/  UMOV UR21, 0x3fa55555 ;  /* 0x3fa5555500157882 */ /* 0x000fe20000000000 */
[C---:B------:R-:W-:Y:S01]  /*55e0*/  DFMA R116, R98.reuse, -UR22, R116 ;  /* 0x8000001662747c2b */ /* 0x040fe20008000074 */
[----:B------:R0:W-:Y:S01]  /*55f0*/  STG.E.64 desc[UR10][R58.64], R142 ;  /* 0x0000008e3a007986 */ /* 0x0001e2000c101b0a */
[----:B------:R-:W-:Y:S01]  /*5600*/  DFMA R158, R98, -UR22, R158 ;  /* 0x80000016629e7c2b */ /* 0x000fe2000800009e */
[----:B------:R-:W-:Y:S01]  /*5610*/  UMOV UR22, 0x55555554 ;  /* 0x5555555400167882 */ /* 0x000fe20000000000 */
[----:B------:R-:W-:Y:S01]  /*5620*/  DFMA R94, R124, -UR24, R94 ;  /* 0x800000187c5e7c2b */ /* 0x000fe2000800005e */
[----:B------:R-:W-:Y:S01]  /*5630*/  UMOV UR23, 0x3fa55555 ;  /* 0x3fa5555500177882 */ /* 0x000fe20000000000 */
[----:B------:R-:W-:Y:S01]  /*5640*/  DFMA R46, R110, UR20, R46 ;  /* 0x000000146e2e7c2b */ /* 0x000fe2000800002e */
[----:B------:R0:W-:Y:S01]  /*5650*/  STG.E.64 desc[UR10][R54.64], R138 ;  /* 0x0000008a36007986 */ /* 0x0001e2000c101b0a */
[----:B------:R-:W-:-:S02]  /*5660*/  DFMA R140, R124, -UR24, R140 ;  /* 0x800000187c8c7c2b */ /* 0x000fc4000800008c */
[----:B------:R-:W-:Y:S01]  /*5670*/  DFMA R120, R110, UR20, R120 ;  /* 0x000000146e787c2b */ /* 0x000fe20008000078 */
[----:B------:R0:W-:Y:S01]  /*5680*/  STG.E.64 desc[UR10][R62.64], R108 ;  /* 0x0000006c3e007986 */ /* 0x0001e2000c101b0a */
[----:B------:R-:W-:Y:S02]  /*5690*/  DFMA R96, R124, -UR24, R96 ;  /* 0x800000187c607c2b */ /* 0x000fe40008000060 */
[----:B------:R-:W-:Y:S01]  /*56a0*/  DFMA R128, R110, UR20, R128 ;  /* 0x000000146e807c2b */ /* 0x000fe20008000080 */
[----:B------:R0:W-:Y:S01]  /*56b0*/  STG.E.64 desc[UR10][R60.64], R154 ;  /* 0x0000009a3c007986 */ /* 0x0001e2000c101b0a */
[----:B------:R-:W-:Y:S01]  /*56c0*/  DFMA R16, R124, -UR24, R16 ;  /* 0x800000187c107c2b */ /* 0x000fe20008000010 */
[----:B------:R-:W-:Y:S01]  /*56d0*/  UMOV UR24, 0x1c71c71d ;  /* 0x1c71c71d00187882 */ /* 0x000fe20000000000 */
[C---:B------:R-:W-:Y:S01]  /*56e0*/  DFMA R126, R110.reuse, UR20, R126 ;  /* 0x000000146e7e7c2b */ /* 0x040fe2000800007e */
[----:B------:R-:W-:Y:S01]  /*56f0*/  UMOV UR25, 0x3f9c71c7 ;  /* 0x3f9c71c700197882 */ /* 0x000fe20000000000 */
[----:B------:R-:W-:-:S02]  /*5700*/  DFMA R114, R110, -UR22, R114 ;  /* 0x800000166e727c2b */ /* 0x000fc40008000072 */
[C---:B------:R-:W-:Y:S02]  /*5710*/  DFMA R118, R110.reuse, -UR22, R118 ;  /* 0x800000166e767c2b */ /* 0x040fe40008000076 */
[C---:B------:R-:W-:Y:S02]  /*5720*/  DFMA R116, R110.reuse, -UR22, R116 ;  /* 0x800000166e747c2b */ /* 0x040fe40008000074 */
[----:B------:R-:W-:Y:S02]  /*5730*/  DFMA R158, R110, -UR22, R158 ;  /* 0x800000166e9e7c2b */ /* 0x000fe4000800009e */
[----:B------:R-:W-:Y:S02]  /*5740*/  DFMA R94, R122, -UR24, R94 ;  /* 0x800000187a5e7c2b */ /* 0x000fe4000800005e */
[----:B------:R-:W-:Y:S02]  /*5750*/  DFMA R46, R88, 0.25, R46 ;  /* 0x3fd00000582e782b */ /* 0x000fe4000000002e */
[----:B------:R-:W-:-:S02]  /*5760*/  DFMA R140, R122, -UR24, R140 ;  /* 0x800000187a8c7c2b */ /* 0x000fc4000800008c */
[----:B------:R-:W-:Y:S02]  /*5770*/  DFMA R120, R88, 0.25, R120 ;  /* 0x3fd000005878782b */ /* 0x000fe40000000078 */
[----:B------:R-:W-:Y:S02]  /*5780*/  DFMA R96, R122, -UR24, R96 ;  /* 0x800000187a607c2b */ /* 0x000fe40008000060 */
[----:B------:R-:W-:Y:S02]  /*5790*/  DFMA R128, R88, -0.25, R128 ;  /* 0xbfd000005880782b */ /* 0x000fe40000000080 */
[----:B------:R-:W-:Y:S02]  /*57a0*/  DFMA R16, R122, -UR24, R16 ;  /* 0x800000187a107c2b */ /* 0x000fe40008000010 */
[----:B------:R-:W-:Y:S02]  /*57b0*/  DFMA R126, R88, -0.25, R126 ;  /* 0xbfd00000587e782b */ /* 0x000fe4000000007e */
[----:B------:R-:W-:-:S02]  /*57c0*/  DFMA R114, R106, 0.25, R114 ;  /* 0x3fd000006a72782b */ /* 0x000fc40000000072 */
[C---:B------:R-:W-:Y:S02]  /*57d0*/  DFMA R118, R106.reuse, 0.25, R118 ;  /* 0x3fd000006a76782b */ /* 0x040fe40000000076 */
[C---:B------:R-:W-:Y:S02]  /*57e0*/  DFMA R116, R106.reuse, -0.25, R116 ;  /* 0xbfd000006a74782b */ /* 0x040fe40000000074 */
[----:B------:R-:W-:Y:S02]  /*57f0*/  DFMA R158, R106, -0.25, R158 ;  /* 0xbfd000006a9e782b */ /* 0x000fe4000000009e */
[----:B------:R-:W-:Y:S02]  /*5800*/  DFMA R94, R102, 0.25, R94 ;  /* 0x3fd00000665e782b */ /* 0x000fe4000000005e */
[----:B------:R-:W-:Y:S02]  /*5810*/  DFMA R46, R48, 0.125, R46 ;  /* 0x3fc00000302e782b */ /* 0x000fe4000000002e */
[----:B------:R-:W-:-:S02]  /*5820*/  DFMA R140, R102, 0.25, R140 ;  /* 0x3fd00000668c782b */ /* 0x000fc4000000008c */
[----:B------:R-:W-:Y:S02]  /*5830*/  DFMA R44, R44, 0.125, R120 ;  /* 0x3fc000002c2c782b */ /* 0x000fe40000000078 */
[----:B------:R-:W-:Y:S01]  /*5840*/  DFMA R96, R102, -0.25, R96 ;  /* 0xbfd000006660782b */ /* 0x000fe20000000060 */
[----:B------:R0:W-:Y:S01]  /*5850*/  STG.E.64 desc[UR10][R66.64], R46 ;  /* 0x0000002e42007986 */ /* 0x0001e2000c101b0a */
[----:B------:R-:W-:Y:S02]  /*5860*/  DFMA R128, R38, 0.125, R128 ;  /* 0x3fc000002680782b */ /* 0x000fe40000000080 */
[----:B------:R-:W-:Y:S01]  /*5870*/  DFMA R16, R102, -0.25, R16 ;  /* 0xbfd000006610782b */ /* 0x000fe20000000010 */
[----:B------:R0:W-:Y:S01]  /*5880*/  STG.E.64 desc[UR10][R64.64], R44 ;  /* 0x0000002c40007986 */ /* 0x0001e2000c101b0a */
[----:B------:R-:W-:Y:S02]  /*5890*/  DFMA R126, R38, -0.125, R126 ;  /* 0xbfc00000267e782b */ /* 0x000fe4000000007e */
[----:B-1----:R-:W-:Y:S01]  /*58a0*/  DFMA R112, -R42, R40, 1 ;  /* 0x3ff000002a70742b */ /* 0x002fe20000000128 */
[----:B------:R0:W-:Y:S01]  /*58b0*/  STG.E.64 desc[UR10][R70.64], R128 ;  /* 0x0000008046007986 */ /* 0x0001e2000c101b0a */
[----:B------:R-:W-:-:S02]  /*58c0*/  DFMA R32, R32, 0.125, R114 ;  /* 0x3fc000002020782b */ /* 0x000fc40000000072 */
[----:B------:R-:W-:Y:S01]  /*58d0*/  DFMA R30, R30, 0.125, R118 ;  /* 0x3fc000001e1e782b */ /* 0x000fe20000000076 */
[----:B------:R0:W-:Y:S01]  /*58e0*/  STG.E.64 desc[UR10][R68.64], R126 ;  /* 0x0000007e44007986 */ /* 0x0001e2000c101b0a */
[C---:B------:R-:W-:Y:S02]  /*58f0*/  DFMA R116, R2.reuse, -0.125, R116 ;  /* 0xbfc000000274782b */ /* 0x040fe40000000074 */
[----:B------:R-:W-:Y:S01]  /*5900*/  DFMA R158, R2, 0.125, R158 ;  /* 0x3fc00000029e782b */ /* 0x000fe2000000009e */
[----:B------:R0:W-:Y:S01]  /*5910*/  STG.E.64 desc[UR10][R74.64], R32 ;  /* 0x000000204a007986 */ /* 0x0001e2000c101b0a */
[----:B------:R-:W-:Y:S02]  /*5920*/  DFMA R94, R104, 0.125, R94 ;  /* 0x3fc00000685e782b */ /* 0x000fe4000000005e */
[----:B------:R-:W-:Y:S01]  /*5930*/  DFMA R100, R100, 0.125, R140 ;  /* 0x3fc000006464782b */ /* 0x000fe2000000008c */
[----:B------:R0:W-:Y:S01]  /*5940*/  STG.E.64 desc[UR10][R72.64], R30 ;  /* 0x0000001e48007986 */ /* 0x0001e2000c101b0a */
[----:B------:R-:W-:-:S02]  /*5950*/  DFMA R96, R92, 0.125, R96 ;  /* 0x3fc000005c60782b */ /* 0x000fc40000000060 */
[----:B------:R-:W-:Y:S01]  /*5960*/  DFMA R16, R92, -0.125, R16 ;  /* 0xbfc000005c10782b */ /* 0x000fe20000000010 */
[----:B------:R0:W-:Y:S01]  /*5970*/  STG.E.64 desc[UR10][R80.64], R116 ;  /* 0x0000007450007986 */ /* 0x0001e2000c101b0a */
[----:B------:R-:W-:-:S03]  /*5980*/  DFMA R112, R112, R112, R112 ;  /* 0x000000707070722b */ /* 0x000fc60000000070 */
[----:B------:R0:W-:Y:S04]  /*5990*/  STG.E.64 desc[UR10][R76.64], R158 ;  /* 0x0000009e4c007986 */ /* 0x0001e8000c101b0a */
[----:B------:R0:W-:Y:S01]  /*59a0*/  STG.E.64 desc[UR10][R82.64], R94 ;  /* 0x0000005e52007986 */ /* 0x0001e2000c101b0a */
[----:B------:R-:W-:-:S03]  /*59b0*/  DFMA R112, R40, R112, R40 ;  /* 0x000000702870722b */ /* 0x000fc60000000028 */
[----:B------:R0:W-:Y:S04]  /*59c0*/  STG.E.64 desc[UR10][R78.64], R100 ;  /* 0x000000644e007986 */ /* 0x0001e8000c101b0a */
[----:B------:R0:W-:Y:S01]  /*59d0*/  STG.E.64 desc[UR10][R86.64], R96 ;  /* 0x0000006056007986 */ /* 0x0001e2000c101b0a */
[----:B------:R-:W-:-:S03]  /*59e0*/  DFMA R2, -R42, R112, 1 ;  /* 0x3ff000002a02742b */ /* 0x000fc60000000170 */
[----:B------:R0:W-:Y:S05]  /*59f0*/  STG.E.64 desc[UR10][R84.64], R16 ;  /* 0x0000001054007986 */ /* 0x0001ea000c101b0a */
[----:B------:R-:W-:Y:S01]  /*5a00*/  DFMA R2, R112, R2, R112 ;  /* 0x000000027002722b */ /* 0x000fe20000000070 */
[----:B------:R-:W-:Y:S10]  /*5a10*/  @P0 BRA `(.L_x_61) ;  /* 0x0000000000200947 */ /* 0x000ff40003800000 */
[----:B------:R-:W-:Y:S01]  /*5a20*/  LOP3.LUT R0, R43, 0x7fffffff, RZ, 0xc0, !PT ;  /* 0x7fffffff2b007812 */ /* 0x000fe200078ec0ff */
[----:B0-----:R-:W-:Y:S01]  /*5a30*/  IMAD.MOV.U32 R32, RZ, RZ, R42 ;  /* 0x000000ffff207224 */ /* 0x001fe200078e002a */
[----:B------:R-:W-:-:S03]  /*5a40*/  MOV R33, R43 ;  /* 0x0000002b00217202 */ /* 0x000fc60000000f00 */
[----:B------:R-:W-:Y:S01]  /*5a50*/  VIADD R29, R0, 0xfff00000 ;  /* 0xfff00000001d7836 */ /* 0x000fe20000000000 */
[----:B------:R-:W-:-:S07]  /*5a60*/  MOV R0, 0x5a80 ;  /* 0x00005a8000007802 */ /* 0x000fce0000000f00 */
[----:B------:R-:W-:Y:S05]  /*5a70*/  CALL.REL.NOINC `($__internal_0_$__cuda_sm20_dblrcp_rn_slowpath_v3) ;  /* 0x0000000400887944 */ /* 0x000fea0003c00000 */
[----:B------:R-:W-:Y:S01]  /*5a80*/  IMAD.MOV.U32 R2, RZ, RZ, R46 ;  /* 0x000000ffff027224 */ /* 0x000fe200078e002e */
[----:B------:R-:W-:-:S07]  /*5a90*/  MOV R3, R47 ;  /* 0x0000002f00037202 */ /* 0x000fce0000000f00 */
.L_x_61:
[----:B------:R-:W-:Y:S05]  /*5aa0*/  BSYNC.RECONVERGENT B1 ;  /* 0x0000000000017941 */ /* 0x000fea0003800200 */
.L_x_60:
[C---:B0-----:R-:W-:Y:S01]  /*5ab0*/  DMUL R16, R34.reuse, UR30 ;  /* 0x0000001e22107c28 */ /* 0x041fe20008000000 */
[----:B------:R-:W-:Y:S01]  /*5ac0*/  UMOV UR22, 0x1c71c71c ;  /* 0x1c71c71c00167882 */ /* 0x000fe20000000000 */
[----:B------:R-:W-:Y:S01]  /*5ad0*/  DMUL R30, R34, R36 ;  /* 0x00000024221e7228 */ /* 0x000fe20000000000 */
[----:B------:R-:W-:Y:S01]  /*5ae0*/  UMOV UR23, 0x3fbc71c7 ;  /* 0x3fbc71c700177882 */ /* 0x000fe20000000000 */
[----:B------:R-:W-:Y:S01]  /*5af0*/  IMAD.MOV.U32 R50, RZ, RZ, 0x0 ;  /* 0x00000000ff327424 */ /* 0x000fe200078e00ff */
[----:B------:R-:W0:Y:S01]  /*5b00*/  LDC.64 R42, c[0x0][0x390] ;  /* 0x0000e400ff2a7b82 */ /* 0x000e220000000a00 */
[----:B------:R-:W-:Y:S01]  /*5b10*/  IMAD.MOV.U32 R51, RZ, RZ, 0x3ff00000 ;  /* 0x3ff00000ff337424 */ /* 0x000fe200078e00ff */
[----:B------:R-:W-:Y:S01]  /*5b20*/  UMOV UR20, 0x55555555 ;  /* 0x5555555500147882 */ /* 0x000fe20000000000 */
[----:B------:R-:W-:Y:S01]  /*5b30*/  DMUL R16, R36, R16 ;  /* 0x0000001024107228 */ /* 0x000fe20000000000 */
[----:B------:R-:W-:Y:S01]  /*5b40*/  UMOV UR21, 0x3fd55555 ;  /* 0x3fd5555500157882 */ /* 0x000fe20000000000 */
[----:B------:R-:W-:-:S02]  /*5b50*/  DMUL R30, R30, R2 ;  /* 0x000000021e1e7228 */ /* 0x000fc40000000000 */
[--C-:B------:R-:W-:Y:S01]  /*5b60*/  DFMA R32, R12, -4.5, R50.reuse ;  /* 0xc01200000c20782b */ /* 0x100fe20000000032 */
[----:B------:R-:W1:Y:S01]  /*5b70*/  LDC.64 R48, c[0x0][0x398] ;  /* 0x0000e600ff307b82 */ /* 0x000e620000000a00 */
[--C-:B------:R-:W-:Y:S02]  /*5b80*/  DFMA R38, R14, 4.5, R50.reuse ;  /* 0x401200000e26782b */ /* 0x100fe40000000032 */
[----:B------:R-:W-:Y:S02]  /*5b90*/  DMUL R16, R16, R2 ;  /* 0x0000000210107228 */ /* 0x000fe40000000000 */
[--C-:B------:R-:W-:Y:S02]  /*5ba0*/  DFMA R2, R10, 4.5, R50.reuse ;  /* 0x401200000a02782b */ /* 0x100fe40000000032 */
[----:B------:R-:W-:Y:S01]  /*5bb0*/  DSETP.GT.AND P0, PT, R30, RZ, PT ;  /* 0x000000ff1e00722a */ /* 0x000fe20003f04000 */
[----:B------:R-:W2:Y:S01]  /*5bc0*/  LDC R29, c[0x0][0x438] ;  /* 0x00010e00ff1d7b82 */ /* 0x000ea20000000800 */
[----:B------:R-:W-:-:S02]  /*5bd0*/  DFMA R10, R10, -4.5, R50 ;  /* 0xc01200000a0a782b */ /* 0x000fc40000000032 */
[----:B------:R-:W-:Y:S02]  /*5be0*/  DMUL R16, R16, UR22 ;  /* 0x0000001610107c28 */ /* 0x000fe40008000000 */
[--C-:B------:R-:W-:Y:S02]  /*5bf0*/  DFMA R30, R12, 4.5, R50.reuse ;  /* 0x401200000c1e782b */ /* 0x100fe40000000032 */
[----:B------:R-:W-:Y:S02]  /*5c00*/  DFMA R50, R14, -4.5, R50 ;  /* 0xc01200000e32782b */ /* 0x000fe40000000032 */
[----:B------:R-:W-:Y:S02]  /*5c10*/  DMUL R32, R32, UR22 ;  /* 0x0000001620207c28 */ /* 0x000fe40008000000 */
[-C--:B------:R-:W-:Y:S02]  /*5c20*/  DMUL R4, R4, R16.reuse ;  /* 0x0000001004047228 */ /* 0x080fe40000000000 */
[----:B------:R-:W-:-:S02]  /*5c30*/  DMUL R12, R6, R16 ;  /* 0x00000010060c7228 */ /* 0x000fc40000000000 */
[----:B------:R-:W-:Y:S02]  /*5c40*/  DMUL R6, R2, UR22 ;  /* 0x0000001602067c28 */ /* 0x000fe40008000000 */
[----:B------:R-:W-:Y:S02]  /*5c50*/  DMUL R40, R8, R16 ;  /* 0x0000001008287228 */ /* 0x000fe40000000000 */
[----:B------:R-:W-:Y:S02]  /*5c60*/  DMUL R8, R30, UR22 ;  /* 0x000000161e087c28 */ /* 0x000fe40008000000 */
[----:B------:R-:W-:Y:S01]  /*5c70*/  FSEL R2, R4, RZ, P0 ;  /* 0x000000ff04027208 */ /* 0x000fe20000000000 */
[----:B------:R-:W-:Y:S01]  /*5c80*/  DMUL R56, R38, UR22 ;  /* 0x0000001626387c28 */ /* 0x000fe20008000000 */
[----:B------:R-:W-:Y:S01]  /*5c90*/  FSEL R3, R5, RZ, P0 ;  /* 0x000000ff05037208 */ /* 0x000fe20000000000 */
[----:B------:R-:W-:Y:S01]  /*5ca0*/  DMUL R4, R10, UR22 ;  /* 0x000000160a047c28 */ /* 0x000fe20008000000 */
[----:B------:R-:W-:Y:S01]  /*5cb0*/  FSEL R30, R12, RZ, P0 ;  /* 0x000000ff0c1e7208 */ /* 0x000fe20000000000 */
[----:B------:R-:W-:Y:S01]  /*5cc0*/  DMUL R60, R50, UR22 ;  /* 0x00000016323c7c28 */ /* 0x000fe20008000000 */
[----:B------:R-:W-:-:S02]  /*5cd0*/  FSEL R31, R13, RZ, P0 ;  /* 0x000000ff0d1f7208 */ /* 0x000fc40000000000 */
[----:B------:R-:W-:Y:S01]  /*5ce0*/  FSEL R54, R40, RZ, P0 ;  /* 0x000000ff28367208 */ /* 0x000fe20000000000 */
[C-C-:B------:R-:W-:Y:S01]  /*5cf0*/  DFMA R10, R34.reuse, R6, R2.reuse ;  /* 0x00000006220a722b */ /* 0x140fe20000000002 */
[----:B------:R-:W-:Y:S01]  /*5d00*/  FSEL R55, R41, RZ, P0 ;  /* 0x000000ff29377208 */ /* 0x000fe20000000000 */
[-CC-:B------:R-:W-:Y:S02]  /*5d10*/  DFMA R14, R34, R4.reuse, -R2.reuse ;  /* 0x00000004220e722b */ /* 0x180fe40000000802 */
[----:B------:R-:W-:Y:S01]  /*5d20*/  DFMA R16, R36, R4, R2 ;  /* 0x000000042410722b */ /* 0x000fe20000000002 */
[C---:B0-----:R-:W-:Y:S01]  /*5d30*/  IMAD.WIDE R4, R18.reuse, 0x8, R42 ;  /* 0x0000000812047825 */ /* 0x041fe200078e022a */
[-CC-:B------:R-:W-:Y:S02]  /*5d40*/  DFMA R42, R34, R8.reuse, R30.reuse ;  /* 0x00000008222a722b */ /* 0x180fe4000000001e */
[--C-:B------:R-:W-:Y:S01]  /*5d50*/  DFMA R44, R36, R8, -R30.reuse ;  /* 0x00000008242c722b */ /* 0x100fe2000000081e */
[----:B-1----:R-:W-:Y:S01]  /*5d60*/  IMAD.WIDE R8, R18, 0x8, R48 ;  /* 0x0000000812087825 */ /* 0x002fe200078e0230 */
[----:B------:R-:W-:-:S02]  /*5d70*/  DFMA R46, R34, R32, -R30 ;  /* 0x00000020222e722b */ /* 0x000fc4000000081e */
[C---:B------:R-:W-:Y:S01]  /*5d80*/  DFMA R48, R36.reuse, R32, R30 ;  /* 0x000000202430722b */ /* 0x040fe2000000001e */
[C---:B--2---:R-:W-:Y:S01]  /*5d90*/  IMAD.WIDE R30, R29.reuse, 0x8, R4 ;  /* 0x000000081d1e7825 */ /* 0x044fe200078e0204 */
[----:B------:R-:W-:Y:S02]  /*5da0*/  DFMA R12, R36, R6, -R2 ;  /* 0x00000006240c722b */ /* 0x000fe40000000802 */
[C---:B------:R-:W-:Y:S01]  /*5db0*/  DMUL R2, R34.reuse, UR20 ;  /* 0x0000001422027c28 */ /* 0x040fe20008000000 */
[C---:B------:R-:W-:Y:S01]  /*5dc0*/  IMAD.WIDE R32, R29.reuse, 0x8, R8 ;  /* 0x000000081d207825 */ /* 0x040fe200078e0208 */
[-CC-:B------:R-:W-:Y:S02]  /*5dd0*/  DFMA R58, R34, R56.reuse, R54.reuse ;  /* 0x00000038223a722b */ /* 0x180fe40000000036 */
[C---:B------:R-:W-:Y:S01]  /*5de0*/  DMUL R6, R36.reuse, UR20 ;  /* 0x0000001424067c28 */ /* 0x040fe20008000000 */
[C---:B------:R-:W-:Y:S01]  /*5df0*/  IMAD.WIDE R38, R29.reuse, 0x8, R30 ;  /* 0x000000081d267825 */ /* 0x040fe200078e021e */
[--C-:B------:R-:W-:Y:S01]  /*5e00*/  DFMA R56, R36, R56, -R54.reuse ;  /* 0x000000382438722b */ /* 0x100fe20000000836 */
[----:B------:R0:W-:Y:S01]  /*5e10*/  STG.E.64 desc[UR10][R4.64], R2 ;  /* 0x0000000204007986 */ /* 0x0001e2000c101b0a */
[-CC-:B------:R-:W-:Y:S01]  /*5e20*/  DFMA R62, R34, R60.reuse, -R54.reuse ;  /* 0x0000003c223e722b */ /* 0x180fe20000000836 */
[C---:B------:R-:W-:Y:S01]  /*5e30*/  IMAD.WIDE R40, R29.reuse, 0x8, R32 ;  /* 0x000000081d287825 */ /* 0x040fe200078e0220 */
[----:B------:R-:W-:Y:S01]  /*5e40*/  DFMA R54, R36, R60, R54 ;  /* 0x0000003c2436722b */ /* 0x000fe20000000036 */
[----:B------:R1:W-:Y:S02]  /*5e50*/  STG.E.64 desc[UR10][R8.64], R6 ;  /* 0x0000000608007986 */ /* 0x0003e4000c101b0a */
[----:B------:R-:W-:-:S02]  /*5e60*/  IMAD.WIDE R50, R29, 0x8, R38 ;  /* 0x000000081d327825 */ /* 0x000fc400078e0226 */
[----:B------:R1:W-:Y:S02]  /*5e70*/  STG.E.64 desc[UR10][R30.64], R10 ;  /* 0x0000000a1e007986 */ /* 0x0003e4000c101b0a */
[C---:B------:R-:W-:Y:S02]  /*5e80*/  IMAD.WIDE R52, R29.reuse, 0x8, R40 ;  /* 0x000000081d347825 */ /* 0x040fe400078e0228 */
[----:B------:R1:W-:Y:S02]  /*5e90*/  STG.E.64 desc[UR10][R32.64], R12 ;  /* 0x0000000c20007986 */ /* 0x0003e4000c101b0a */
[C---:B------:R-:W-:Y:S02]  /*5ea0*/  IMAD.WIDE R34, R29.reuse, 0x8, R50 ;  /* 0x000000081d227825 */ /* 0x040fe400078e0232 */
[----:B------:R1:W-:Y:S02]  /*5eb0*/  STG.E.64 desc[UR10][R38.64], R14 ;  /* 0x0000000e26007986 */ /* 0x0003e4000c101b0a */
[----:B------:R-:W-:-:S02]  /*5ec0*/  IMAD.WIDE R36, R29, 0x8, R52 ;  /* 0x000000081d247825 */ /* 0x000fc400078e0234 */
[----:B------:R1:W-:Y:S02]  /*5ed0*/  STG.E.64 desc[UR10][R40.64], R16 ;  /* 0x0000001028007986 */ /* 0x0003e4000c101b0a */
[C---:B------:R-:W-:Y:S02]  /*5ee0*/  IMAD.WIDE R60, R29.reuse, 0x8, R34 ;  /* 0x000000081d3c7825 */ /* 0x040fe400078e0222 */
[----:B------:R1:W-:Y:S02]  /*5ef0*/  STG.E.64 desc[UR10][R50.64], R42 ;  /* 0x0000002a32007986 */ /* 0x0003e4000c101b0a */
[C---:B------:R-:W-:Y:S02]  /*5f00*/  IMAD.WIDE R64, R29.reuse, 0x8, R36 ;  /* 0x000000081d407825 */ /* 0x040fe400078e0224 */
[----:B------:R1:W-:Y:S02]  /*5f10*/  STG.E.64 desc[UR10][R52.64], R44 ;  /* 0x0000002c34007986 */ /* 0x0003e4000c101b0a */
[----:B0-----:R-:W-:-:S02]  /*5f20*/  IMAD.WIDE R2, R29, 0x8, R60 ;  /* 0x000000081d027825 */ /* 0x001fc400078e023c */
[----:B------:R1:W-:Y:S02]  /*5f30*/  STG.E.64 desc[UR10][R34.64], R46 ;  /* 0x0000002e22007986 */ /* 0x0003e4000c101b0a */
[----:B------:R-:W-:Y:S02]  /*5f40*/  IMAD.WIDE R4, R29, 0x8, R64 ;  /* 0x000000081d047825 */ /* 0x000fe400078e0240 */
[----:B------:R1:W-:Y:S04]  /*5f50*/  STG.E.64 desc[UR10][R36.64], R48 ;  /* 0x0000003024007986 */ /* 0x0003e8000c101b0a */
[----:B------:R1:W-:Y:S04]  /*5f60*/  STG.E.64 desc[UR10][R60.64], R58 ;  /* 0x0000003a3c007986 */ /* 0x0003e8000c101b0a */
[----:B------:R1:W-:Y:S04]  /*5f70*/  STG.E.64 desc[UR10][R64.64], R56 ;  /* 0x0000003840007986 */ /* 0x0003e8000c101b0a */
[----:B------:R1:W-:Y:S04]  /*5f80*/  STG.E.64 desc[UR10][R2.64], R62 ;  /* 0x0000003e02007986 */ /* 0x0003e8000c101b0a */
[----:B------:R1:W-:Y:S02]  /*5f90*/  STG.E.64 desc[UR10][R4.64], R54 ;  /* 0x0000003604007986 */ /* 0x0003e4000c101b0a */
.L_x_1:
[----:B------:R-:W-:Y:S05]  /*5fa0*/  BSYNC.RECONVERGENT B0 ;  /* 0x0000000000007941 */ /* 0x000fea0003800200 */
.L_x_0:
[----:B------:R-:W0:Y:S01]  /*5fb0*/  LDCU UR8, c[0x0][0x360] ;  /* 0x00006c00ff0877ac */ /* 0x000e220008000800 */
[----:B------:R-:W-:-:S04]  /*5fc0*/  IADD3 R19, PT, PT, R19, 0x1, RZ ;  /* 0x0000000113137810 */ /* 0x000fc80007ffe0ff */
[----:B------:R-:W-:Y:S01]  /*5fd0*/  ISETP.NE.AND P0, PT, R19, 0x1, PT ;  /* 0x000000011300780c */ /* 0x000fe20003f05270 */
[----:B0-----:R-:W-:Y:S01]  /*5fe0*/  VIADD R20, R20, UR8 ;  /* 0x0000000814147c36 */ /* 0x001fe20008000000 */
[----:B------:R-:W-:Y:S01]  /*5ff0*/  IADD3 R22, PT, PT, R22, UR8, RZ ;  /* 0x0000000816167c10 */ /* 0x000fe2000fffe0ff */
[----:B------:R-:W-:Y:S01]  /*6000*/  VIADD R21, R21, UR8 ;  /* 0x0000000815157c36 */ /* 0x000fe20008000000 */
[----:B------:R-:W-:Y:S01]  /*6010*/  IADD3 R25, PT, PT, R25, UR8, RZ ;  /* 0x0000000819197c10 */ /* 0x000fe2000fffe0ff */
[----:B------:R-:W-:Y:S01]  /*6020*/  VIADD R23, R23, UR8 ;  /* 0x0000000817177c36 */ /* 0x000fe20008000000 */
[----:B------:R-:W-:Y:S01]  /*6030*/  IADD3 R28, PT, PT, R28, UR8, RZ ;  /* 0x000000081c1c7c10 */ /* 0x000fe2000fffe0ff */
[----:B------:R-:W-:Y:S02]  /*6040*/  VIADD R24, R24, UR8 ;  /* 0x0000000818187c36 */ /* 0x000fe40008000000 */
[----:B------:R-:W-:Y:S02]  /*6050*/  VIADD R26, R26, UR8 ;  /* 0x000000081a1a7c36 */ /* 0x000fe40008000000 */
[----:B------:R-:W-:-:S02]  /*6060*/  VIADD R27, R27, UR8 ;  /* 0x000000081b1b7c36 */ /* 0x000fc40008000000 */
[----:B------:R-:W-:Y:S01]  /*6070*/  VIADD R18, R18, UR8 ;  /* 0x0000000812127c36 */ /* 0x000fe20008000000 */
[----:B------:R-:W-:Y:S06]  /*6080*/  @P0 BRA `(.L_x_62) ;  /* 0xffffffa0005c0947 */ /* 0x000fec000383ffff */
[----:B------:R-:W-:Y:S05]  /*6090*/  EXIT ;  /* 0x000000000000794d */ /* 0x000fea0003800000 */
        .weak           $__internal_0_$__cuda_sm20_dblrcp_rn_slowpath_v3
        .type           $__internal_0_$__cuda_sm20_dblrcp_rn_slowpath_v3,@function
        .size           $__internal_0_$__cuda_sm20_dblrcp_rn_slowpath_v3,($__internal_1_$__cuda_sm20_div_rn_f64_full - $__internal_0_$__cuda_sm20_dblrcp_rn_slowpath_v3)
$__internal_0_$__cuda_sm20_dblrcp_rn_slowpath_v3:
[----:B------:R-:W-:Y:S01]  /*60a0*/  DSETP.GTU.AND P0, PT, |R32|, +INF , PT ;  /* 0x7ff000002000742a */ /* 0x000fe20003f0c200 */
[----:B------:R-:W-:-:S13]  /*60b0*/  BSSY.RECONVERGENT B2, `(.L_x_63) ;  /* 0x0000024000027945 */ /* 0x000fda0003800200 */
[----:B------:R-:W-:Y:S05]  /*60c0*/  @P0 BRA `(.L_x_64) ;  /* 0x0000000000800947 */ /* 0x000fea0003800000 */
[----:B------:R-:W-:-:S05]  /*60d0*/  LOP3.LUT R16, R33, 0x7fffffff, RZ, 0xc0, !PT ;  /* 0x7fffffff21107812 */ /* 0x000fca00078ec0ff */
[----:B------:R-:W-:-:S05]  /*60e0*/  VIADD R2, R16, 0xffffffff ;  /* 0xffffffff10027836 */ /* 0x000fca0000000000 */
[----:B------:R-:W-:-:S13]  /*60f0*/  ISETP.GE.U32.AND P0, PT, R2, 0x7fefffff, PT ;  /* 0x7fefffff0200780c */ /* 0x000fda0003f06070 */
[----:B------:R-:W-:Y:S02]  /*6100*/  @P0 LOP3.LUT R3, R33, 0x7ff00000, RZ, 0x3c, !PT ;  /* 0x7ff0000021030812 */ /* 0x000fe400078e3cff */
[----:B------:R-:W-:Y:S01]  /*6110*/  @P0 MOV R2, RZ ;  /* 0x000000ff00020202 */ /* 0x000fe20000000f00 */
[----:B------:R-:W-:Y:S06]  /*6120*/  @P0 BRA `(.L_x_65) ;  /* 0x0000000000700947 */ /* 0x000fec0003800000 */
[----:B------:R-:W-:-:S13]  /*6130*/  ISETP.GE.U32.AND P0, PT, R16, 0x1000001, PT ;  /* 0x010000011000780c */ /* 0x000fda0003f06070 */
[----:B------:R-:W-:Y:S05]  /*6140*/  @!P0 BRA `(.L_x_66) ;  /* 0x0000000000388947 */ /* 0x000fea0003800000 */
[----:B------:R-:W-:Y:S01]  /*6150*/  VIADD R3, R33, 0xc0200000 ;  /* 0xc020000021037836 */ /* 0x000fe20000000000 */
[----:B------:R-:W-:Y:S01]  /*6160*/  MOV R16, R29 ;  /* 0x0000001d00107202 */ /* 0x000fe20000000f00 */
[----:B------:R-:W-:Y:S02]  /*6170*/  IMAD.MOV.U32 R2, RZ, RZ, R32 ;  /* 0x000000ffff027224 */ /* 0x000fe400078e0020 */
[----:B------:R-:W0:Y:S04]  /*6180*/  MUFU.RCP64H R17, R3 ;  /* 0x0000000300117308 */ /* 0x000e280000001800 */
[----:B0-----:R-:W-:-:S08]  /*6190*/  DFMA R30, -R2, R16, 1 ;  /* 0x3ff00000021e742b */ /* 0x001fd00000000110 */
[----:B------:R-:W-:-:S08]  /*61a0*/  DFMA R30, R30, R30, R30 ;  /* 0x0000001e1e1e722b */ /* 0x000fd0000000001e */
[----:B------:R-:W-:-:S08]  /*61b0*/  DFMA R30, R16, R30, R16 ;  /* 0x0000001e101e722b */ /* 0x000fd00000000010 */
[----:B------:R-:W-:-:S08]  /*61c0*/  DFMA R16, -R2, R30, 1 ;  /* 0x3ff000000210742b */ /* 0x000fd0000000011e */
[----:B------:R-:W-:-:S08]  /*61d0*/  DFMA R16, R30, R16, R30 ;  /* 0x000000101e10722b */ /* 0x000fd0000000001e */
[----:B------:R-:W-:-:S08]  /*61e0*/  DMUL R16, R16, 2.2250738585072013831e-308 ;  /* 0x0010000010107828 */ /* 0x000fd00000000000 */
[----:B------:R-:W-:-:S08]  /*61f0*/  DFMA R30, -R32, R16, 1 ;  /* 0x3ff00000201e742b */ /* 0x000fd00000000110 */
[----:B------:R-:W-:-:S08]  /*6200*/  DFMA R30, R30, R30, R30 ;  /* 0x0000001e1e1e722b */ /* 0x000fd0000000001e */
[----:B------:R-:W-:Y:S01]  /*6210*/  DFMA R2, R16, R30, R16 ;  /* 0x0000001e1002722b */ /* 0x000fe20000000010 */
[----:B------:R-:W-:Y:S10]  /*6220*/  BRA `(.L_x_65) ;  /* 0x0000000000307947 */ /* 0x000ff40003800000 */
.L_x_66:
[----:B------:R-:W-:Y:S01]  /*6230*/  DMUL R16, R32, 8.11296384146066816958e+31 ;  /* 0x4690000020107828 */ /* 0x000fe20000000000 */
[----:B------:R-:W-:-:S05]  /*6240*/  IMAD.MOV.U32 R2, RZ, RZ, R29 ;  /* 0x000000ffff027224 */ /* 0x000fca00078e001d */
[----:B------:R-:W0:Y:S02]  /*6250*/  MUFU.RCP64H R3, R17 ;  /* 0x0000001100037308 */ /* 0x000e240000001800 */
[----:B0-----:R-:W-:-:S08]  /*6260*/  DFMA R30, -R16, R2, 1 ;  /* 0x3ff00000101e742b */ /* 0x001fd00000000102 */
[----:B------:R-:W-:-:S08]  /*6270*/  DFMA R30, R30, R30, R30 ;  /* 0x0000001e1e1e722b */ /* 0x000fd0000000001e */
[----:B------:R-:W-:-:S08]  /*6280*/  DFMA R30, R2, R30, R2 ;  /* 0x0000001e021e722b */ /* 0x000fd00000000002 */
[----:B------:R-:W-:-:S08]  /*6290*/  DFMA R2, -R16, R30, 1 ;  /* 0x3ff000001002742b */ /* 0x000fd0000000011e */
[----:B------:R-:W-:-:S08]  /*62a0*/  DFMA R2, R30, R2, R30 ;  /* 0x000000021e02722b */ /* 0x000fd0000000001e */
[----:B------:R-:W-:Y:S01]  /*62b0*/  DMUL R2, R2, 8.11296384146066816958e+31 ;  /* 0x4690000002027828 */ /* 0x000fe20000000000 */
[----:B------:R-:W-:Y:S10]  /*62c0*/  BRA `(.L_x_65) ;  /* 0x0000000000087947 */ /* 0x000ff40003800000 */
.L_x_64:
[----:B------:R-:W-:Y:S01]  /*62d0*/  LOP3.LUT R3, R33, 0x80000, RZ, 0xfc, !PT ;  /* 0x0008000021037812 */ /* 0x000fe200078efcff */
[----:B------:R-:W-:-:S07]  /*62e0*/  IMAD.MOV.U32 R2, RZ, RZ, R32 ;  /* 0x000000ffff027224 */ /* 0x000fce00078e0020 */
.L_x_65:
[----:B------:R-:W-:Y:S05]  /*62f0*/  BSYNC.RECONVERGENT B2 ;  /* 0x0000000000027941 */ /* 0x000fea0003800200 */
.L_x_63:
[----:B------:R-:W-:Y:S02]  /*6300*/  IMAD.MOV.U32 R47, RZ, RZ, R3 ;  /* 0x000000ffff2f7224 */ /* 0x000fe400078e0003 */
[----:B------:R-:W-:Y:S01]  /*6310*/  HFMA2 R3, -RZ, RZ, 0, 0 ;  /* 0x00000000ff037431 */ /* 0x000fe200000001ff */
[----:B------:R-:W-:Y:S01]  /*6320*/  MOV R46, R2 ;  /* 0x00000002002e7202 */ /* 0x000fe20000000f00 */
[----:B------:R-:W-:-:S04]  /*6330*/  IMAD.MOV.U32 R2, RZ, RZ, R0 ;  /* 0x000000ffff027224 */ /* 0x000fc800078e0000 */
[----:B------:R-:W-:Y:S05]  /*6340*/  RET.REL.NODEC R2 `(_Z38dvc_ScaLBL_D3Q19_AAeven_GreyscaleColorPiPdS0_S0_S0_S0_S0_S0_S0_S0_dddddddddddiiiii) ;  /* 0xffffff9c022c7950 */ /* 0x000fea0003c3ffff */
        .weak           $__internal_1_$__cuda_sm20_div_rn_f64_full
        .type           $__internal_1_$__cuda_sm20_div_rn_f64_full,@function
        .size           $__internal_1_$__cuda_sm20_div_rn_f64_full,($__internal_2_$__cuda_sm20_dsqrt_rn_f64_mediumpath_v1 - $__internal_1_$__cuda_sm20_div_rn_f64_full)
$__internal_1_$__cuda_sm20_div_rn_f64_full:
[C---:B------:R-:W-:Y:S01]  /*6350*/  FSETP.GEU.AND P0, PT, |R145|.reuse, 1.469367938527859385e-39, PT ;  /* 0x001000009100780b */ /* 0x040fe20003f0e200 */
[----:B------:R-:W-:Y:S01]  /*6360*/  IMAD.MOV.U32 R146, RZ, RZ, 0x1 ;  /* 0x00000001ff927424 */ /* 0x000fe200078e00ff */
[----:B------:R-:W-:Y:S01]  /*6370*/  LOP3.LUT R142, R145, 0x800fffff, RZ, 0xc0, !PT ;  /* 0x800fffff918e7812 */ /* 0x000fe200078ec0ff */
[----:B------:R-:W-:Y:S01]  /*6380*/  IMAD.MOV.U32 R150, RZ, RZ, R30 ;  /* 0x000000ffff967224 */ /* 0x000fe200078e001e */
[----:B------:R-:W-:Y:S01]  /*6390*/  MOV R151, R29 ;  /* 0x0000001d00977202 */ /* 0x000fe20000000f00 */
[----:B------:R-:W-:Y:S01]  /*63a0*/  BSSY.RECONVERGENT B1, `(.L_x_67) ;  /* 0x0000059000017945 */ /* 0x000fe20003800200 */
[----:B------:R-:W-:Y:S01]  /*63b0*/  LOP3.LUT R143, R142, 0x3ff00000, RZ, 0xfc, !PT ;  /* 0x3ff000008e8f7812 */ /* 0x000fe200078efcff */
[----:B------:R-:W-:Y:S01]  /*63c0*/  IMAD.MOV.U32 R142, RZ, RZ, R144 ;  /* 0x000000ffff8e7224 */ /* 0x000fe200078e0090 */
[C---:B------:R-:W-:Y:S02]  /*63d0*/  FSETP.GEU.AND P4, PT, |R151|.reuse, 1.469367938527859385e-39, PT ;  /* 0x001000009700780b */ /* 0x040fe40003f8e200 */
[----:B------:R-:W-:-:S02]  /*63e0*/  LOP3.LUT R30, R151, 0x7ff00000, RZ, 0xc0, !PT ;  /* 0x7ff00000971e7812 */ /* 0x000fc400078ec0ff */
[----:B------:R-:W-:Y:S01]  /*63f0*/  LOP3.LUT R32, R145, 0x7ff00000, RZ, 0xc0, !PT ;  /* 0x7ff0000091207812 */ /* 0x000fe200078ec0ff */
[----:B------:R-:W-:Y:S01]  /*6400*/  @!P0 DMUL R142, R144, 8.98846567431157953865e+307 ;  /* 0x7fe00000908e8828 */ /* 0x000fe20000000000 */
[----:B------:R-:W-:Y:S02]  /*6410*/  MOV R152, R150 ;  /* 0x0000009600987202 */ /* 0x000fe40000000f00 */
[----:B------:R-:W-:-:S03]  /*6420*/  ISETP.GE.U32.AND P3, PT, R30, R32, PT ;  /* 0x000000201e00720c */ /* 0x000fc60003f66070 */
[----:B------:R-:W0:Y:S02]  /*6430*/  MUFU.RCP64H R147, R143 ;  /* 0x0000008f00937308 */ /* 0x000e240000001800 */
[----:B------:R-:W-:Y:S02]  /*6440*/  @!P4 LOP3.LUT R29, R145, 0x7ff00000, RZ, 0xc0, !PT ;  /* 0x7ff00000911dc812 */ /* 0x000fe400078ec0ff */
[----:B------:R-:W-:Y:S02]  /*6450*/  @!P0 LOP3.LUT R32, R143, 0x7ff00000, RZ, 0xc0, !PT ;  /* 0x7ff000008f208812 */ /* 0x000fe400078ec0ff */
[----:B------:R-:W-:Y:S01]  /*6460*/  @!P4 ISETP.GE.U32.AND P5, PT, R30, R29, PT ;  /* 0x0000001d1e00c20c */ /* 0x000fe20003fa6070 */
[----:B------:R-:W-:-:S05]  /*6470*/  IMAD.MOV.U32 R29, RZ, RZ, 0x1ca00000 ;  /* 0x1ca00000ff1d7424 */ /* 0x000fca00078e00ff */
[C---:B------:R-:W-:Y:S02]  /*6480*/  @!P4 SEL R33, R29.reuse, 0x63400000, !P5 ;  /* 0x634000001d21c807 */ /* 0x040fe40006800000 */
[----:B------:R-:W-:Y:S02]  /*6490*/  SEL R31, R29, 0x63400000, !P3 ;  /* 0x634000001d1f7807 */ /* 0x000fe40005800000 */
[--C-:B------:R-:W-:Y:S01]  /*64a0*/  @!P4 LOP3.LUT R33, R33, 0x80000000, R151.reuse, 0xf8, !PT ;  /* 0x800000002121c812 */ /* 0x100fe200078ef897 */
[----:B0-----:R-:W-:Y:S01]  /*64b0*/  DFMA R148, R146, -R142, 1 ;  /* 0x3ff000009294742b */ /* 0x001fe2000000088e */
[----:B------:R-:W-:Y:S01]  /*64c0*/  LOP3.LUT R153, R31, 0x800fffff, R151, 0xf8, !PT ;  /* 0x800fffff1f997812 */ /* 0x000fe200078ef897 */
[----:B------:R-:W-:-:S06]  /*64d0*/  IMAD.MOV.U32 R31, RZ, RZ, R30 ;  /* 0x000000ffff1f7224 */ /* 0x000fcc00078e001e */
[----:B------:R-:W-:-:S08]  /*64e0*/  DFMA R148, R148, R148, R148 ;  /* 0x000000949494722b */ /* 0x000fd00000000094 */
[----:B------:R-:W-:Y:S01]  /*64f0*/  DFMA R146, R146, R148, R146 ;  /* 0x000000949292722b */ /* 0x000fe20000000092 */
[----:B------:R-:W-:Y:S01]  /*6500*/  @!P4 LOP3.LUT R149, R33, 0x100000, RZ, 0xfc, !PT ;  /* 0x001000002195c812 */ /* 0x000fe200078efcff */
[----:B------:R-:W-:-:S06]  /*6510*/  @!P4 IMAD.MOV.U32 R148, RZ, RZ, RZ ;  /* 0x000000ffff94c224 */ /* 0x000fcc00078e00ff */
[----:B------:R-:W-:Y:S02]  /*6520*/  DFMA R154, R146, -R142, 1 ;  /* 0x3ff00000929a742b */ /* 0x000fe4000000088e */
[----:B------:R-:W-:-:S06]  /*6530*/  @!P4 DFMA R152, R152, 2, -R148 ;  /* 0x400000009898c82b */ /* 0x000fcc0000000894 */
[----:B------:R-:W-:-:S04]  /*6540*/  DFMA R154, R146, R154, R146 ;  /* 0x0000009a929a722b */ /* 0x000fc80000000092 */
[----:B------:R-:W-:-:S04]  /*6550*/  @!P4 LOP3.LUT R31, R153, 0x7ff00000, RZ, 0xc0, !PT ;  /* 0x7ff00000991fc812 */ /* 0x000fc800078ec0ff */
[----:B------:R-:W-:Y:S01]  /*6560*/  DMUL R148, R154, R152 ;  /* 0x000000989a947228 */ /* 0x000fe20000000000 */
[----:B------:R-:W-:-:S04]  /*6570*/  IADD3 R33, PT, PT, R31, -0x1, RZ ;  /* 0xffffffff1f217810 */ /* 0x000fc80007ffe0ff */
[----:B------:R-:W-:-:S03]  /*6580*/  ISETP.GT.U32.AND P0, PT, R33, 0x7feffffe, PT ;  /* 0x7feffffe2100780c */ /* 0x000fc60003f04070 */
[----:B------:R-:W-:-:S08]  /*6590*/  DFMA R146, R148, -R142, R152 ;  /* 0x8000008e9492722b */ /* 0x000fd00000000098 */
[----:B------:R-:W-:Y:S01]  /*65a0*/  DFMA R146, R154, R146, R148 ;  /* 0x000000929a92722b */ /* 0x000fe20000000094 */
[----:B------:R-:W-:-:S05]  /*65b0*/  VIADD R148, R32, 0xffffffff ;  /* 0xffffffff20947836 */ /* 0x000fca0000000000 */
[----:B------:R-:W-:-:S13]  /*65c0*/  ISETP.GT.U32.OR P0, PT, R148, 0x7feffffe, P0 ;  /* 0x7feffffe9400780c */ /* 0x000fda0000704470 */
[----:B------:R-:W-:Y:S05]  /*65d0*/  @P0 BRA `(.L_x_68) ;  /* 0x0000000000740947 */ /* 0x000fea0003800000 */
[----:B------:R-:W-:-:S04]  /*65e0*/  LOP3.LUT R31, R145, 0x7ff00000, RZ, 0xc0, !PT ;  /* 0x7ff00000911f7812 */ /* 0x000fc800078ec0ff */
[CC--:B------:R-:W-:Y:S02]  /*65f0*/  VIADDMNMX R32, R30.reuse, -R31.reuse, 0xb9600000, !PT ;  /* 0xb96000001e207446 */ /* 0x0c0fe4000780091f */
[----:B------:R-:W-:Y:S01]  /*6600*/  ISETP.GE.U32.AND P0, PT, R30, R31, PT ;  /* 0x0000001f1e00720c */ /* 0x000fe20003f06070 */
[----:B------:R-:W-:Y:S01]  /*6610*/  IMAD.MOV.U32 R30, RZ, RZ, RZ ;  /* 0x000000ffff1e7224 */ /* 0x000fe200078e00ff */
[----:B------:R-:W-:Y:S02]  /*6620*/  VIMNMX R32, PT, PT, R32, 0x46a00000, PT ;  /* 0x46a0000020207848 */ /* 0x000fe40003fe0100 */
[----:B------:R-:W-:-:S05]  /*6630*/  SEL R29, R29, 0x63400000, !P0 ;  /* 0x634000001d1d7807 */ /* 0x000fca0004000000 */
[----:B------:R-:W-:-:S05]  /*6640*/  IMAD.IADD R29, R32, 0x1, -R29 ;  /* 0x00000001201d7824 */ /* 0x000fca00078e0a1d */
[----:B------:R-:W-:-:S06]  /*6650*/  IADD3 R31, PT, PT, R29, 0x7fe00000, RZ ;  /* 0x7fe000001d1f7810 */ /* 0x000fcc0007ffe0ff */
[----:B------:R-:W-:-:S10]  /*6660*/  DMUL R148, R146, R30 ;  /* 0x0000001e92947228 */ /* 0x000fd40000000000 */
[----:B------:R-:W-:-:S13]  /*6670*/  FSETP.GTU.AND P0, PT, |R149|, 1.469367938527859385e-39, PT ;  /* 0x001000009500780b */ /* 0x000fda0003f0c200 */
[----:B------:R-:W-:Y:S05]  /*6680*/  @P0 BRA `(.L_x_69) ;  /* 0x0000000000a80947 */ /* 0x000fea0003800000 */
[----:B------:R-:W-:Y:S01]  /*6690*/  DFMA R142, R146, -R142, R152 ;  /* 0x8000008e928e722b */ /* 0x000fe20000000098 */
[----:B------:R-:W-:-:S09]  /*66a0*/  MOV R30, RZ ;  /* 0x000000ff001e7202 */ /* 0x000fd20000000f00 */
[C---:B------:R-:W-:Y:S02]  /*66b0*/  FSETP.NEU.AND P0, PT, R143.reuse, RZ, PT ;  /* 0x000000ff8f00720b */ /* 0x040fe40003f0d000 */
[----:B------:R-:W-:-:S04]  /*66c0*/  LOP3.LUT R144, R143, 0x80000000, R145, 0x48, !PT ;  /* 0x800000008f907812 */ /* 0x000fc800078e4891 */
[----:B------:R-:W-:-:S07]  /*66d0*/  LOP3.LUT R31, R144, R31, RZ, 0xfc, !PT ;  /* 0x0000001f901f7212 */ /* 0x000fce00078efcff */
[----:B------:R-:W-:Y:S05]  /*66e0*/  @!P0 BRA `(.L_x_69) ;  /* 0x0000000000908947 */ /* 0x000fea0003800000 */
[----:B------:R-:W-:Y:S01]  /*66f0*/  IMAD.MOV R33, RZ, RZ, -R29 ;  /* 0x000000ffff217224 */ /* 0x000fe200078e0a1d */
[----:B------:R-:W-:Y:S01]  /*6700*/  MOV R32, RZ ;  /* 0x000000ff00207202 */ /* 0x000fe20000000f00 */
[----:B------:R-:W-:Y:S01]  /*6710*/  DMUL.RP R30, R146, R30 ;  /* 0x0000001e921e7228 */ /* 0x000fe20000008000 */
[----:B------:R-:W-:-:S04]  /*6720*/  IADD3 R29, PT, PT, -R29, -0x43300000, RZ ;  /* 0xbcd000001d1d7810 */ /* 0x000fc80007ffe1ff */
[----:B------:R-:W-:-:S05]  /*6730*/  DFMA R32, R148, -R32, R146 ;  /* 0x800000209420722b */ /* 0x000fca0000000092 */
[----:B------:R-:W-:-:S05]  /*6740*/  LOP3.LUT R144, R31, R144, RZ, 0x3c, !PT ;  /* 0x000000901f907212 */ /* 0x000fca00078e3cff */
[----:B------:R-:W-:-:S04]  /*6750*/  FSETP.NEU.AND P0, PT, |R33|, R29, PT ;  /* 0x0000001d2100720b */ /* 0x000fc80003f0d200 */
[----:B------:R-:W-:Y:S02]  /*6760*/  FSEL R30, R30, R148, !P0 ;  /* 0x000000941e1e7208 */ /* 0x000fe40004000000 */
[----:B------:R-:W-:-:S03]  /*6770*/  FSEL R31, R144, R149, !P0 ;  /* 0x00000095901f7208 */ /* 0x000fc60004000000 */
[----:B------:R-:W-:Y:S01]  /*6780*/  IMAD.MOV.U32 R148, RZ, RZ, R30 ;  /* 0x000000ffff947224 */ /* 0x000fe200078e001e */
[----:B------:R-:W-:Y:S01]  /*6790*/  MOV R149, R31 ;  /* 0x0000001f00957202 */ /* 0x000fe20000000f00 */
[----:B------:R-:W-:Y:S06]  /*67a0*/  BRA `(.L_x_69) ;  /* 0x0000000000607947 */ /* 0x000fec0003800000 */
.L_x_68:
[----:B------:R-:W-:-:S14]  /*67b0*/  DSETP.NAN.AND P0, PT, R150, R150, PT ;  /* 0x000000969600722a */ /* 0x000fdc0003f08000 */
[----:B------:R-:W-:Y:S05]  /*67c0*/  @P0 BRA `(.L_x_70) ;  /* 0x00000000004c0947 */ /* 0x000fea0003800000 */
[----:B------:R-:W-:-:S14]  /*67d0*/  DSETP.NAN.AND P0, PT, R144, R144, PT ;  /* 0x000000909000722a */ /* 0x000fdc0003f08000 */
[----:B------:R-:W-:Y:S05]  /*67e0*/  @P0 BRA `(.L_x_71) ;  /* 0x0000000000340947 */ /* 0x000fea0003800000 */
[----:B------:R-:W-:Y:S01]  /*67f0*/  ISETP.NE.AND P0, PT, R31, R32, PT ;  /* 0x000000201f00720c */ /* 0x000fe20003f05270 */
[----:B------:R-:W-:Y:S01]  /*6800*/  IMAD.MOV.U32 R148, RZ, RZ, 0x0 ;  /* 0x00000000ff947424 */ /* 0x000fe200078e00ff */
[----:B------:R-:W-:-:S11]  /*6810*/  MOV R149, 0xfff80000 ;  /* 0xfff8000000957802 */ /* 0x000fd60000000f00 */
[----:B------:R-:W-:Y:S05]  /*6820*/  @!P0 BRA `(.L_x_69) ;  /* 0x0000000000408947 */ /* 0x000fea0003800000 */
[----:B------:R-:W-:Y:S02]  /*6830*/  ISETP.NE.AND P0, PT, R31, 0x7ff00000, PT ;  /* 0x7ff000001f00780c */ /* 0x000fe40003f05270 */
[----:B------:R-:W-:Y:S02]  /*6840*/  LOP3.LUT R145, R151, 0x80000000, R145, 0x48, !PT ;  /* 0x8000000097917812 */ /* 0x000fe400078e4891 */
[----:B------:R-:W-:-:S13]  /*6850*/  ISETP.EQ.OR P0, PT, R32, RZ, !P0 ;  /* 0x000000ff2000720c */ /* 0x000fda0004702670 */
[----:B------:R-:W-:Y:S01]  /*6860*/  @P0 LOP3.LUT R29, R145, 0x7ff00000, RZ, 0xfc, !PT ;  /* 0x7ff00000911d0812 */ /* 0x000fe200078efcff */
[----:B------:R-:W-:Y:S01]  /*6870*/  @!P0 IMAD.MOV.U32 R148, RZ, RZ, RZ ;  /* 0x000000ffff948224 */ /* 0x000fe200078e00ff */
[----:B------:R-:W-:Y:S01]  /*6880*/  @!P0 MOV R149, R145 ;  /* 0x0000009100958202 */ /* 0x000fe20000000f00 */
[----:B------:R-:W-:Y:S01]  /*6890*/  @P0 IMAD.MOV.U32 R148, RZ, RZ, RZ ;  /* 0x000000ffff940224 */ /* 0x000fe200078e00ff */
[----:B------:R-:W-:Y:S01]  /*68a0*/  @P0 MOV R149, R29 ;  /* 0x0000001d00950202 */ /* 0x000fe20000000f00 */
[----:B------:R-:W-:Y:S06]  /*68b0*/  BRA `(.L_x_69) ;  /* 0x00000000001c7947 */ /* 0x000fec0003800000 */
.L_x_71:
[----:B------:R-:W-:Y:S01]  /*68c0*/  LOP3.LUT R29, R145, 0x80000, RZ, 0xfc, !PT ;  /* 0x00080000911d7812 */ /* 0x000fe200078efcff */
[----:B------:R-:W-:-:S03]  /*68d0*/  IMAD.MOV.U32 R148, RZ, RZ, R144 ;  /* 0x000000ffff947224 */ /* 0x000fc600078e0090 */
[----:B------:R-:W-:Y:S01]  /*68e0*/  MOV R149, R29 ;  /* 0x0000001d00957202 */ /* 0x000fe20000000f00 */
[----:B------:R-:W-:Y:S06]  /*68f0*/  BRA `(.L_x_69) ;  /* 0x00000000000c7947 */ /* 0x000fec0003800000 */
.L_x_70:
[----:B------:R-:W-:Y:S01]  /*6900*/  LOP3.LUT R29, R151, 0x80000, RZ, 0xfc, !PT ;  /* 0x00080000971d7812 */ /* 0x000fe200078efcff */
[----:B------:R-:W-:-:S03]  /*6910*/  IMAD.MOV.U32 R148, RZ, RZ, R150 ;  /* 0x000000ffff947224 */ /* 0x000fc600078e0096 */
[----:B------:R-:W-:-:S07]  /*6920*/  MOV R149, R29 ;  /* 0x0000001d00957202 */ /* 0x000fce0000000f00 */
.L_x_69:
[----:B------:R-:W-:Y:S05]  /*6930*/  BSYNC.RECONVERGENT B1 ;  /* 0x0000000000017941 */ /* 0x000fea0003800200 */
.L_x_67:
[----:B------:R-:W-:Y:S02]  /*6940*/  HFMA2 R33, -RZ, RZ, 0, 0 ;  /* 0x00000000ff217431 */ /* 0x000fe400000001ff */
[----:B------:R-:W-:Y:S01]  /*6950*/  IMAD.MOV.U32 R32, RZ, RZ, R0 ;  /* 0x000000ffff207224 */ /* 0x000fe200078e0000 */
[----:B------:R-:W-:Y:S01]  /*6960*/  MOV R29, R149 ;  /* 0x00000095001d7202 */ /* 0x000fe20000000f00 */
[----:B------:R-:W-:Y:S02]  /*6970*/  IMAD.MOV.U32 R30, RZ, RZ, R148 ;  /* 0x000000ffff1e7224 */ /* 0x000fe400078e0094 */
[----:B------:R-:W-:Y:S05]  /*6980*/  RET.REL.NODEC R32 `(_Z38dvc_ScaLBL_D3Q19_AAeven_GreyscaleColorPiPdS0_S0_S0_S0_S0_S0_S0_S0_dddddddddddiiiii) ;  /* 0xffffff94209c7950 */ /* 0x000fea0003c3ffff */
        .weak           $__internal_2_$__cuda_sm20_dsqrt_rn_f64_mediumpath_v1
        .type           $__internal_2_$__cuda_sm20_dsqrt_rn_f64_mediumpath_v1,@function
        .size           $__internal_2_$__cuda_sm20_dsqrt_rn_f64_mediumpath_v1,(.L_x_156 - $__internal_2_$__cuda_sm20_dsqrt_rn_f64_mediumpath_v1)
$__internal_2_$__cuda_sm20_dsqrt_rn_f64_mediumpath_v1:
[----:B------:R-:W-:Y:S01]  /*6990*/  ISETP.GE.U32.AND P0, PT, R144, -0x3400000, PT ;  /* 0xfcc000009000780c */ /* 0x000fe20003f06070 */
[----:B------:R-:W-:-:S12]  /*69a0*/  BSSY.RECONVERGENT B2, `(.L_x_72) ;  /* 0x0000023000027945 */ /* 0x000fd80003800200 */
[----:B------:R-:W-:Y:S05]  /*69b0*/  @!P0 BRA `(.L_x_73) ;  /* 0x0000000000208947 */ /* 0x000fea0003800000 */
[----:B------:R-:W-:-:S10]  /*69c0*/  DFMA.RM R32, R30, R32, R140 ;  /* 0x000000201e20722b */ /* 0x000fd4000000408c */
[----:B------:R-:W-:-:S05]  /*69d0*/  IADD3 R30, P0, PT, R32, 0x1, RZ ;  /* 0x00000001201e7810 */ /* 0x000fca0007f1e0ff */
[----:B------:R-:W-:-:S06]  /*69e0*/  IMAD.X R31, RZ, RZ, R33, P0 ;  /* 0x000000ffff1f7224 */ /* 0x000fcc00000e0621 */
[----:B------:R-:W-:-:S08]  /*69f0*/  DFMA.RP R142, -R32, R30, R142 ;  /* 0x0000001e208e722b */ /* 0x000fd0000000818e */
[----:B------:R-:W-:-:S06]  /*6a00*/  DSETP.GT.AND P0, PT, R142, RZ, PT ;  /* 0x000000ff8e00722a */ /* 0x000fcc0003f04000 */
[----:B------:R-:W-:Y:S02]  /*6a10*/  FSEL R30, R30, R32, P0 ;  /* 0x000000201e1e7208 */ /* 0x000fe40000000000 */
[----:B------:R-:W-:Y:S01]  /*6a20*/  FSEL R31, R31, R33, P0 ;  /* 0x000000211f1f7208 */ /* 0x000fe20000000000 */
[----:B------:R-:W-:Y:S06]  /*6a30*/  BRA `(.L_x_74) ;  /* 0x0000000000647947 */ /* 0x000fec0003800000 */
.L_x_73:
[----:B------:R-:W-:-:S14]  /*6a40*/  DSETP.NE.AND P0, PT, R142, RZ, PT ;  /* 0x000000ff8e00722a */ /* 0x000fdc0003f05000 */
[----:B------:R-:W-:Y:S05]  /*6a50*/  @!P0 BRA `(.L_x_75) ;  /* 0x0000000000588947 */ /* 0x000fea0003800000 */
[----:B------:R-:W-:-:S13]  /*6a60*/  ISETP.GE.AND P0, PT, R143, RZ, PT ;  /* 0x000000ff8f00720c */ /* 0x000fda0003f06270 */
[----:B------:R-:W-:Y:S01]  /*6a70*/  @!P0 MOV R30, 0x0 ;  /* 0x00000000001e8802 */ /* 0x000fe20000000f00 */
[----:B------:R-:W-:Y:S01]  /*6a80*/  @!P0 IMAD.MOV.U32 R31, RZ, RZ, -0x80000 ;  /* 0xfff80000ff1f8424 */ /* 0x000fe200078e00ff */
[----:B------:R-:W-:Y:S06]  /*6a90*/  @!P0 BRA `(.L_x_74) ;  /* 0x00000000004c8947 */ /* 0x000fec0003800000 */
[----:B------:R-:W-:-:S13]  /*6aa0*/  ISETP.GT.AND P0, PT, R143, 0x7fefffff, PT ;  /* 0x7fefffff8f00780c */ /* 0x000fda0003f04270 */
[----:B------:R-:W-:Y:S05]  /*6ab0*/  @P0 BRA `(.L_x_75) ;  /* 0x0000000000400947 */ /* 0x000fea0003800000 */
[----:B------:R-:W-:Y:S01]  /*6ac0*/  DMUL R142, R142, 8.11296384146066816958e+31 ;  /* 0x469000008e8e7828 */ /* 0x000fe20000000000 */
[----:B------:R-:W-:Y:S01]  /*6ad0*/  MOV R30, RZ ;  /* 0x000000ff001e7202 */ /* 0x000fe20000000f00 */
[----:B------:R-:W-:Y:S01]  /*6ae0*/  IMAD.MOV.U32 R140, RZ, RZ, 0x0 ;  /* 0x00000000ff8c7424 */ /* 0x000fe200078e00ff */
[----:B------:R-:W-:-:S03]  /*6af0*/  MOV R141, 0x3fd80000 ;  /* 0x3fd80000008d7802 */ /* 0x000fc60000000f00 */
[----:B------:R-:W0:Y:S02]  /*6b00*/  MUFU.RSQ64H R31, R143 ;  /* 0x0000008f001f7308 */ /* 0x000e240000001c00 */
[----:B0-----:R-:W-:-:S08]  /*6b10*/  DMUL R32, R30, R30 ;  /* 0x0000001e1e207228 */ /* 0x001fd00000000000 */
[----:B------:R-:W-:-:S08]  /*6b20*/  DFMA R32, R142, -R32, 1 ;  /* 0x3ff000008e20742b */ /* 0x000fd00000000820 */
[----:B------:R-:W-:Y:S02]  /*6b30*/  DFMA R140, R32, R140, 0.5 ;  /* 0x3fe00000208c742b */ /* 0x000fe4000000008c */
[----:B------:R-:W-:-:S08]  /*6b40*/  DMUL R32, R30, R32 ;  /* 0x000000201e207228 */ /* 0x000fd00000000000 */
[----:B------:R-:W-:-:S08]  /*6b50*/  DFMA R32, R140, R32, R30 ;  /* 0x000000208c20722b */ /* 0x000fd0000000001e */
[----:B------:R-:W-:Y:S02]  /*6b60*/  DMUL R30, R142, R32 ;  /* 0x000000208e1e7228 */ /* 0x000fe40000000000 */
[----:B------:R-:W-:-:S06]  /*6b70*/  VIADD R33, R33, 0xfff00000 ;  /* 0xfff0000021217836 */ /* 0x000fcc0000000000 */
[----:B------:R-:W-:-:S08]  /*6b80*/  DFMA R140, R30, -R30, R142 ;  /* 0x8000001e1e8c722b */ /* 0x000fd0000000008e */
[----:B------:R-:W-:-:S10]  /*6b90*/  DFMA R30, R32, R140, R30 ;  /* 0x0000008c201e722b */ /* 0x000fd4000000001e */
[----:B------:R-:W-:Y:S01]  /*6ba0*/  IADD3 R31, PT, PT, R31, -0x3500000, RZ ;  /* 0xfcb000001f1f7810 */ /* 0x000fe20007ffe0ff */
[----:B------:R-:W-:Y:S06]  /*6bb0*/  BRA `(.L_x_74) ;  /* 0x0000000000047947 */ /* 0x000fec0003800000 */
.L_x_75:
[----:B------:R-:W-:-:S11]  /*6bc0*/  DADD R30, R142, R142 ;  /* 0x000000008e1e7229 */ /* 0x000fd6000000008e */
.L_x_74:
[----:B------:R-:W-:Y:S05]  /*6bd0*/  BSYNC.RECONVERGENT B2 ;  /* 0x0000000000027941 */ /* 0x000fea0003800200 */
.L_x_72:
[----:B------:R-:W-:Y:S01]  /*6be0*/  MOV R141, R31 ;  /* 0x0000001f008d7202 */ /* 0x000fe20000000f00 */
[----:B------:R-:W-:Y:S02]  /*6bf0*/  HFMA2 R31, -RZ, RZ, 0, 0 ;  /* 0x00000000ff1f7431 */ /* 0x000fe400000001ff */
[----:B------:R-:W-:Y:S02]  /*6c00*/  IMAD.MOV.U32 R140, RZ, RZ, R30 ;  /* 0x000000ffff8c7224 */ /* 0x000fe400078e001e */
[----:B------:R-:W-:-:S04]  /*6c10*/  IMAD.MOV.U32 R30, RZ, RZ, R0 ;  /* 0x000000ffff1e7224 */ /* 0x000fc800078e0000 */
[----:B------:R-:W-:Y:S05]  /*6c20*/  RET.REL.NODEC R30 `(_Z38dvc_ScaLBL_D3Q19_AAeven_GreyscaleColorPiPdS0_S0_S0_S0_S0_S0_S0_S0_dddddddddddiiiii) ;  /* 0xffffff901ef47950 */ /* 0x000fea0003c3ffff */
.L_x_76:
[----:B------:R-:W-:-:S00]  /*6c30*/  BRA `(.L_x_76) ;  /* 0xfffffffc00fc7947 */ /* 0x000fc0000383ffff */
[----:B------:R-:W-:-:S00]  /*6c40*/  NOP ;  /* 0x0000000000007918 */ /* 0x000fc00000000000 */
        /* <DEDUP_REMOVED lines=11> */
.L_x_156:


//--------------------- .text._Z37dvc_ScaLBL_D3Q19_AAodd_GreyscaleColorPiS_PdS0_S0_S0_S0_S0_S0_S0_S0_dddddddddddiiiii --------------------------
	.section	.text._Z37dvc_ScaLBL_D3Q19_AAodd_GreyscaleColorPiS_PdS0_S0_S0_S0_S0_S0_S0_S0_dddddddddddiiiii,"ax",@progbits
	.align	128
        .global         _Z37dvc_ScaLBL_D3Q19_AAodd_GreyscaleColorPiS_PdS0_S0_S0_S0_S0_S0_S0_S0_dddddddddddiiiii
        .type           _Z37dvc_ScaLBL_D3Q19_AAodd_GreyscaleColorPiS_PdS0_S0_S0_S0_S0_S0_S0_S0_dddddddddddiiiii,@function
        .size           _Z37dvc_ScaLBL_D3Q19_AAodd_GreyscaleColorPiS_PdS0_S0_S0_S0_S0_S0_S0_S0_dddddddddddiiiii,(.L_x_159 - _Z37dvc_ScaLBL_D3Q19_AAodd_GreyscaleColorPiS_PdS0_S0_S0_S0_S0_S0_S0_S0_dddddddddddiiiii)
        .other          _Z37dvc_ScaLBL_D3Q19_AAodd_GreyscaleColorPiS_PdS0_S0_S0_S0_S0_S0_S0_S0_dddddddddddiiiii,@"STO_CUDA_ENTRY STV_DEFAULT"
_Z37dvc_ScaLBL_D3Q19_AAodd_GreyscaleColorPiS_PdS0_S0_S0_S0_S0_S0_S0_S0_dddddddddddiiiii:
.text._Z37dvc_ScaLBL_D3Q19_AAodd_GreyscaleColorPiS_PdS0_S0_S0_S0_S0_S0_S0_S0_dddddddddddiiiii:
        /* <DEDUP_REMOVED lines=19> */
[----:B0-----:R-:W-:Y:S01]  /*0130*/  IMAD R3, R3, UR26, RZ ;  /* 0x0000001a03037c24 */ /* 0x001fe2000f8e02ff */
[----:B------:R-:W0:Y:S03]  /*0140*/  LDCU.128 UR4, c[0x0][0x3e0] ;  /* 0x00007c00ff0477ac */ /* 0x000e260008000c00 */
[----:B------:R-:W-:Y:S01]  /*0150*/  IMAD R3, R0, R3, R3 ;  /* 0x0000000300037224 */ /* 0x000fe200078e0203 */
[----:B------:R-:W0:Y:S04]  /*0160*/  LDCU.64 UR24, c[0x0][0x418] ;  /* 0x00008300ff1877ac */ /* 0x000e280008000a00 */
[----:B-1----:R-:W-:Y:S01]  /*0170*/  IADD3 R24, PT, PT, R3, UR27, R24 ;  /* 0x0000001b03187c10 */ /* 0x002fe2000fffe018 */
[----:B--234-:R-:W1:Y:S06]  /*0180*/  LDCU.128 UR8, c[0x0][0x420] ;  /* 0x00008400ff0877ac */ /* 0x01ce6c0008000c00 */
.L_x_139:
[----:B------:R-:W-:Y:S01]  /*0190*/  ISETP.GE.AND P0, PT, R24, UR28, PT ;  /* 0x0000001c18007c0c */ /* 0x000fe2000bf06270 */
[----:B------:R-:W-:Y:S01]  /*01a0*/  VIADD R23, R23, 0x1 ;  /* 0x0000000117177836 */ /* 0x000fe20000000000 */
[----:B------:R-:W-:Y:S04]  /*01b0*/  BSSY.RECONVERGENT B0, `(.L_x_77) ;  /* 0x00005e3000007945 */ /* 0x000fe80003800200 */
[----:B------:R-:W-:-:S07]  /*01c0*/  ISETP.NE.AND P1, PT, R23, 0x1, PT ;  /* 0x000000011700780c */ /* 0x000fce0003f25270 */
[----:B--2---:R-:W-:Y:S06]  /*01d0*/  @P0 BRA `(.L_x_78) ;  /* 0x0000005c00800947 */ /* 0x004fec0003800000 */
[----:B------:R-:W2:Y:S08]  /*01e0*/  LDC.64 R34, c[0x0][0x3a8] ;  /* 0x0000ea00ff227b82 */ /* 0x000eb00000000a00 */
[----:B------:R-:W3:Y:S08]  /*01f0*/  LDC R11, c[0x0][0x440] ;  /* 0x00011000ff0b7b82 */ /* 0x000ef00000000800 */
[----:B------:R-:W4:Y:S01]  /*0200*/  LDC.64 R4, c[0x0][0x3b8] ;  /* 0x0000ee00ff047b82 */ /* 0x000f220000000a00 */
[----:B--2---:R-:W-:-:S07]  /*0210*/  IMAD.WIDE R34, R24, 0x8, R34 ;  /* 0x0000000818227825 */ /* 0x004fce00078e0222 */
[----:B------:R-:W2:Y:S01]  /*0220*/  LDC.64 R38, c[0x0][0x3c0] ;  /* 0x0000f000ff267b82 */ /* 0x000ea20000000a00 */
[----:B---3--:R-:W-:-:S07]  /*0230*/  IMAD.WIDE R36, R11, 0x8, R34 ;  /* 0x000000080b247825 */ /* 0x008fce00078e0222 */
[----:B------:R-:W3:Y:S01]  /*0240*/  LDC.64 R40, c[0x0][0x3c8] ;  /* 0x0000f200ff287b82 */ /* 0x000ee20000000a00 */
[----:B------:R-:W3:Y:S04]  /*0250*/  LDG.E.64 R34, desc[UR12][R34.64] ;  /* 0x0000000c22227981 */ /* 0x000ee8000c1e1b00 */
[----:B------:R-:W3:Y:S01]  /*0260*/  LDG.E.64 R36, desc[UR12][R36.64] ;  /* 0x0000000c24247981 */ /* 0x000ee2000c1e1b00 */
[----:B----4-:R-:W-:-:S04]  /*0270*/  IMAD.WIDE R4, R24, 0x8, R4 ;  /* 0x0000000818047825 */ /* 0x010fc800078e0204 */
[----:B------:R-:W-:Y:S02]  /*0280*/  IMAD.WIDE R6, R11, 0x8, R4 ;  /* 0x000000080b067825 */ /* 0x000fe400078e0204 */
[----:B------:R-:W5:Y:S02]  /*0290*/  LDG.E.64 R4, desc[UR12][R4.64] ;  /* 0x0000000c04047981 */ /* 0x000f64000c1e1b00 */
[----:B--2---:R-:W-:-:S04]  /*02a0*/  IMAD.WIDE R38, R24, 0x8, R38 ;  /* 0x0000000818267825 */ /* 0x004fc800078e0226 */
[----:B------:R-:W-:Y:S02]  /*02b0*/  IMAD.WIDE R10, R11, 0x8, R6 ;  /* 0x000000080b0a7825 */ /* 0x000fe400078e0206 */
[----:B------:R-:W5:Y:S02]  /*02c0*/  LDG.E.64 R38, desc[UR12][R38.64] ;  /* 0x0000000c26267981 */ /* 0x000f64000c1e1b00 */
[----:B---3--:R-:W-:Y:S02]  /*02d0*/  IMAD.WIDE R40, R24, 0x8, R40 ;  /* 0x0000000818287825 */ /* 0x008fe400078e0228 */
[----:B------:R-:W5:Y:S04]  /*02e0*/  LDG.E.64 R6, desc[UR12][R6.64] ;  /* 0x0000000c06067981 */ /* 0x000f68000c1e1b00 */
[----:B------:R-:W5:Y:S04]  /*02f0*/  LDG.E.64 R40, desc[UR12][R40.64] ;  /* 0x0000000c28287981 */ /* 0x000f68000c1e1b00 */
[----:B------:R-:W5:Y:S01]  /*0300*/  LDG.E.64 R10, desc[UR12][R10.64] ;  /* 0x0000000c0a0a7981 */ /* 0x000f62000c1e1b00 */
[----:B------:R-:W-:Y:S01]  /*0310*/  MOV R2, 0x1 ;  /* 0x0000000100027802 */ /* 0x000fe20000000f00 */
[----:B------:R-:W-:Y:S01]  /*0320*/  BSSY.RECONVERGENT B2, `(.L_x_79) ;  /* 0x0000014000027945 */ /* 0x000fe20003800200 */
[----:B------:R-:W-:-:S06]  /*0330*/  DADD R42, R34, R36 ;  /* 0x00000000222a7229 */ /* 0x000fcc0000000024 */
[----:B------:R-:W2:Y:S02]  /*0340*/  MUFU.RCP64H R3, R43 ;  /* 0x0000002b00037308 */ /* 0x000ea40000001800 */
[----:B--2---:R-:W-:-:S08]  /*0350*/  DFMA R8, -R42, R2, 1 ;  /* 0x3ff000002a08742b */ /* 0x004fd00000000102 */
        /* <DEDUP_REMOVED lines=13> */
[----:B------:R-:W-:Y:S01]  /*0430*/  MOV R26, 0x460 ;  /* 0x00000460001a7802 */ /* 0x000fe20000000f00 */
[----:B------:R-:W-:-:S07]  /*0440*/  IMAD.MOV.U32 R145, RZ, RZ, R43 ;  /* 0x000000ffff917224 */ /* 0x000fce00078e002b */
[----:B01---5:R-:W-:Y:S05]  /*0450*/  CALL.REL.NOINC `($__internal_4_$__cuda_sm20_div_rn_f64_full) ;  /* 0x0000005c00a07944 */ /* 0x023fea0003c00000 */
.L_x_80:
[----:B01----:R-:W-:Y:S05]  /*0460*/  BSYNC.RECONVERGENT B2 ;  /* 0x0000000000027941 */ /* 0x003fea0003800200 */
.L_x_79:
[----:B------:R-:W0:Y:S01]  /*0470*/  LDC.64 R2, c[0x0][0x3f0] ;  /* 0x0000fc00ff027b82 */ /* 0x000e220000000a00 */
[----:B------:R-:W-:Y:S01]  /*0480*/  DADD R28, -R28, 1 ;  /* 0x3ff000001c1c7429 */ /* 0x000fe20000000100 */
[----:B------:R-:W-:Y:S06]  /*0490*/  BSSY.RECONVERGENT B1, `(.L_x_81) ;  /* 0x000001b000017945 */ /* 0x000fec0003800200 */
[----:B------:R-:W1:Y:S01]  /*04a0*/  LDC.64 R14, c[0x0][0x3d8] ;  /* 0x0000f600ff0e7b82 */ /* 0x000e620000000a00 */
[----:B------:R-:W-:-:S07]  /*04b0*/  DMUL R28, R28, 0.5 ;  /* 0x3fe000001c1c7828 */ /* 0x000fce0000000000 */
[----:B------:R-:W2:Y:S01]  /*04c0*/  LDC.64 R16, c[0x0][0x3f8] ;  /* 0x0000fe00ff107b82 */ /* 0x000ea20000000a00 */
[----:B0-----:R-:W-:-:S08]  /*04d0*/  DADD R2, R2, -UR6 ;  /* 0x8000000602027e29 */ /* 0x001fd00008000000 */
[----:B------:R-:W-:Y:S02]  /*04e0*/  DFMA R18, R28, R2, UR6 ;  /* 0x000000061c127e2b */ /* 0x000fe40008000002 */
[----:B-1----:R-:W-:-:S04]  /*04f0*/  DADD R44, -R14, UR4 ;  /* 0x000000040e2c7e29 */ /* 0x002fc80008000100 */
[----:B------:R-:W0:Y:S04]  /*0500*/  MUFU.RCP64H R3, R19 ;  /* 0x0000001300037308 */ /* 0x000e280000001800 */
[----:B------:R-:W-:Y:S01]  /*0510*/  IADD3 R2, PT, PT, R19, 0x300402, RZ ;  /* 0x0030040213027810 */ /* 0x000fe20007ffe0ff */
[----:B------:R-:W-:-:S03]  /*0520*/  DFMA R44, R28, R44, R14 ;  /* 0x0000002c1c2c722b */ /* 0x000fc6000000000e */
[----:B------:R-:W-:Y:S02]  /*0530*/  FSETP.GEU.AND P0, PT, |R2|, 5.8789094863358348022e-39, PT ;  /* 0x004004020200780b */ /* 0x000fe40003f0e200 */
[----:B0-----:R-:W-:-:S08]  /*0540*/  DFMA R8, -R18, R2, 1 ;  /* 0x3ff000001208742b */ /* 0x001fd00000000102 */
[----:B------:R-:W-:-:S08]  /*0550*/  DFMA R8, R8, R8, R8 ;  /* 0x000000080808722b */ /* 0x000fd00000000008 */
[----:B------:R-:W-:Y:S02]  /*0560*/  DFMA R46, R2, R8, R2 ;  /* 0x00000008022e722b */ /* 0x000fe40000000002 */
[----:B--2---:R-:W-:-:S06]  /*0570*/  DADD R8, -R16, UR14 ;  /* 0x0000000e10087e29 */ /* 0x004fcc0008000100 */
[----:B------:R-:W-:Y:S02]  /*0580*/  DFMA R12, -R18, R46, 1 ;  /* 0x3ff00000120c742b */ /* 0x000fe4000000012e */
[----:B------:R-:W-:-:S06]  /*0590*/  DFMA R8, R28, R8, R16 ;  /* 0x000000081c08722b */ /* 0x000fcc0000000010 */
[----:B------:R-:W-:Y:S01]  /*05a0*/  DFMA R46, R46, R12, R46 ;  /* 0x0000000c2e2e722b */ /* 0x000fe2000000002e */
[----:B------:R-:W-:Y:S10]  /*05b0*/  @P0 BRA `(.L_x_82) ;  /* 0x0000000000200947 */ /* 0x000ff40003800000 */
[----:B------:R-:W-:Y:S01]  /*05c0*/  LOP3.LUT R0, R19, 0x7fffffff, RZ, 0xc0, !PT ;  /* 0x7fffffff13007812 */ /* 0x000fe200078ec0ff */
[----:B------:R-:W-:Y:S01]  /*05d0*/  IMAD.MOV.U32 R28, RZ, RZ, R18 ;  /* 0x000000ffff1c7224 */ /* 0x000fe200078e0012 */
[----:B------:R-:W-:Y:S01]  /*05e0*/  MOV R30, 0x620 ;  /* 0x00000620001e7802 */ /* 0x000fe20000000f00 */
[----:B------:R-:W-:Y:S01]  /*05f0*/  IMAD.MOV.U32 R29, RZ, RZ, R19 ;  /* 0x000000ffff1d7224 */ /* 0x000fe200078e0013 */
[----:B------:R-:W-:-:S07]  /*0600*/  IADD3 R25, PT, PT, R0, -0x100000, RZ ;  /* 0xfff0000000197810 */ /* 0x000fce0007ffe0ff */
[----:B-----5:R-:W-:Y:S05]  /*0610*/  CALL.REL.NOINC `($__internal_3_$__cuda_sm20_dblrcp_rn_slowpath_v3) ;  /* 0x0000005800847944 */ /* 0x020fea0003c00000 */
[----:B------:R-:W-:Y:S02]  /*0620*/  IMAD.MOV.U32 R46, RZ, RZ, R26 ;  /* 0x000000ffff2e7224 */ /* 0x000fe400078e001a */
[----:B------:R-:W-:-:S07]  /*0630*/  IMAD.MOV.U32 R47, RZ, RZ, R27 ;  /* 0x000000ffff2f7224 */ /* 0x000fce00078e001b */
.L_x_82:
[----:B------:R-:W-:Y:S05]  /*0640*/  BSYNC.RECONVERGENT B1 ;  /* 0x0000000000017941 */ /* 0x000fea0003800200 */
.L_x_81:
[----:B------:R-:W-:Y:S01]  /*0650*/  DADD R144, -R46, 8 ;  /* 0x402000002e907429 */ /* 0x000fe20000000100 */
[----:B------:R-:W-:Y:S01]  /*0660*/  MOV R2, 0x1 ;  /* 0x0000000100027802 */ /* 0x000fe20000000f00 */
        /* <DEDUP_REMOVED lines=16> */
[----:B------:R-:W-:-:S07]  /*0770*/  MOV R26, 0x790 ;  /* 0x00000790001a7802 */ /* 0x000fce0000000f00 */
[----:B-----5:R-:W-:Y:S05]  /*0780*/  CALL.REL.NOINC `($__internal_4_$__cuda_sm20_div_rn_f64_full) ;  /* 0x0000005800d47944 */ /* 0x020fea0003c00000 */
[----:B------:R-:W-:Y:S02]  /*0790*/  IMAD.MOV.U32 R2, RZ, RZ, R28 ;  /* 0x000000ffff027224 */ /* 0x000fe400078e001c */
[----:B------:R-:W-:-:S07]  /*07a0*/  IMAD.MOV.U32 R3, RZ, RZ, R29 ;  /* 0x000000ffff037224 */ /* 0x000fce00078e001d */
.L_x_84:
[----:B------:R-:W-:Y:S05]  /*07b0*/  BSYNC.RECONVERGENT B2 ;  /* 0x0000000000027941 */ /* 0x000fea0003800200 */
.L_x_83:
[----:B------:R-:W0:Y:S01]  /*07c0*/  MUFU.RCP64H R13, 3 ;  /* 0x40080000000d7908 */ /* 0x000e220000001800 */
[----:B------:R-:W-:Y:S01]  /*07d0*/  MOV R16, 0x0 ;  /* 0x0000000000107802 */ /* 0x000fe20000000f00 */
        /* <DEDUP_REMOVED lines=16> */
[----:B------:R-:W-:Y:S01]  /*08e0*/  MOV R144, RZ ;  /* 0x000000ff00907202 */ /* 0x000fe20000000f00 */
[----:B------:R-:W-:Y:S01]  /*08f0*/  IMAD.MOV.U32 R145, RZ, RZ, 0x40080000 ;  /* 0x40080000ff917424 */ /* 0x000fe200078e00ff */
[----:B------:R-:W-:-:S07]  /*0900*/  MOV R26, 0x920 ;  /* 0x00000920001a7802 */ /* 0x000fce0000000f00 */
[----:B-----5:R-:W-:Y:S05]  /*0910*/  CALL.REL.NOINC `($__internal_4_$__cuda_sm20_div_rn_f64_full) ;  /* 0x0000005800707944 */ /* 0x020fea0003c00000 */
[----:B------:R-:W-:Y:S01]  /*0920*/  IMAD.MOV.U32 R16, RZ, RZ, R28 ;  /* 0x000000ffff107224 */ /* 0x000fe200078e001c */
[----:B------:R-:W-:-:S07]  /*0930*/  MOV R17, R29 ;  /* 0x0000001d00117202 */ /* 0x000fce0000000f00 */
.L_x_86:
[----:B------:R-:W-:Y:S05]  /*0940*/  BSYNC.RECONVERGENT B2 ;  /* 0x0000000000027941 */ /* 0x000fea0003800200 */
.L_x_85:
        /* <DEDUP_REMOVED lines=68> */
[----:B------:R-:W-:-:S06]  /*0d90*/  DFMA R4, R4, R14, -R8 ;  /* 0x0000000e0404722b */ /* 0x000fcc0000000808 */
[----:B------:R-:W-:Y:S02]  /*0da0*/  DSETP.NEU.AND P0, PT, R12, RZ, PT ;  /* 0x000000ff0c00722a */ /* 0x000fe40003f0d000 */
[----:B------:R-:W-:-:S04]  /*0db0*/  DADD R12, -RZ, -R8 ;  /* 0x00000000ff0c7229 */ /* 0x000fc80000000908 */
        /* <DEDUP_REMOVED lines=30> */
[----:B------:R-:W-:Y:S01]  /*0fa0*/  MOV R32, 0xfd0 ;  /* 0x00000fd000207802 */ /* 0x000fe20000000f00 */
[----:B------:R-:W-:-:S07]  /*0fb0*/  IMAD.MOV.U32 R27, RZ, RZ, R15 ;  /* 0x000000ffff1b7224 */ /* 0x000fce00078e000f */
[----:B------:R-:W-:Y:S05]  /*0fc0*/  CALL.REL.NOINC `($__internal_5_$__cuda_sm20_dsqrt_rn_f64_mediumpath_v1) ;  /* 0x0000005800407944 */ /* 0x000fea0003c00000 */
[----:B------:R-:W-:Y:S01]  /*0fd0*/  MOV R48, R28 ;  /* 0x0000001c00307202 */ /* 0x000fe20000000f00 */
[----:B------:R-:W-:-:S07]  /*0fe0*/  IMAD.MOV.U32 R49, RZ, RZ, R29 ;  /* 0x000000ffff317224 */ /* 0x000fce00078e001d */
.L_x_88:
[----:B------:R-:W-:Y:S05]  /*0ff0*/  BSYNC.RECONVERGENT B1 ;  /* 0x0000000000017941 */ /* 0x000fea0003800200 */
.L_x_87:
        /* <DEDUP_REMOVED lines=18> */
[----:B------:R-:W-:-:S07]  /*1120*/  MOV R26, 0x1140 ;  /* 0x00001140001a7802 */ /* 0x000fce0000000f00 */
[----:B------:R-:W-:Y:S05]  /*1130*/  CALL.REL.NOINC `($__internal_4_$__cuda_sm20_div_rn_f64_full) ;  /* 0x0000005000687944 */ /* 0x000fea0003c00000 */
[----:B------:R-:W-:Y:S01]  /*1140*/  IMAD.MOV.U32 R4, RZ, RZ, R28 ;  /* 0x000000ffff047224 */ /* 0x000fe200078e001c */
[----:B------:R-:W-:-:S07]  /*1150*/  MOV R5, R29 ;  /* 0x0000001d00057202 */ /* 0x000fce0000000f00 */
.L_x_90:
[----:B------:R-:W-:Y:S05]  /*1160*/  BSYNC.RECONVERGENT B2 ;  /* 0x0000000000027941 */ /* 0x000fea0003800200 */
.L_x_89:
        /* <DEDUP_REMOVED lines=20> */
[----:B------:R-:W-:Y:S05]  /*12b0*/  CALL.REL.NOINC `($__internal_4_$__cuda_sm20_div_rn_f64_full) ;  /* 0x0000005000087944 */ /* 0x000fea0003c00000 */
[----:B------:R-:W-:Y:S01]  /*12c0*/  MOV R6, R28 ;  /* 0x0000001c00067202 */ /* 0x000fe20000000f00 */
[----:B------:R-:W-:-:S07]  /*12d0*/  IMAD.MOV.U32 R7, RZ, RZ, R29 ;  /* 0x000000ffff077224 */ /* 0x000fce00078e001d */
.L_x_92:
[----:B------:R-:W-:Y:S05]  /*12e0*/  BSYNC.RECONVERGENT B2 ;  /* 0x0000000000027941 */ /* 0x000fea0003800200 */
.L_x_91:
        /* <DEDUP_REMOVED lines=20> */
[----:B------:R-:W-:Y:S05]  /*1430*/  CALL.REL.NOINC `($__internal_4_$__cuda_sm20_div_rn_f64_full) ;  /* 0x0000004c00a87944 */ /* 0x000fea0003c00000 */
[----:B------:R-:W-:Y:S02]  /*1440*/  IMAD.MOV.U32 R8, RZ, RZ, R28 ;  /* 0x000000ffff087224 */ /* 0x000fe400078e001c */
[----:B------:R-:W-:-:S07]  /*1450*/  IMAD.MOV.U32 R9, RZ, RZ, R29 ;  /* 0x000000ffff097224 */ /* 0x000fce00078e001d */
.L_x_94:
[----:B------:R-:W-:Y:S05]  /*1460*/  BSYNC.RECONVERGENT B2 ;  /* 0x0000000000027941 */ /* 0x000fea0003800200 */
.L_x_93:
[----:B------:R-:W0:Y:S08]  /*1470*/  LDC.64 R10, c[0x0][0x380] ;  /* 0x0000e000ff0a7b82 */ /* 0x000e300000000a00 */
[----:B------:R-:W1:Y:S08]  /*1480*/  LDC R57, c[0x0][0x440] ;  /* 0x00011000ff397b82 */ /* 0x000e700000000800 */
[----:B------:R-:W2:Y:S01]  /*1490*/  LDC.64 R120, c[0x0][0x390] ;  /* 0x0000e400ff787b82 */ /* 0x000ea20000000a00 */
[----:B0-----:R-:W-:-:S05]  /*14a0*/  IMAD.WIDE R10, R24, 0x4, R10 ;  /* 0x00000004180a7825 */ /* 0x001fca00078e020a */
[----:B------:R0:W3:Y:S01]  /*14b0*/  LDG.E R22, desc[UR12][R10.64] ;  /* 0x0000000c0a167981 */ /* 0x0000e2000c1e1900 */
[----:B-1----:R-:W-:-:S05]  /*14c0*/  IMAD.WIDE R12, R57, 0x4, R10 ;  /* 0x00000004390c7825 */ /* 0x002fca00078e020a */
[----:B------:R1:W4:Y:S01]  /*14d0*/  LDG.E R21, desc[UR12][R12.64] ;  /* 0x0000000c0c157981 */ /* 0x000322000c1e1900 */
[----:B------:R-:W-:-:S05]  /*14e0*/  IMAD.WIDE R14, R57, 0x4, R12 ;  /* 0x00000004390e7825 */ /* 0x000fca00078e020c */
[----:B------:R5:W4:Y:S01]  /*14f0*/  LDG.E R20, desc[UR12][R14.64] ;  /* 0x0000000c0e147981 */ /* 0x000b22000c1e1900 */
[----:B------:R-:W-:-:S05]  /*1500*/  IMAD.WIDE R26, R57, 0x4, R14 ;  /* 0x00000004391a7825 */ /* 0x000fca00078e020e */
[----:B------:R2:W4:Y:S01]  /*1510*/  LDG.E R19, desc[UR12][R26.64] ;  /* 0x0000000c1a137981 */ /* 0x000522000c1e1900 */
[----:B------:R-:W-:-:S05]  /*1520*/  IMAD.WIDE R28, R57, 0x4, R26 ;  /* 0x00000004391c7825 */ /* 0x000fca00078e021a */
[----:B------:R2:W4:Y:S01]  /*1530*/  LDG.E R18, desc[UR12][R28.64] ;  /* 0x0000000c1c127981 */ /* 0x000522000c1e1900 */
[----:B------:R-:W-:-:S05]  /*1540*/  IMAD.WIDE R30, R57, 0x4, R28 ;  /* 0x00000004391e7825 */ /* 0x000fca00078e021c */
[----:B------:R2:W4:Y:S01]  /*1550*/  LDG.E R0, desc[UR12][R30.64] ;  /* 0x0000000c1e007981 */ /* 0x000522000c1e1900 */
[----:B0-----:R-:W-:-:S05]  /*1560*/  IMAD.WIDE R10, R57, 0x4, R30 ;  /* 0x00000004390a7825 */ /* 0x001fca00078e021e */
[----:B------:R0:W4:Y:S01]  /*1570*/  LDG.E R73, desc[UR12][R10.64] ;  /* 0x0000000c0a497981 */ /* 0x000122000c1e1900 */
[----:B-1----:R-:W-:-:S05]  /*1580*/  IMAD.WIDE R12, R57, 0x4, R10 ;  /* 0x00000004390c7825 */ /* 0x002fca00078e020a */
[----:B------:R1:W4:Y:S01]  /*1590*/  LDG.E R75, desc[UR12][R12.64] ;  /* 0x0000000c0c4b7981 */ /* 0x000322000c1e1900 */
[----:B-----5:R-:W-:-:S05]  /*15a0*/  IMAD.WIDE R14, R57, 0x4, R12 ;  /* 0x00000004390e7825 */ /* 0x020fca00078e020c */
[----:B------:R-:W5:Y:S01]  /*15b0*/  LDG.E R77, desc[UR12][R14.64] ;  /* 0x0000000c0e4d7981 */ /* 0x000f62000c1e1900 */
[----:B--2---:R-:W-:-:S05]  /*15c0*/  IMAD.WIDE R26, R57, 0x4, R14 ;  /* 0x00000004391a7825 */ /* 0x004fca00078e020e */
[----:B------:R-:W2:Y:S01]  /*15d0*/  LDG.E R79, desc[UR12][R26.64] ;  /* 0x0000000c1a4f7981 */ /* 0x000ea2000c1e1900 */
[----:B------:R-:W-:-:S05]  /*15e0*/  IMAD.WIDE R28, R57, 0x4, R26 ;  /* 0x00000004391c7825 */ /* 0x000fca00078e021a */
[----:B------:R-:W2:Y:S01]  /*15f0*/  LDG.E R81, desc[UR12][R28.64] ;  /* 0x0000000c1c517981 */ /* 0x000ea2000c1e1900 */
[----:B------:R-:W-:-:S05]  /*1600*/  IMAD.WIDE R30, R57, 0x4, R28 ;  /* 0x00000004391e7825 */ /* 0x000fca00078e021c */
[----:B------:R-:W2:Y:S01]  /*1610*/  LDG.E R83, desc[UR12][R30.64] ;  /* 0x0000000c1e537981 */ /* 0x000ea2000c1e1900 */
[----:B0-----:R-:W-:-:S05]  /*1620*/  IMAD.WIDE R10, R57, 0x4, R30 ;  /* 0x00000004390a7825 */ /* 0x001fca00078e021e */
[----:B------:R-:W2:Y:S01]  /*1630*/  LDG.E R85, desc[UR12][R10.64] ;  /* 0x0000000c0a557981 */ /* 0x000ea2000c1e1900 */
[----:B-1----:R-:W-:-:S05]  /*1640*/  IMAD.WIDE R12, R57, 0x4, R10 ;  /* 0x00000004390c7825 */ /* 0x002fca00078e020a */
[----:B------:R-:W2:Y:S01]  /*1650*/  LDG.E R87, desc[UR12][R12.64] ;  /* 0x0000000c0c577981 */ /* 0x000ea2000c1e1900 */
[----:B------:R-:W-:-:S05]  /*1660*/  IMAD.WIDE R50, R57, 0x4, R12 ;  /* 0x0000000439327825 */ /* 0x000fca00078e020c */
        /* <DEDUP_REMOVED lines=8> */
[----:B------:R-:W2:Y:S01]  /*16f0*/  LDG.E.64 R106, desc[UR12][R60.64] ;  /* 0x0000000c3c6a7981 */ /* 0x000ea2000c1e1b00 */
[----:B---3--:R-:W-:-:S05]  /*1700*/  IMAD.WIDE R58, R22, 0x8, R120 ;  /* 0x00000008163a7825 */ /* 0x008fca00078e0278 */
[----:B------:R-:W3:Y:S01]  /*1710*/  LDG.E.64 R112, desc[UR12][R58.64] ;  /* 0x0000000c3a707981 */ /* 0x000ee2000c1e1b00 */
[----:B----4-:R-:W-:-:S05]  /*1720*/  IMAD.WIDE R62, R21, 0x8, R120 ;  /* 0x00000008153e7825 */ /* 0x010fca00078e0278 */
[----:B------:R-:W4:Y:S01]  /*1730*/  LDG.E.64 R110, desc[UR12][R62.64] ;  /* 0x0000000c3e6e7981 */ /* 0x000f22000c1e1b00 */
[----:B------:R-:W-:-:S05]  /*1740*/  IMAD.WIDE R64, R20, 0x8, R120 ;  /* 0x0000000814407825 */ /* 0x000fca00078e0278 */
        /* <DEDUP_REMOVED lines=11> */
[----:B-----5:R-:W-:-:S05]  /*1800*/  IMAD.WIDE R76, R77, 0x8, R120 ;  /* 0x000000084d4c7825 */ /* 0x020fca00078e0278 */
[----:B------:R-:W5:Y:S01]  /*1810*/  LDG.E.64 R88, desc[UR12][R76.64] ;  /* 0x0000000c4c587981 */ /* 0x000f62000c1e1b00 */
[----:B--2---:R-:W-:-:S05]  /*1820*/  IMAD.WIDE R78, R79, 0x8, R120 ;  /* 0x000000084f4e7825 */ /* 0x004fca00078e0278 */
[----:B------:R-:W2:Y:S01]  /*1830*/  LDG.E.64 R92, desc[UR12][R78.64] ;  /* 0x0000000c4e5c7981 */ /* 0x000ea2000c1e1b00 */
[----:B------:R-:W-:-:S05]  /*1840*/  IMAD.WIDE R80, R81, 0x8, R120 ;  /* 0x0000000851507825 */ /* 0x000fca00078e0278 */
[----:B------:R-:W2:Y:S01]  /*1850*/  LDG.E.64 R90, desc[UR12][R80.64] ;  /* 0x0000000c505a7981 */ /* 0x000ea2000c1e1b00 */
[----:B------:R-:W-:-:S05]  /*1860*/  IMAD.WIDE R82, R83, 0x8, R120 ;  /* 0x0000000853527825 */ /* 0x000fca00078e0278 */
[----:B------:R-:W2:Y:S01]  /*1870*/  LDG.E.64 R32, desc[UR12][R82.64] ;  /* 0x0000000c52207981 */ /* 0x000ea2000c1e1b00 */
[----:B------:R-:W-:-:S05]  /*1880*/  IMAD.WIDE R84, R85, 0x8, R120 ;  /* 0x0000000855547825 */ /* 0x000fca00078e0278 */
[----:B------:R-:W2:Y:S01]  /*1890*/  LDG.E.64 R30, desc[UR12][R84.64] ;  /* 0x0000000c541e7981 */ /* 0x000ea2000c1e1b00 */
[----:B------:R-:W-:-:S05]  /*18a0*/  IMAD.WIDE R86, R87, 0x8, R120 ;  /* 0x0000000857567825 */ /* 0x000fca00078e0278 */
[----:B------:R-:W2:Y:S01]  /*18b0*/  LDG.E.64 R100, desc[UR12][R86.64] ;  /* 0x0000000c56647981 */ /* 0x000ea2000c1e1b00 */
[----:B------:R-:W-:-:S06]  /*18c0*/  IMAD.WIDE R26, R15, 0x8, R120 ;  /* 0x000000080f1a7825 */ /* 0x000fcc00078e0278 */
[----:B------:R-:W2:Y:S01]  /*18d0*/  LDG.E.64 R26, desc[UR12][R26.64] ;  /* 0x0000000c1a1a7981 */ /* 0x000ea2000c1e1b00 */
[----:B------:R-:W-:-:S06]  /*18e0*/  IMAD.WIDE R12, R25, 0x8, R120 ;  /* 0x00000008190c7825 */ /* 0x000fcc00078e0278 */
[----:B------:R-:W2:Y:S01]  /*18f0*/  LDG.E.64 R12, desc[UR12][R12.64] ;  /* 0x0000000c0c0c7981 */ /* 0x000ea2000c1e1b00 */
[----:B------:R-:W-:-:S06]  /*1900*/  IMAD.WIDE R14, R29, 0x8, R120 ;  /* 0x000000081d0e7825 */ /* 0x000fcc00078e0278 */
[----:B------:R-:W2:Y:S01]  /*1910*/  LDG.E.64 R14, desc[UR12][R14.64] ;  /* 0x0000000c0e0e7981 */ /* 0x000ea2000c1e1b00 */
[----:B------:R-:W-:-:S06]  /*1920*/  IMAD.WIDE R120, R115, 0x8, R120 ;  /* 0x0000000873787825 */ /* 0x000fcc00078e0278 */
[----:B------:R-:W2:Y:S01]  /*1930*/  LDG.E.64 R120, desc[UR12][R120.64] ;  /* 0x0000000c78787981 */ /* 0x000ea2000c1e1b00 */
[----:B------:R-:W0:Y:S01]  /*1940*/  MUFU.RCP64H R11, R41 ;  /* 0x00000029000b7308 */ /* 0x000e220000001800 */
[----:B------:R-:W-:-:S06]  /*1950*/  MOV R10, 0x1 ;  /* 0x00000001000a7802 */ /* 0x000fcc0000000f00 */
[----:B0-----:R-:W-:-:S08]  /*1960*/  DFMA R28, -R40, R10, 1 ;  /* 0x3ff00000281c742b */ /* 0x001fd0000000010a */
[----:B------:R-:W-:-:S08]  /*1970*/  DFMA R28, R28, R28, R28 ;  /* 0x0000001c1c1c722b */ /* 0x000fd0000000001c */
[----:B------:R-:W-:Y:S02]  /*1980*/  DFMA R28, R10, R28, R10 ;  /* 0x0000001c0a1c722b */ /* 0x000fe4000000000a */
[----:B------:R-:W-:-:S06]  /*1990*/  DMUL R10, R38, 0.5 ;  /* 0x3fe00000260a7828 */ /* 0x000fcc0000000000 */
[----:B------:R-:W-:Y:S02]  /*19a0*/  DFMA R114, -R40, R28, 1 ;  /* 0x3ff000002872742b */ /* 0x000fe4000000011c */
[----:B------:R-:W-:-:S06]  /*19b0*/  DMUL R146, R10, R16 ;  /* 0x000000100a927228 */ /* 0x000fcc0000000000 */
[----:B------:R-:W-:-:S08]  /*19c0*/  DFMA R28, R28, R114, R28 ;  /* 0x000000721c1c722b */ /* 0x000fd0000000001c */
[----:B------:R-:W-:-:S08]  /*19d0*/  DMUL R122, R146, R28 ;  /* 0x0000001c927a7228 */ /* 0x000fd00000000000 */
[----:B------:R-:W-:-:S08]  /*19e0*/  DFMA R124, -R40, R122, R146 ;  /* 0x0000007a287c722b */ /* 0x000fd00000000192 */
[----:B------:R-:W-:Y:S02]  /*19f0*/  DFMA R28, R28, R124, R122 ;  /* 0x0000007c1c1c722b */ /* 0x000fe4000000007a */
[C---:B---3--:R-:W-:Y:S02]  /*1a00*/  DMUL R116, R112.reuse, 11 ;  /* 0x4026000070747828 */ /* 0x048fe40000000000 */
[----:B------:R-:W-:Y:S02]  /*1a10*/  DMUL R118, R112, -4 ;  /* 0xc010000070767828 */ /* 0x000fe40000000000 */
[----:B------:R-:W-:Y:S02]  /*1a20*/  DADD R114, R106, R112 ;  /* 0x000000006a727229 */ /* 0x000fe40000000070 */
[----:B----4-:R-:W-:Y:S02]  /*1a30*/  DADD R124, R110, R110 ;  /* 0x000000006e7c7229 */ /* 0x010fe4000000006e */
[----:B------:R-:W-:-:S02]  /*1a40*/  DFMA R116, R106, -30, -R116 ;  /* 0xc03e00006a74782b */ /* 0x000fc40000000874 */
[--C-:B------:R-:W-:Y:S02]  /*1a50*/  DFMA R122, R106, 12, R118.reuse ;  /* 0x402800006a7a782b */ /* 0x100fe40000000076 */
[----:B------:R-:W-:Y:S02]  /*1a60*/  DFMA R106, R110, 4, R118 ;  /* 0x401000006e6a782b */ /* 0x000fe40000000076 */
[----:B------:R-:W-:Y:S02]  /*1a70*/  DFMA R124, R112, 2, R124 ;  /* 0x40000000707c782b */ /* 0x000fe4000000007c */
[----:B------:R-:W-:Y:S02]  /*1a80*/  DADD R114, R114, R110 ;  /* 0x0000000072727229 */ /* 0x000fe4000000006e */
[C---:B------:R-:W-:Y:S02]  /*1a90*/  DFMA R118, R110.reuse, -4, R118 ;  /* 0xc01000006e76782b */ /* 0x040fe40000000076 */
[----:B------:R-:W-:-:S02]  /*1aa0*/  DFMA R116, R110, -11, R116 ;  /* 0xc02600006e74782b */ /* 0x000fc40000000074 */
[----:B------:R-:W-:Y:S02]  /*1ab0*/  DFMA R122, R110, -4, R122 ;  /* 0xc01000006e7a782b */ /* 0x000fe4000000007a */
[----:B------:R-:W-:Y:S02]  /*1ac0*/  DADD R124, R124, -R102 ;  /* 0x000000007c7c7229 */ /* 0x000fe40000000866 */
[----:B------:R-:W-:Y:S02]  /*1ad0*/  DADD R110, R112, -R110 ;  /* 0x00000000706e7229 */ /* 0x000fe4000000086e */
[----:B------:R-:W-:Y:S02]  /*1ae0*/  DADD R114, R114, R102 ;  /* 0x0000000072727229 */ /* 0x000fe40000000066 */
[C---:B------:R-:W-:Y:S02]  /*1af0*/  DFMA R118, R102.reuse, 2, R118 ;  /* 0x400000006676782b */ /* 0x040fe40000000076 */
[----:B------:R-:W-:-:S02]  /*1b00*/  DFMA R116, R102, -11, R116 ;  /* 0xc02600006674782b */ /* 0x000fc40000000074 */
[----:B------:R-:W-:Y:S02]  /*1b10*/  DFMA R122, R102, -4, R122 ;  /* 0xc0100000667a782b */ /* 0x000fe4000000007a */
[--C-:B------:R-:W-:Y:S02]  /*1b20*/  DADD R126, R108, R108.reuse ;  /* 0x000000006c7e7229 */ /* 0x100fe4000000006c */
[----:B------:R-:W-:Y:S02]  /*1b30*/  DMUL R112, R102, 4 ;  /* 0x4010000066707828 */ /* 0x000fe40000000000 */
[--C-:B------:R-:W-:Y:S02]  /*1b40*/  DADD R124, R124, -R108.reuse ;  /* 0x000000007c7c7229 */ /* 0x100fe4000000086c */
[----:B------:R-:W-:Y:S02]  /*1b50*/  DADD R114, R114, R108 ;  /* 0x0000000072727229 */ /* 0x000fe4000000006c */
[----:B------:R-:W-:-:S02]  /*1b60*/  DFMA R116, R108, -11, R116 ;  /* 0xc02600006c74782b */ /* 0x000fc40000000074 */
[----:B------:R-:W-:Y:S02]  /*1b70*/  DFMA R122, R108, -4, R122 ;  /* 0xc01000006c7a782b */ /* 0x000fe4000000007a */
[----:B------:R-:W-:Y:S02]  /*1b80*/  DADD R118, R118, R126 ;  /* 0x0000000076767229 */ /* 0x000fe4000000007e */
[----:B------:R-:W-:Y:S02]  /*1b90*/  DFMA R112, R108, 4, -R112 ;  /* 0x401000006c70782b */ /* 0x000fe40000000870 */
[C-C-:B------:R-:W-:Y:S02]  /*1ba0*/  DADD R128, R102.reuse, R108.reuse ;  /* 0x0000000066807229 */ /* 0x140fe4000000006c */
[C---:B------:R-:W-:Y:S02]  /*1bb0*/  DADD R108, R102.reuse, -R108 ;  /* 0x00000000666c7229 */ /* 0x040fe4000000086c */
[----:B------:R-:W-:-:S02]  /*1bc0*/  DFMA R102, R102, -2, -R126 ;  /* 0xc00000006666782b */ /* 0x000fc4000000087e */
[--C-:B------:R-:W-:Y:S02]  /*1bd0*/  DADD R124, R124, -R104.reuse ;  /* 0x000000007c7c7229 */ /* 0x100fe40000000868 */
[----:B------:R-:W-:Y:S02]  /*1be0*/  DADD R114, R114, R104 ;  /* 0x0000000072727229 */ /* 0x000fe40000000068 */
[C---:B------:R-:W-:Y:S02]  /*1bf0*/  DFMA R116, R104.reuse, -11, R116 ;  /* 0xc02600006874782b */ /* 0x040fe40000000074 */
[C---:B------:R-:W-:Y:S02]  /*1c00*/  DFMA R122, R104.reuse, -4, R122 ;  /* 0xc0100000687a782b */ /* 0x040fe4000000007a */
[----:B------:R-:W-:Y:S02]  /*1c10*/  DFMA R118, R104, 2, R118 ;  /* 0x400000006876782b */ /* 0x000fe40000000076 */
[----:B------:R-:W-:-:S02]  /*1c20*/  DADD R128, R128, -R104 ;  /* 0x0000000080807229 */ /* 0x000fc40000000868 */
[C---:B------:R-:W-:Y:S02]  /*1c30*/  DMUL R126, R104.reuse, 4 ;  /* 0x40100000687e7828 */ /* 0x040fe40000000000 */
[----:B------:R-:W-:Y:S02]  /*1c40*/  DFMA R130, R104, 2, R102 ;  /* 0x400000006882782b */ /* 0x000fe40000000066 */
[--C-:B------:R-:W-:Y:S02]  /*1c50*/  DADD R124, R124, -R98.reuse ;  /* 0x000000007c7c7229 */ /* 0x100fe40000000862 */
[----:B------:R-:W-:Y:S02]  /*1c60*/  DADD R114, R114, R98 ;  /* 0x0000000072727229 */ /* 0x000fe40000000062 */
[C---:B------:R-:W-:Y:S02]  /*1c70*/  DFMA R116, R98.reuse, -11, R116 ;  /* 0xc02600006274782b */ /* 0x040fe40000000074 */
[----:B------:R-:W-:-:S02]  /*1c80*/  DFMA R122, R98, -4, R122 ;  /* 0xc0100000627a782b */ /* 0x000fc4000000007a */
[----:B------:R-:W-:Y:S02]  /*1c90*/  DFMA R118, R98, 2, R118 ;  /* 0x400000006276782b */ /* 0x000fe40000000076 */
[----:B------:R-:W-:Y:S02]  /*1ca0*/  DADD R104, R104, -R98 ;  /* 0x0000000068687229 */ /* 0x000fe40000000862 */
[----:B------:R-:W-:Y:S02]  /*1cb0*/  DFMA R102, R98, 4, -R126 ;  /* 0x401000006266782b */ /* 0x000fe4000000087e */
[----:B------:R-:W-:Y:S02]  /*1cc0*/  DADD R128, R128, -R98 ;  /* 0x0000000080807229 */ /* 0x000fe40000000862 */
[----:B------:R-:W-:Y:S02]  /*1cd0*/  DFMA R130, R98, 2, R130 ;  /* 0x400000006282782b */ /* 0x000fe40000000082 */
        /* <DEDUP_REMOVED lines=9> */
[----:B------:R-:W-:Y:S02]  /*1d70*/  DADD R122, R98, -R94 ;  /* 0x00000000627a7229 */ /* 0x000fe4000000085e */
[--C-:B------:R-:W-:Y:S02]  /*1d80*/  DADD R128, R128, R96.reuse ;  /* 0x0000000080807229 */ /* 0x100fe40000000060 */
[----:B------:R-:W-:Y:S02]  /*1d90*/  DADD R130, R130, R96 ;  /* 0x0000000082827229 */ /* 0x000fe40000000060 */
[----:B------:R-:W-:-:S02]  /*1da0*/  DADD R134, R96, R94 ;  /* 0x0000000060867229 */ /* 0x000fc4000000005e */
[--C-:B------:R-:W-:Y:S02]  /*1db0*/  DADD R98, R96, -R94.reuse ;  /* 0x0000000060627229 */ /* 0x100fe4000000085e */
[--C-:B------:R-:W-:Y:S02]  /*1dc0*/  DADD R132, R108, -R94.reuse ;  /* 0x000000006c847229 */ /* 0x100fe4000000085e */
[--C-:B------:R-:W-:Y:S02]  /*1dd0*/  DADD R96, -R96, R94.reuse ;  /* 0x0000000060607229 */ /* 0x100fe4000000015e */
[--C-:B------:R-:W-:Y:S02]  /*1de0*/  DADD R116, R110, -R94.reuse ;  /* 0x000000006e747229 */ /* 0x100fe4000000085e */
[--C-:B------:R-:W-:Y:S02]  /*1df0*/  DADD R108, R124, R94.reuse ;  /* 0x000000007c6c7229 */ /* 0x100fe4000000005e */
[----:B------:R-:W-:-:S02]  /*1e00*/  DADD R114, R114, R94 ;  /* 0x0000000072727229 */ /* 0x000fc4000000005e */
[----:B------:R-:W-:Y:S02]  /*1e10*/  DFMA R112, R94, 8, R112 ;  /* 0x402000005e70782b */ /* 0x000fe40000000070 */
[--C-:B------:R-:W-:Y:S02]  /*1e20*/  DADD R106, R106, R94.reuse ;  /* 0x000000006a6a7229 */ /* 0x100fe4000000005e */
[----:B------:R-:W-:Y:S02]  /*1e30*/  DADD R110, R118, R94 ;  /* 0x00000000766e7229 */ /* 0x000fe4000000005e */
[----:B-----5:R-:W-:Y:S02]  /*1e40*/  DADD R118, R98, R88 ;  /* 0x0000000062767229 */ /* 0x020fe40000000058 */
[--C-:B------:R-:W-:Y:S02]  /*1e50*/  DADD R128, R128, R94.reuse ;  /* 0x0000000080807229 */ /* 0x100fe4000000005e */
[----:B------:R-:W-:-:S02]  /*1e60*/  DADD R130, R130, R94 ;  /* 0x0000000082827229 */ /* 0x000fc4000000005e */
[----:B------:R-:W-:Y:S02]  /*1e70*/  DADD R124, R96, R88 ;  /* 0x00000000607c7229 */ /* 0x000fe40000000058 */
[----:B------:R-:W-:Y:S02]  /*1e80*/  DADD R126, R126, -R94 ;  /* 0x000000007e7e7229 */ /* 0x000fe4000000085e */
[--C-:B------:R-:W-:Y:S02]  /*1e90*/  DADD R116, R116, R88.reuse ;  /* 0x0000000074747229 */ /* 0x100fe40000000058 */
[--C-:B------:R-:W-:Y:S02]  /*1ea0*/  DADD R96, R108, R88.reuse ;  /* 0x000000006c607229 */ /* 0x100fe40000000058 */
[----:B------:R-:W-:Y:S02]  /*1eb0*/  DADD R114, R114, R88 ;  /* 0x0000000072727229 */ /* 0x000fe40000000058 */
[----:B------:R-:W-:-:S02]  /*1ec0*/  DFMA R112, R88, 8, R112 ;  /* 0x402000005870782b */ /* 0x000fc40000000070 */
[--C-:B------:R-:W-:Y:S02]  /*1ed0*/  DADD R94, R106, R88.reuse ;  /* 0x000000006a5e7229 */ /* 0x100fe40000000058 */
[----:B------:R-:W-:Y:S02]  /*1ee0*/  DADD R98, R110, R88 ;  /* 0x000000006e627229 */ /* 0x000fe40000000058 */
[----:B--2---:R-:W-:Y:S02]  /*1ef0*/  DADD R118, R118, -R92 ;  /* 0x0000000076767229 */ /* 0x004fe4000000085c */
[--C-:B------:R-:W-:Y:S02]  /*1f00*/  DADD R122, R122, R88.reuse ;  /* 0x000000007a7a7229 */ /* 0x100fe40000000058 */
[--C-:B------:R-:W-:Y:S02]  /*1f10*/  DADD R128, R128, R88.reuse ;  /* 0x0000000080807229 */ /* 0x100fe40000000058 */
[----:B------:R-:W-:-:S02]  /*1f20*/  DADD R130, R130, R88 ;  /* 0x0000000082827229 */ /* 0x000fc40000000058 */
[--C-:B------:R-:W-:Y:S02]  /*1f30*/  DADD R116, R116, -R92.reuse ;  /* 0x0000000074747229 */ /* 0x100fe4000000085c */
[--C-:B------:R-:W-:Y:S02]  /*1f40*/  DADD R96, R96, R92.reuse ;  /* 0x0000000060607229 */ /* 0x100fe4000000005c */
[----:B------:R-:W-:Y:S02]  /*1f50*/  DADD R114, R114, R92 ;  /* 0x0000000072727229 */ /* 0x000fe4000000005c */
[----:B------:R-:W-:Y:S02]  /*1f60*/  DFMA R112, R92, 8, R112 ;  /* 0x402000005c70782b */ /* 0x000fe40000000070 */
[--C-:B------:R-:W-:Y:S02]  /*1f70*/  DADD R94, R94, R92.reuse ;  /* 0x000000005e5e7229 */ /* 0x100fe4000000005c */
[----:B------:R-:W-:-:S02]  /*1f80*/  DADD R98, R98, R92 ;  /* 0x0000000062627229 */ /* 0x000fc4000000005c */
[----:B------:R-:W-:Y:S02]  /*1f90*/  DADD R118, R118, -R90 ;  /* 0x0000000076767229 */ /* 0x000fe4000000085a */
[--C-:B------:R-:W-:Y:S02]  /*1fa0*/  DADD R132, R132, -R88.reuse ;  /* 0x0000000084847229 */ /* 0x100fe40000000858 */
[--C-:B------:R-:W-:Y:S02]  /*1fb0*/  DADD R126, R126, -R88.reuse ;  /* 0x000000007e7e7229 */ /* 0x100fe40000000858 */
[----:B------:R-:W-:Y:S02]  /*1fc0*/  DADD R134, R134, -R88 ;  /* 0x0000000086867229 */ /* 0x000fe40000000858 */
[--C-:B------:R-:W-:Y:S02]  /*1fd0*/  DADD R122, R122, -R92.reuse ;  /* 0x000000007a7a7229 */ /* 0x100fe4000000085c */
[----:B------:R-:W-:-:S02]  /*1fe0*/  DADD R128, R128, R92 ;  /* 0x0000000080807229 */ /* 0x000fc4000000005c */
[----:B------:R-:W-:Y:S02]  /*1ff0*/  DADD R130, R130, R92 ;  /* 0x0000000082827229 */ /* 0x000fe4000000005c */
[--C-:B------:R-:W-:Y:S02]  /*2000*/  DADD R116, R116, R90.reuse ;  /* 0x0000000074747229 */ /* 0x100fe4000000005a */
[--C-:B------:R-:W-:Y:S02]  /*2010*/  DADD R104, R104, R90.reuse ;  /* 0x0000000068687229 */ /* 0x100fe4000000005a */
[--C-:B------:R-:W-:Y:S02]  /*2020*/  DADD R102, R102, R90.reuse ;  /* 0x0000000066667229 */ /* 0x100fe4000000005a */
[--C-:B------:R-:W-:Y:S02]  /*2030*/  DADD R96, R96, R90.reuse ;  /* 0x0000000060607229 */ /* 0x100fe4000000005a */
[----:B------:R-:W-:-:S02]  /*2040*/  DADD R114, R114, R90 ;  /* 0x0000000072727229 */ /* 0x000fc4000000005a */
[----:B------:R-:W-:Y:S02]  /*2050*/  DFMA R112, R90, 8, R112 ;  /* 0x402000005a70782b */ /* 0x000fe40000000070 */
[--C-:B------:R-:W-:Y:S02]  /*2060*/  DADD R94, R94, R90.reuse ;  /* 0x000000005e5e7229 */ /* 0x100fe4000000005a */
[----:B------:R-:W-:Y:S02]  /*2070*/  DADD R98, R98, R90 ;  /* 0x0000000062627229 */ /* 0x000fe4000000005a */
[----:B------:R-:W-:Y:S02]  /*2080*/  DADD R110, R124, -R92 ;  /* 0x000000007c6e7229 */ /* 0x000fe4000000085c */
[----:B------:R-:W-:Y:S02]  /*2090*/  DADD R124, R118, R32 ;  /* 0x00000000767c7229 */ /* 0x000fe40000000020 */
[----:B------:R-:W-:-:S02]  /*20a0*/  DADD R106, R132, R92 ;  /* 0x00000000846a7229 */ /* 0x000fc4000000005c */
[--C-:B------:R-:W-:Y:S02]  /*20b0*/  DADD R108, R126, R92.reuse ;  /* 0x000000007e6c7229 */ /* 0x100fe4000000005c */
[----:B------:R-:W-:Y:S02]  /*20c0*/  DADD R88, R134, -R92 ;  /* 0x0000000086587229 */ /* 0x000fe4000000085c */
[--C-:B------:R-:W-:Y:S02]  /*20d0*/  DADD R122, R122, R90.reuse ;  /* 0x000000007a7a7229 */ /* 0x100fe4000000005a */
[--C-:B------:R-:W-:Y:S02]  /*20e0*/  DADD R128, R128, -R90.reuse ;  /* 0x0000000080807229 */ /* 0x100fe4000000085a */
[----:B------:R-:W-:Y:S02]  /*20f0*/  DADD R130, R130, -R90 ;  /* 0x0000000082827229 */ /* 0x000fe4000000085a */
[----:B------:R-:W-:-:S02]  /*2100*/  DADD R118, R90, R32 ;  /* 0x000000005a767229 */ /* 0x000fc40000000020 */
[--C-:B------:R-:W-:Y:S02]  /*2110*/  DADD R116, R116, -R32.reuse ;  /* 0x0000000074747229 */ /* 0x100fe40000000820 */
[--C-:B------:R-:W-:Y:S02]  /*2120*/  DADD R104, R104, -R32.reuse ;  /* 0x0000000068687229 */ /* 0x100fe40000000820 */
[--C-:B------:R-:W-:Y:S02]  /*2130*/  DADD R92, R102, -R32.reuse ;  /* 0x00000000665c7229 */ /* 0x100fe40000000820 */
[--C-:B------:R-:W-:Y:S02]  /*2140*/  DADD R126, R90, -R32.reuse ;  /* 0x000000005a7e7229 */ /* 0x100fe40000000820 */
[--C-:B------:R-:W-:Y:S02]  /*2150*/  DADD R96, R96, R32.reuse ;  /* 0x0000000060607229 */ /* 0x100fe40000000020 */
[----:B------:R-:W-:-:S02]  /*2160*/  DADD R114, R114, R32 ;  /* 0x0000000072727229 */ /* 0x000fc40000000020 */
[----:B------:R-:W-:Y:S02]  /*2170*/  DFMA R102, R32, 8, R112 ;  /* 0x402000002066782b */ /* 0x000fe40000000070 */
[--C-:B------:R-:W-:Y:S02]  /*2180*/  DADD R94, R94, R32.reuse ;  /* 0x000000005e5e7229 */ /* 0x100fe40000000020 */
[--C-:B------:R-:W-:Y:S02]  /*2190*/  DADD R90, R98, R32.reuse ;  /* 0x00000000625a7229 */ /* 0x100fe40000000020 */
[--C-:B------:R-:W-:Y:S02]  /*21a0*/  DADD R122, R122, -R32.reuse ;  /* 0x000000007a7a7229 */ /* 0x100fe40000000820 */
[--C-:B------:R-:W-:Y:S02]  /*21b0*/  DADD R128, R128, -R32.reuse ;  /* 0x0000000080807229 */ /* 0x100fe40000000820 */
[----:B------:R-:W-:-:S02]  /*21c0*/  DADD R130, R130, -R32 ;  /* 0x0000000082827229 */ /* 0x000fc40000000820 */
[--C-:B------:R-:W-:Y:S02]  /*21d0*/  DADD R134, R118, -R30.reuse ;  /* 0x0000000076867229 */ /* 0x100fe4000000081e */
[--C-:B------:R-:W-:Y:S02]  /*21e0*/  DADD R116, R116, R30.reuse ;  /* 0x0000000074747229 */ /* 0x100fe4000000001e */
[--C-:B------:R-:W-:Y:S02]  /*21f0*/  DADD R112, R104, -R30.reuse ;  /* 0x0000000068707229 */ /* 0x100fe4000000081e */
[--C-:B------:R-:W-:Y:S02]  /*2200*/  DADD R98, R124, -R30.reuse ;  /* 0x000000007c627229 */ /* 0x100fe4000000081e */
[--C-:B------:R-:W-:Y:S02]  /*2210*/  DADD R118, R96, R30.reuse ;  /* 0x0000000060767229 */ /* 0x100fe4000000001e */
[----:B------:R-:W-:-:S02]  /*2220*/  DADD R114, R114, R30 ;  /* 0x0000000072727229 */ /* 0x000fc4000000001e */
[--C-:B------:R-:W-:Y:S02]  /*2230*/  DADD R132, R92, -R30.reuse ;  /* 0x000000005c847229 */ /* 0x100fe4000000081e */
[----:B------:R-:W-:Y:S02]  /*2240*/  DADD R32, R126, -R30 ;  /* 0x000000007e207229 */ /* 0x000fe4000000081e */
[----:B------:R-:W-:Y:S02]  /*2250*/  DFMA R102, R30, 8, R102 ;  /* 0x402000001e66782b */ /* 0x000fe40000000066 */
[--C-:B------:R-:W-:Y:S02]  /*2260*/  DADD R104, R94, R30.reuse ;  /* 0x000000005e687229 */ /* 0x100fe4000000001e */
[--C-:B------:R-:W-:Y:S02]  /*2270*/  DADD R124, R90, R30.reuse ;  /* 0x000000005a7c7229 */ /* 0x100fe4000000001e */
[----:B------:R-:W-:-:S02]  /*2280*/  DADD R122, R122, R30 ;  /* 0x000000007a7a7229 */ /* 0x000fc4000000001e */
[--C-:B------:R-:W-:Y:S02]  /*2290*/  DADD R128, R128, -R30.reuse ;  /* 0x0000000080807229 */ /* 0x100fe4000000081e */
[----:B------:R-:W-:Y:S02]  /*22a0*/  DADD R130, R130, -R30 ;  /* 0x0000000082827229 */ /* 0x000fe4000000081e */
[--C-:B------:R-:W-:Y:S02]  /*22b0*/  DADD R90, R116, -R100.reuse ;  /* 0x00000000745a7229 */ /* 0x100fe40000000864 */
[--C-:B------:R-:W-:Y:S02]  /*22c0*/  DADD R30, R118, R100.reuse ;  /* 0x00000000761e7229 */ /* 0x100fe40000000064 */
[--C-:B------:R-:W-:Y:S02]  /*22d0*/  DADD R114, R114, R100.reuse ;  /* 0x0000000072727229 */ /* 0x100fe40000000064 */
[----:B------:R-:W-:-:S02]  /*22e0*/  DADD R112, R112, R100 ;  /* 0x0000000070707229 */ /* 0x000fc40000000064 */
[----:B------:R-:W-:Y:S02]  /*22f0*/  DADD R132, R132, R100 ;  /* 0x0000000084847229 */ /* 0x000fe40000000064 */
[----:B------:R-:W-:Y:S02]  /*2300*/  DADD R118, R26, R26 ;  /* 0x000000001a767229 */ /* 0x000fe4000000001a */
[--C-:B------:R-:W-:Y:S02]  /*2310*/  DADD R124, R124, R100.reuse ;  /* 0x000000007c7c7229 */ /* 0x100fe40000000064 */
[----:B------:R-:W-:Y:S02]  /*2320*/  DADD R116, R32, R100 ;  /* 0x0000000020747229 */ /* 0x000fe40000000064 */
[----:B------:R-:W-:Y:S02]  /*2330*/  DFMA R102, R100, 8, R102 ;  /* 0x402000006466782b */ /* 0x000fe40000000066 */
[----:B------:R-:W-:-:S02]  /*2340*/  DADD R104, R104, R100 ;  /* 0x0000000068687229 */ /* 0x000fc40000000064 */
[--C-:B------:R-:W-:Y:S02]  /*2350*/  DADD R30, R30, -R118.reuse ;  /* 0x000000001e1e7229 */ /* 0x100fe40000000876 */
[----:B------:R-:W-:Y:S02]  /*2360*/  DADD R32, R124, -R118 ;  /* 0x000000007c207229 */ /* 0x000fe40000000876 */
[--C-:B------:R-:W-:Y:S02]  /*2370*/  DADD R114, R114, R26.reuse ;  /* 0x0000000072727229 */ /* 0x100fe4000000001a */
[--C-:B------:R-:W-:Y:S02]  /*2380*/  DADD R106, R106, R26.reuse ;  /* 0x000000006a6a7229 */ /* 0x100fe4000000001a */
[--C-:B------:R-:W-:Y:S02]  /*2390*/  DADD R108, R108, R26.reuse ;  /* 0x000000006c6c7229 */ /* 0x100fe4000000001a */
[----:B------:R-:W-:-:S02]  /*23a0*/  DADD R112, R112, R26 ;  /* 0x0000000070707229 */ /* 0x000fc4000000001a */
[--C-:B------:R-:W-:Y:S02]  /*23b0*/  DADD R132, R132, R26.reuse ;  /* 0x0000000084847229 */ /* 0x100fe4000000001a */
[--C-:B------:R-:W-:Y:S02]  /*23c0*/  DADD R110, R110, R26.reuse ;  /* 0x000000006e6e7229 */ /* 0x100fe4000000001a */
[----:B------:R-:W-:Y:S02]  /*23d0*/  DADD R116, R116, -R26 ;  /* 0x0000000074747229 */ /* 0x000fe4000000081a */
[----:B------:R-:W-:Y:S02]  /*23e0*/  DFMA R102, R26, 8, R102 ;  /* 0x402000001a66782b */ /* 0x000fe40000000066 */
[----:B------:R-:W-:Y:S02]  /*23f0*/  DADD R104, R104, R26 ;  /* 0x0000000068687229 */ /* 0x000fe4000000001a */
[----:B------:R-:W-:-:S02]  /*2400*/  DADD R118, R12, R12 ;  /* 0x000000000c767229 */ /* 0x000fc4000000000c */
[--C-:B------:R-:W-:Y:S02]  /*2410*/  DADD R114, R114, R12.reuse ;  /* 0x0000000072727229 */ /* 0x100fe4000000000c */
[--C-:B------:R-:W-:Y:S02]  /*2420*/  DADD R106, R106, -R12.reuse ;  /* 0x000000006a6a7229 */ /* 0x100fe4000000080c */
[--C-:B------:R-:W-:Y:S02]  /*2430*/  DADD R108, R108, -R12.reuse ;  /* 0x000000006c6c7229 */ /* 0x100fe4000000080c */
[--C-:B------:R-:W-:Y:S02]  /*2440*/  DADD R112, R112, -R12.reuse ;  /* 0x0000000070707229 */ /* 0x100fe4000000080c */
[--C-:B------:R-:W-:Y:S02]  /*2450*/  DADD R132, R132, -R12.reuse ;  /* 0x0000000084847229 */ /* 0x100fe4000000080c */
[----:B------:R-:W-:-:S02]  /*2460*/  DADD R26, R26, R12 ;  /* 0x000000001a1a7229 */ /* 0x000fc4000000000c */
[--C-:B------:R-:W-:Y:S02]  /*2470*/  DADD R110, R110, -R12.reuse ;  /* 0x000000006e6e7229 */ /* 0x100fe4000000080c */
[----:B------:R-:W-:Y:S02]  /*2480*/  DADD R116, R116, R12 ;  /* 0x0000000074747229 */ /* 0x000fe4000000000c */
[----:B------:R-:W-:Y:S02]  /*2490*/  DFMA R102, R12, 8, R102 ;  /* 0x402000000c66782b */ /* 0x000fe40000000066 */
[----:B------:R-:W-:Y:S02]  /*24a0*/  DADD R104, R104, R12 ;  /* 0x0000000068687229 */ /* 0x000fe4000000000c */
[--C-:B------:R-:W-:Y:S02]  /*24b0*/  DADD R30, R30, -R118.reuse ;  /* 0x000000001e1e7229 */ /* 0x100fe40000000876 */
[----:B------:R-:W-:-:S02]  /*24c0*/  DADD R32, R32, -R118 ;  /* 0x0000000020207229 */ /* 0x000fc40000000876 */
[----:B------:R-:W-:Y:S01]  /*24d0*/  DADD R12, R14, R14 ;  /* 0x000000000e0c7229 */ /* 0x000fe2000000000e */
[----:B------:R-:W-:-:S07]  /*24e0*/  FSETP.GEU.AND P3, PT, |R147|, 6.5827683646048100446e-37, PT ;  /* 0x036000009300780b */ /* 0x000fce0003f6e200 */
[--C-:B------:R-:W-:Y:S02]  /*24f0*/  DADD R30, R30, -R12.reuse ;  /* 0x000000001e1e7229 */ /* 0x100fe4000000080c */
[----:B------:R-:W-:Y:S01]  /*2500*/  DADD R32, R32, -R12 ;  /* 0x0000000020207229 */ /* 0x000fe2000000080c */
[----:B------:R-:W-:Y:S01]  /*2510*/  FFMA R12, RZ, R41, R29 ;  /* 0x00000029ff0c7223 */ /* 0x000fe2000000001d */
[----:B------:R-:W-:Y:S02]  /*2520*/  DADD R106, R106, R14 ;  /* 0x000000006a6a7229 */ /* 0x000fe4000000000e */
[----:B------:R-:W-:Y:S02]  /*2530*/  DADD R92, R122, -R100 ;  /* 0x000000007a5c7229 */ /* 0x000fe40000000864 */
[----:B------:R-:W-:Y:S01]  /*2540*/  FSETP.GT.AND P0, PT, |R12|, 1.469367938527859385e-39, PT ;  /* 0x001000000c00780b */ /* 0x000fe20003f04200 */
[--C-:B------:R-:W-:Y:S02]  /*2550*/  DADD R114, R114, R14.reuse ;  /* 0x0000000072727229 */ /* 0x100fe4000000000e */
[----:B------:R-:W-:-:S02]  /*2560*/  DADD R108, R108, R14 ;  /* 0x000000006c6c7229 */ /* 0x000fc4000000000e */
[--C-:B------:R-:W-:Y:S02]  /*2570*/  DADD R112, R112, -R14.reuse ;  /* 0x0000000070707229 */ /* 0x100fe4000000080e */
[--C-:B------:R-:W-:Y:S02]  /*2580*/  DADD R122, R110, R14.reuse ;  /* 0x000000006e7a7229 */ /* 0x100fe4000000000e */
[--C-:B------:R-:W-:Y:S02]  /*2590*/  DADD R132, R132, -R14.reuse ;  /* 0x0000000084847229 */ /* 0x100fe4000000080e */
[--C-:B------:R-:W-:Y:S02]  /*25a0*/  DADD R26, R26, -R14.reuse ;  /* 0x000000001a1a7229 */ /* 0x100fe4000000080e */
[----:B------:R-:W-:Y:S02]  /*25b0*/  DADD R116, R116, R14 ;  /* 0x0000000074747229 */ /* 0x000fe4000000000e */
[----:B------:R-:W-:-:S02]  /*25c0*/  DFMA R118, R14, 8, R102 ;  /* 0x402000000e76782b */ /* 0x000fc40000000066 */
[----:B------:R-:W-:Y:S02]  /*25d0*/  DADD R124, R120, R120 ;  /* 0x00000000787c7229 */ /* 0x000fe40000000078 */
[----:B------:R-:W-:Y:S02]  /*25e0*/  DADD R14, R104, R14 ;  /* 0x00000000680e7229 */ /* 0x000fe4000000000e */
[--C-:B------:R-:W-:Y:S02]  /*25f0*/  DADD R104, R106, -R120.reuse ;  /* 0x000000006a687229 */ /* 0x100fe40000000878 */
[--C-:B------:R-:W-:Y:S02]  /*2600*/  DADD R102, R114, R120.reuse ;  /* 0x0000000072667229 */ /* 0x100fe40000000078 */
[--C-:B------:R-:W-:Y:S01]  /*2610*/  DADD R106, R108, -R120.reuse ;  /* 0x000000006c6a7229 */ /* 0x100fe20000000878 */
[----:B------:R-:W-:Y:S01]  /*2620*/  BSSY.RECONVERGENT B2, `(.L_x_95) ;  /* 0x0000013000027945 */ /* 0x000fe20003800200 */
[----:B------:R-:W-:-:S02]  /*2630*/  DADD R108, R112, R120 ;  /* 0x00000000706c7229 */ /* 0x000fc40000000078 */
[----:B------:R-:W-:Y:S02]  /*2640*/  DADD R114, R122, -R120 ;  /* 0x000000007a727229 */ /* 0x000fe40000000878 */
[--C-:B------:R-:W-:Y:S02]  /*2650*/  DADD R94, R128, -R100.reuse ;  /* 0x00000000805e7229 */ /* 0x100fe40000000864 */
[--C-:B------:R-:W-:Y:S02]  /*2660*/  DADD R96, R134, -R100.reuse ;  /* 0x0000000086607229 */ /* 0x100fe40000000864 */
[----:B------:R-:W-:Y:S02]  /*2670*/  DADD R98, R98, R100 ;  /* 0x0000000062627229 */ /* 0x000fe40000000064 */
[--C-:B------:R-:W-:Y:S02]  /*2680*/  DADD R110, R132, R120.reuse ;  /* 0x00000000846e7229 */ /* 0x100fe40000000078 */
[----:B------:R-:W-:-:S02]  /*2690*/  DADD R112, R26, -R120 ;  /* 0x000000001a707229 */ /* 0x000fc40000000878 */
[----:B------:R-:W-:Y:S02]  /*26a0*/  DADD R116, R116, -R120 ;  /* 0x0000000074747229 */ /* 0x000fe40000000878 */
[----:B------:R-:W-:Y:S02]  /*26b0*/  DFMA R118, R120, 8, R118 ;  /* 0x402000007876782b */ /* 0x000fe40000000076 */
[----:B------:R-:W-:Y:S02]  /*26c0*/  DADD R122, R30, -R124 ;  /* 0x000000001e7a7229 */ /* 0x000fe4000000087c */
[----:B------:R-:W-:Y:S02]  /*26d0*/  DADD R100, R130, -R100 ;  /* 0x0000000082647229 */ /* 0x000fe40000000864 */
[----:B------:R-:W-:Y:S02]  /*26e0*/  DADD R120, R14, R120 ;  /* 0x000000000e787229 */ /* 0x000fe40000000078 */
[----:B------:R-:W-:Y:S01]  /*26f0*/  DADD R124, R32, -R124 ;  /* 0x00000000207c7229 */ /* 0x000fe2000000087c */
[----:B------:R-:W-:Y:S10]  /*2700*/  @P0 BRA P3, `(.L_x_96) ;  /* 0x0000000000100947 */ /* 0x000ff40001800000 */
[----:B------:R-:W-:Y:S01]  /*2710*/  IMAD.MOV.U32 R144, RZ, RZ, R40 ;  /* 0x000000ffff907224 */ /* 0x000fe200078e0028 */
[----:B------:R-:W-:Y:S01]  /*2720*/  MOV R26, 0x2750 ;  /* 0x00002750001a7802 */ /* 0x000fe20000000f00 */
[----:B------:R-:W-:-:S07]  /*2730*/  IMAD.MOV.U32 R145, RZ, RZ, R41 ;  /* 0x000000ffff917224 */ /* 0x000fce00078e0029 */
[----:B------:R-:W-:Y:S05]  /*2740*/  CALL.REL.NOINC `($__internal_4_$__cuda_sm20_div_rn_f64_full) ;  /* 0x0000003800e47944 */ /* 0x000fea0003c00000 */
.L_x_96:
[----:B------:R-:W-:Y:S05]  /*2750*/  BSYNC.RECONVERGENT B2 ;  /* 0x0000000000027941 */ /* 0x000fea0003800200 */
.L_x_95:
[----:B------:R-:W0:Y:S01]  /*2760*/  MUFU.RSQ64H R27, R41 ;  /* 0x00000029001b7308 */ /* 0x000e220000001c00 */
[----:B------:R-:W-:Y:S01]  /*2770*/  IADD3 R26, PT, PT, R41, -0x3500000, RZ ;  /* 0xfcb00000291a7810 */ /* 0x000fe20007ffe0ff */
[----:B------:R-:W-:Y:S01]  /*2780*/  IMAD.MOV.U32 R14, RZ, RZ, 0x0 ;  /* 0x00000000ff0e7424 */ /* 0x000fe200078e00ff */
[----:B------:R-:W-:Y:S01]  /*2790*/  DADD R28, R28, 1 ;  /* 0x3ff000001c1c7429 */ /* 0x000fe20000000000 */
[----:B------:R-:W-:Y:S01]  /*27a0*/  IMAD.MOV.U32 R15, RZ, RZ, 0x3fd80000 ;  /* 0x3fd80000ff0f7424 */ /* 0x000fe200078e00ff */
[----:B------:R-:W-:Y:S01]  /*27b0*/  ISETP.GE.U32.AND P0, PT, R26, 0x7ca00000, PT ;  /* 0x7ca000001a00780c */ /* 0x000fe20003f06070 */
[----:B------:R-:W-:Y:S01]  /*27c0*/  DSETP.NEU.AND P3, PT, R38, 1, PT ;  /* 0x3ff000002600742a */ /* 0x000fe20003f6d000 */
[----:B------:R-:W-:Y:S01]  /*27d0*/  BSSY.RECONVERGENT B1, `(.L_x_97) ;  /* 0x000001a000017945 */ /* 0x000fe20003800200 */
        /* <DEDUP_REMOVED lines=21> */
[----:B------:R-:W-:-:S07]  /*2930*/  IMAD.MOV.U32 R27, RZ, RZ, R41 ;  /* 0x000000ffff1b7224 */ /* 0x000fce00078e0029 */
[----:B------:R-:W-:Y:S05]  /*2940*/  CALL.REL.NOINC `($__internal_5_$__cuda_sm20_dsqrt_rn_f64_mediumpath_v1) ;  /* 0x0000003c00e07944 */ /* 0x000fea0003c00000 */
[----:B------:R-:W-:Y:S01]  /*2950*/  IMAD.MOV.U32 R126, RZ, RZ, R28 ;  /* 0x000000ffff7e7224 */ /* 0x000fe200078e001c */
[----:B------:R-:W-:-:S07]  /*2960*/  MOV R127, R29 ;  /* 0x0000001d007f7202 */ /* 0x000fce0000000f00 */
.L_x_98:
[----:B------:R-:W-:Y:S05]  /*2970*/  BSYNC.RECONVERGENT B1 ;  /* 0x0000000000017941 */ /* 0x000fea0003800200 */
.L_x_97:
        /* <DEDUP_REMOVED lines=16> */
[----:B------:R-:W-:Y:S02]  /*2a80*/  MOV R145, R127 ;  /* 0x0000007f00917202 */ /* 0x000fe40000000f00 */
[----:B------:R-:W-:-:S07]  /*2a90*/  MOV R26, 0x2ab0 ;  /* 0x00002ab0001a7802 */ /* 0x000fce0000000f00 */
[----:B------:R-:W-:Y:S05]  /*2aa0*/  CALL.REL.NOINC `($__internal_4_$__cuda_sm20_div_rn_f64_full) ;  /* 0x00000038000c7944 */ /* 0x000fea0003c00000 */
.L_x_100:
[----:B------:R-:W-:Y:S05]  /*2ab0*/  BSYNC.RECONVERGENT B2 ;  /* 0x0000000000027941 */ /* 0x000fea0003800200 */
.L_x_99:
        /* <DEDUP_REMOVED lines=12> */
[----:B------:R-:W-:-:S09]  /*2b80*/  FSEL R11, R29, RZ, P3 ;  /* 0x000000ff1d0b7208 */ /* 0x000fd20001800000 */
[----:B------:R-:W-:-:S05]  /*2b90*/  FFMA R10, RZ, R45, R13 ;  /* 0x0000002dff0a7223 */ /* 0x000fca000000000d */
[----:B------:R-:W-:Y:S02]  /*2ba0*/  FSETP.GT.AND P0, PT, |R10|, 1.469367938527859385e-39, PT ;  /* 0x001000000a00780b */ /* 0x000fe40003f04200 */
[----:B------:R-:W-:-:S11]  /*2bb0*/  FSEL R10, R28, RZ, P3 ;  /* 0x000000ff1c0a7208 */ /* 0x000fd60001800000 */
        /* <DEDUP_REMOVED lines=9> */
.L_x_102:
[----:B------:R-:W-:Y:S05]  /*2c50*/  BSYNC.RECONVERGENT B2 ;  /* 0x0000000000027941 */ /* 0x000fea0003800200 */
.L_x_101:
        /* <DEDUP_REMOVED lines=23> */
.L_x_104:
[----:B------:R-:W-:Y:S05]  /*2dd0*/  BSYNC.RECONVERGENT B2 ;  /* 0x0000000000027941 */ /* 0x000fea0003800200 */
.L_x_103:
        /* <DEDUP_REMOVED lines=14> */
[----:B------:R-:W-:Y:S01]  /*2ec0*/  FSETP.GT.AND P0, PT, |R14|, 1.469367938527859385e-39, PT ;  /* 0x001000000e00780b */ /* 0x000fe20003f04200 */
[----:B------:R-:W-:-:S12]  /*2ed0*/  DFMA R14, R130, 0.5, R28 ;  /* 0x3fe00000820e782b */ /* 0x000fd8000000001c */
        /* <DEDUP_REMOVED lines=9> */
.L_x_106:
[----:B------:R-:W-:Y:S05]  /*2f70*/  BSYNC.RECONVERGENT B2 ;  /* 0x0000000000027941 */ /* 0x000fea0003800200 */
.L_x_105:
[----:B------:R-:W-:Y:S01]  /*2f80*/  DMUL R132, R38, UR20 ;  /* 0x0000001426847c28 */ /* 0x000fe20008000000 */
[----:B------:R-:W-:Y:S01]  /*2f90*/  MOV R30, 0x0 ;  /* 0x00000000001e7802 */ /* 0x000fe20000000f00 */
[----:B------:R-:W-:Y:S01]  /*2fa0*/  DMUL R26, R14, R14 ;  /* 0x0000000e0e1a7228 */ /* 0x000fe20000000000 */
[----:B------:R-:W-:Y:S01]  /*2fb0*/  IMAD.MOV.U32 R31, RZ, RZ, 0x3fd80000 ;  /* 0x3fd80000ff1f7424 */ /* 0x000fe200078e00ff */
[----:B------:R-:W-:Y:S04]  /*2fc0*/  BSSY.RECONVERGENT B1, `(.L_x_107) ;  /* 0x0000019000017945 */ /* 0x000fe80003800200 */
[----:B------:R-:W-:Y:S02]  /*2fd0*/  DFMA R134, R132, 0.5, R134 ;  /* 0x3fe000008486782b */ /* 0x000fe40000000086 */
[----:B------:R-:W-:-:S08]  /*2fe0*/  DFMA R26, R12, R12, R26 ;  /* 0x0000000c0c1a722b */ /* 0x000fd0000000001a */
        /* <DEDUP_REMOVED lines=18> */
[----:B------:R-:W-:Y:S01]  /*3110*/  MOV R32, 0x3150 ;  /* 0x0000315000207802 */ /* 0x000fe20000000f00 */
[----:B------:R-:W-:Y:S02]  /*3120*/  IMAD.MOV.U32 R29, RZ, RZ, R139 ;  /* 0x000000ffff1d7224 */ /* 0x000fe400078e008b */
[----:B------:R-:W-:-:S07]  /*3130*/  IMAD.MOV.U32 R25, RZ, RZ, R141 ;  /* 0x000000ffff197224 */ /* 0x000fce00078e008d */
[----:B------:R-:W-:Y:S05]  /*3140*/  CALL.REL.NOINC `($__internal_5_$__cuda_sm20_dsqrt_rn_f64_mediumpath_v1) ;  /* 0x0000003400e07944 */ /* 0x000fea0003c00000 */
.L_x_108:
[----:B------:R-:W-:Y:S05]  /*3150*/  BSYNC.RECONVERGENT B1 ;  /* 0x0000000000017941 */ /* 0x000fea0003800200 */
.L_x_107:
[----:B------:R-:W-:Y:S01]  /*3160*/  DMUL R10, R28, R10 ;  /* 0x0000000a1c0a7228 */ /* 0x000fe20000000000 */
[----:B------:R-:W-:Y:S01]  /*3170*/  BSSY.RECONVERGENT B1, `(.L_x_109) ;  /* 0x000001b000017945 */ /* 0x000fe20003800200 */
[----:B------:R-:W-:Y:S02]  /*3180*/  IMAD.MOV.U32 R28, RZ, RZ, 0x0 ;  /* 0x00000000ff1c7424 */ /* 0x000fe400078e00ff */
[----:B------:R-:W-:-:S04]  /*3190*/  IMAD.MOV.U32 R29, RZ, RZ, 0x3fd80000 ;  /* 0x3fd80000ff1d7424 */ /* 0x000fc800078e00ff */
        /* <DEDUP_REMOVED lines=20> */
[----:B------:R-:W-:-:S07]  /*32e0*/  MOV R32, 0x3300 ;  /* 0x0000330000207802 */ /* 0x000fce0000000f00 */
[----:B------:R-:W-:Y:S05]  /*32f0*/  CALL.REL.NOINC `($__internal_5_$__cuda_sm20_dsqrt_rn_f64_mediumpath_v1) ;  /* 0x0000003400747944 */ /* 0x000fea0003c00000 */
[----:B------:R-:W-:Y:S02]  /*3300*/  IMAD.MOV.U32 R10, RZ, RZ, R28 ;  /* 0x000000ffff0a7224 */ /* 0x000fe400078e001c */
[----:B------:R-:W-:-:S07]  /*3310*/  IMAD.MOV.U32 R11, RZ, RZ, R29 ;  /* 0x000000ffff0b7224 */ /* 0x000fce00078e001d */
.L_x_110:
[----:B------:R-:W-:Y:S05]  /*3320*/  BSYNC.RECONVERGENT B1 ;  /* 0x0000000000017941 */ /* 0x000fea0003800200 */
.L_x_109:
[----:B------:R-:W-:Y:S01]  /*3330*/  DADD R136, R136, R10 ;  /* 0x0000000088887229 */ /* 0x000fe2000000000a */
[----:B------:R-:W-:Y:S01]  /*3340*/  FSETP.GEU.AND P4, PT, |R13|, 6.5827683646048100446e-37, PT ;  /* 0x036000000d00780b */ /* 0x000fe20003f8e200 */
[----:B------:R-:W-:Y:S01]  /*3350*/  BSSY.RECONVERGENT B2, `(.L_x_111) ;  /* 0x0000016000027945 */ /* 0x000fe20003800200 */
[----:B------:R-:W-:-:S03]  /*3360*/  MOV R10, 0x1 ;  /* 0x00000001000a7802 */ /* 0x000fc60000000f00 */
[----:B------:R-:W0:Y:S03]  /*3370*/  MUFU.RCP64H R11, R137 ;  /* 0x00000089000b7308 */ /* 0x000e260000001800 */
        /* <DEDUP_REMOVED lines=17> */
[----:B------:R-:W-:Y:S01]  /*3490*/  IMAD.MOV.U32 R10, RZ, RZ, R28 ;  /* 0x000000ffff0a7224 */ /* 0x000fe200078e001c */
[----:B------:R-:W-:-:S07]  /*34a0*/  MOV R11, R29 ;  /* 0x0000001d000b7202 */ /* 0x000fce0000000f00 */
.L_x_112:
[----:B------:R-:W-:Y:S05]  /*34b0*/  BSYNC.RECONVERGENT B2 ;  /* 0x0000000000027941 */ /* 0x000fea0003800200 */
.L_x_111:
        /* <DEDUP_REMOVED lines=23> */
.L_x_114:
[----:B------:R-:W-:Y:S05]  /*3630*/  BSYNC.RECONVERGENT B2 ;  /* 0x0000000000027941 */ /* 0x000fea0003800200 */
.L_x_113:
        /* <DEDUP_REMOVED lines=23> */
.L_x_116:
[----:B------:R-:W-:Y:S05]  /*37b0*/  BSYNC.RECONVERGENT B2 ;  /* 0x0000000000027941 */ /* 0x000fea0003800200 */
.L_x_115:
[----:B------:R-:W-:Y:S01]  /*37c0*/  DMUL R134, R12, R12 ;  /* 0x0000000c0c867228 */ /* 0x000fe20000000000 */
[----:B------:R-:W-:Y:S01]  /*37d0*/  IMAD.MOV.U32 R30, RZ, RZ, 0x0 ;  /* 0x00000000ff1e7424 */ /* 0x000fe200078e00ff */
[----:B------:R-:W-:Y:S01]  /*37e0*/  DMUL R136, R14, R14 ;  /* 0x0000000e0e887228 */ /* 0x000fe20000000000 */
[----:B------:R-:W-:Y:S01]  /*37f0*/  IMAD.MOV.U32 R31, RZ, RZ, 0x3fd80000 ;  /* 0x3fd80000ff1f7424 */ /* 0x000fe200078e00ff */
[----:B------:R-:W-:Y:S04]  /*3800*/  BSSY.RECONVERGENT B1, `(.L_x_117) ;  /* 0x000001c000017945 */ /* 0x000fe80003800200 */
[----:B------:R-:W-:-:S08]  /*3810*/  DFMA R138, R10, R10, R134 ;  /* 0x0000000a0a8a722b */ /* 0x000fd00000000086 */
[----:B------:R-:W-:-:S06]  /*3820*/  DADD R138, R138, R136 ;  /* 0x000000008a8a7229 */ /* 0x000fcc0000000088 */
        /* <DEDUP_REMOVED lines=22> */
[----:B------:R-:W-:Y:S05]  /*3990*/  CALL.REL.NOINC `($__internal_5_$__cuda_sm20_dsqrt_rn_f64_mediumpath_v1) ;  /* 0x0000002c00cc7944 */ /* 0x000fea0003c00000 */
[----:B------:R-:W-:Y:S01]  /*39a0*/  MOV R140, R28 ;  /* 0x0000001c008c7202 */ /* 0x000fe20000000f00 */
[----:B------:R-:W-:-:S07]  /*39b0*/  IMAD.MOV.U32 R141, RZ, RZ, R29 ;  /* 0x000000ffff8d7224 */ /* 0x000fce00078e001d */
.L_x_118:
[----:B------:R-:W-:Y:S05]  /*39c0*/  BSYNC.RECONVERGENT B1 ;  /* 0x0000000000017941 */ /* 0x000fea0003800200 */
.L_x_117:
[----:B------:R-:W0:Y:S01]  /*39d0*/  MUFU.RCP64H R27, R41 ;  /* 0x00000029001b7308 */ /* 0x000e220000001800 */
[----:B------:R-:W-:Y:S01]  /*39e0*/  IMAD.MOV.U32 R26, RZ, RZ, 0x1 ;  /* 0x00000001ff1a7424 */ /* 0x000fe200078e00ff */
[----:B------:R-:W-:Y:S01]  /*39f0*/  DMUL R146, R38, -R16 ;  /* 0x8000001026927228 */ /* 0x000fe20000000000 */
[----:B------:R-:W-:Y:S09]  /*3a00*/  BSSY.RECONVERGENT B2, `(.L_x_119) ;  /* 0x0000013000027945 */ /* 0x000ff20003800200 */
[----:B------:R-:W-:Y:S01]  /*3a10*/  FSETP.GEU.AND P4, PT, |R147|, 6.5827683646048100446e-37, PT ;  /* 0x036000009300780b */ /* 0x000fe20003f8e200 */
        /* <DEDUP_REMOVED lines=17> */
.L_x_120:
[----:B------:R-:W-:Y:S05]  /*3b30*/  BSYNC.RECONVERGENT B2 ;  /* 0x0000000000027941 */ /* 0x000fea0003800200 */
.L_x_119:
[----:B------:R-:W0:Y:S01]  /*3b40*/  MUFU.RCP64H R27, R127 ;  /* 0x0000007f001b7308 */ /* 0x000e220000001800 */
[----:B------:R-:W-:Y:S01]  /*3b50*/  IMAD.MOV.U32 R26, RZ, RZ, 0x1 ;  /* 0x00000001ff1a7424 */ /* 0x000fe200078e00ff */
[----:B------:R-:W-:Y:S01]  /*3b60*/  DMUL R146, RZ, R38 ;  /* 0x00000026ff927228 */ /* 0x000fe20000000000 */
[----:B------:R-:W-:Y:S01]  /*3b70*/  BSSY.RECONVERGENT B2, `(.L_x_121) ;  /* 0x0000012000027945 */ /* 0x000fe20003800200 */
[----:B------:R-:W-:-:S08]  /*3b80*/  DMUL R40, R16, R10 ;  /* 0x0000000a10287228 */ /* 0x000fd00000000000 */
        /* <DEDUP_REMOVED lines=16> */
.L_x_122:
[----:B------:R-:W-:Y:S05]  /*3c90*/  BSYNC.RECONVERGENT B2 ;  /* 0x0000000000027941 */ /* 0x000fea0003800200 */
.L_x_121:
[----:B------:R-:W0:Y:S01]  /*3ca0*/  MUFU.RCP64H R27, R39 ;  /* 0x00000027001b7308 */ /* 0x000e220000001800 */
[----:B------:R-:W-:Y:S01]  /*3cb0*/  IMAD.MOV.U32 R26, RZ, RZ, 0x1 ;  /* 0x00000001ff1a7424 */ /* 0x000fe200078e00ff */
[----:B------:R-:W-:Y:S01]  /*3cc0*/  DMUL R146, R138, 19 ;  /* 0x403300008a927828 */ /* 0x000fe20000000000 */
[----:B------:R-:W1:Y:S01]  /*3cd0*/  LDC R25, c[0x0][0x440] ;  /* 0x00011000ff197b82 */ /* 0x000e620000000800 */
[----:B------:R-:W-:Y:S01]  /*3ce0*/  DMUL R140, R28, R140 ;  /* 0x0000008c1c8c7228 */ /* 0x000fe20000000000 */
[----:B------:R-:W-:Y:S01]  /*3cf0*/  BSSY.RECONVERGENT B2, `(.L_x_123) ;  /* 0x0000030000027945 */ /* 0x000fe20003800200 */
[----:B------:R-:W-:Y:S02]  /*3d00*/  FSEL R4, R4, RZ, P2 ;  /* 0x000000ff04047208 */ /* 0x000fe40001000000 */
[----:B------:R-:W-:Y:S02]  /*3d10*/  FSEL R5, R5, RZ, P2 ;  /* 0x000000ff05057208 */ /* 0x000fe40001000000 */
[----:B------:R-:W-:Y:S01]  /*3d20*/  DMUL R146, R44, R146 ;  /* 0x000000922c927228 */ /* 0x000fe20000000000 */
[----:B------:R-:W-:Y:S01]  /*3d30*/  FSEL R6, R6, RZ, P2 ;  /* 0x000000ff06067208 */ /* 0x000fe20001000000 */
[----:B------:R-:W-:Y:S01]  /*3d40*/  DFMA R40, R140, -R10, R40 ;  /* 0x8000000a8c28722b */ /* 0x000fe20000000028 */
[----:B------:R-:W-:-:S02]  /*3d50*/  FSEL R7, R7, RZ, P2 ;  /* 0x000000ff07077208 */ /* 0x000fc40001000000 */
[----:B------:R-:W-:Y:S01]  /*3d60*/  FSEL R8, R8, RZ, P2 ;  /* 0x000000ff08087208 */ /* 0x000fe20001000000 */
[----:B0-----:R-:W-:Y:S01]  /*3d70*/  DFMA R30, -R38, R26, 1 ;  /* 0x3ff00000261e742b */ /* 0x001fe2000000011a */
[----:B------:R-:W-:-:S03]  /*3d80*/  FSEL R9, R9, RZ, P2 ;  /* 0x000000ff09097208 */ /* 0x000fc60001000000 */
[----:B------:R-:W-:-:S04]  /*3d90*/  DADD R128, R128, R40 ;  /* 0x0000000080807229 */ /* 0x000fc80000000028 */
[----:B------:R-:W-:-:S08]  /*3da0*/  DFMA R30, R30, R30, R30 ;  /* 0x0000001e1e1e722b */ /* 0x000fd0000000001e */
[----:B------:R-:W-:Y:S02]  /*3db0*/  DFMA R26, R26, R30, R26 ;  /* 0x0000001e1a1a722b */ /* 0x000fe4000000001a */
[----:B------:R-:W0:Y:S06]  /*3dc0*/  LDC.64 R30, c[0x0][0x3d0] ;  /* 0x0000f400ff1e7b82 */ /* 0x000e2c0000000a00 */
[----:B------:R-:W-:-:S08]  /*3dd0*/  DFMA R32, -R38, R26, 1 ;  /* 0x3ff000002620742b */ /* 0x000fd0000000011a */
[----:B------:R-:W-:Y:S02]  /*3de0*/  DFMA R26, R26, R32, R26 ;  /* 0x000000201a1a722b */ /* 0x000fe4000000001a */
[C---:B------:R-:W-:Y:S02]  /*3df0*/  DMUL R32, R140.reuse, R12 ;  /* 0x0000000c8c207228 */ /* 0x040fe40000000000 */
[----:B------:R-:W-:-:S04]  /*3e00*/  DMUL R140, R140, R14 ;  /* 0x0000000e8c8c7228 */ /* 0x000fc80000000000 */
[----:B------:R-:W-:Y:S01]  /*3e10*/  DMUL R28, R146, R26 ;  /* 0x0000001a921c7228 */ /* 0x000fe20000000000 */
[----:B0-----:R-:W-:Y:S01]  /*3e20*/  IMAD.WIDE R30, R24, 0x8, R30 ;  /* 0x00000008181e7825 */ /* 0x001fe200078e021e */
[C---:B------:R-:W-:Y:S02]  /*3e30*/  DFMA R32, R16.reuse, R12, -R32 ;  /* 0x0000000c1020722b */ /* 0x040fe40000000820 */
[----:B------:R-:W-:Y:S02]  /*3e40*/  DFMA R140, R16, R14, -R140 ;  /* 0x0000000e108c722b */ /* 0x000fe4000000088c */
[----:B------:R-:W-:Y:S02]  /*3e50*/  STG.E.64 desc[UR12][R30.64], R10 ;  /* 0x0000000a1e007986 */ /* 0x000fe4000c101b0c */
[----:B------:R-:W-:Y:S01]  /*3e60*/  DFMA R126, -R38, R28, R146 ;  /* 0x0000001c267e722b */ /* 0x000fe20000000192 */
[----:B-1----:R-:W-:Y:S01]  /*3e70*/  IMAD.WIDE R16, R25, 0x8, R30 ;  /* 0x0000000819107825 */ /* 0x002fe200078e021e */
[----:B------:R-:W-:-:S02]  /*3e80*/  DADD R32, R130, R32 ;  /* 0x0000000082207229 */ /* 0x000fc40000000020 */
[----:B------:R-:W-:Y:S02]  /*3e90*/  DADD R140, R132, R140 ;  /* 0x00000000848c7229 */ /* 0x000fe4000000008c */
[----:B------:R0:W-:Y:S02]  /*3ea0*/  STG.E.64 desc[UR12][R16.64], R12 ;  /* 0x0000000c10007986 */ /* 0x0001e4000c101b0c */
[----:B------:R-:W-:Y:S01]  /*3eb0*/  DFMA R28, R26, R126, R28 ;  /* 0x0000007e1a1c722b */ /* 0x000fe2000000001c */
[----:B------:R-:W-:Y:S01]  /*3ec0*/  IMAD.WIDE R26, R25, 0x8, R16 ;  /* 0x00000008191a7825 */ /* 0x000fe200078e0210 */
[----:B------:R-:W-:Y:S02]  /*3ed0*/  FSEL R126, R128, UR24, P3 ;  /* 0x00000018807e7c08 */ /* 0x000fe40009800000 */
[----:B------:R-:W-:Y:S02]  /*3ee0*/  FSEL R40, R32, UR8, P3 ;  /* 0x0000000820287c08 */ /* 0x000fe40009800000 */
[----:B------:R1:W-:Y:S01]  /*3ef0*/  STG.E.64 desc[UR12][R26.64], R14 ;  /* 0x0000000e1a007986 */ /* 0x0003e2000c101b0c */
[----:B------:R-:W-:-:S03]  /*3f00*/  FSEL R41, R33, UR9, P3 ;  /* 0x0000000921297c08 */ /* 0x000fc60009800000 */
[----:B------:R-:W-:Y:S01]  /*3f10*/  FFMA R25, RZ, R39, R29 ;  /* 0x00000027ff197223 */ /* 0x000fe2000000001d */
[----:B------:R-:W-:Y:S02]  /*3f20*/  FSEL R127, R129, UR25, P3 ;  /* 0x00000019817f7c08 */ /* 0x000fe40009800000 */
[----:B------:R-:W-:Y:S01]  /*3f30*/  FSEL R32, R140, UR10, P3 ;  /* 0x0000000a8c207c08 */ /* 0x000fe20009800000 */
[C---:B------:R-:W-:Y:S01]  /*3f40*/  DMUL R40, R44.reuse, R40 ;  /* 0x000000282c287228 */ /* 0x040fe20000000000 */
[----:B------:R-:W-:Y:S02]  /*3f50*/  FSEL R33, R141, UR11, P3 ;  /* 0x0000000b8d217c08 */ /* 0x000fe40009800000 */
[----:B------:R-:W-:Y:S01]  /*3f60*/  FSETP.GT.AND P0, PT, |R25|, 1.469367938527859385e-39, PT ;  /* 0x001000001900780b */ /* 0x000fe20003f04200 */
[C---:B------:R-:W-:Y:S01]  /*3f70*/  DMUL R126, R44.reuse, R126 ;  /* 0x0000007e2c7e7228 */ /* 0x040fe20000000000 */
[----:B------:R-:W-:Y:S02]  /*3f80*/  FSETP.GEU.AND P3, PT, |R147|, 6.5827683646048100446e-37, PT ;  /* 0x036000009300780b */ /* 0x000fe40003f6e200 */
[----:B0-----:R-:W-:-:S11]  /*3f90*/  DMUL R16, R44, R32 ;  /* 0x000000202c107228 */ /* 0x001fd60000000000 */
[----:B-1----:R-:W-:Y:S05]  /*3fa0*/  @P0 BRA P3, `(.L_x_124) ;  /* 0x0000000000100947 */ /* 0x002fea0001800000 */
[----:B------:R-:W-:Y:S01]  /*3fb0*/  IMAD.MOV.U32 R144, RZ, RZ, R38 ;  /* 0x000000ffff907224 */ /* 0x000fe200078e0026 */
[----:B------:R-:W-:Y:S02]  /*3fc0*/  MOV R145, R39 ;  /* 0x0000002700917202 */ /* 0x000fe40000000f00 */
[----:B------:R-:W-:-:S07]  /*3fd0*/  MOV R26, 0x3ff0 ;  /* 0x00003ff0001a7802 */ /* 0x000fce0000000f00 */
[----:B------:R-:W-:Y:S05]  /*3fe0*/  CALL.REL.NOINC `($__internal_4_$__cuda_sm20_div_rn_f64_full) ;  /* 0x0000002000bc7944 */ /* 0x000fea0003c00000 */
.L_x_124:
[----:B------:R-:W-:Y:S05]  /*3ff0*/  BSYNC.RECONVERGENT B2 ;  /* 0x0000000000027941 */ /* 0x000fea0003800200 */
.L_x_123:
[----:B------:R-:W0:Y:S01]  /*4000*/  MUFU.RCP64H R27, R39 ;  /* 0x00000027001b7308 */ /* 0x000e220000001800 */
[----:B------:R-:W-:Y:S01]  /*4010*/  IMAD.MOV.U32 R26, RZ, RZ, 0x1 ;  /* 0x00000001ff1a7424 */ /* 0x000fe200078e00ff */
[----:B------:R-:W-:Y:S01]  /*4020*/  DMUL R138, R138, -5.5 ;  /* 0xc01600008a8a7828 */ /* 0x000fe20000000000 */
[----:B------:R-:W-:Y:S07]  /*4030*/  BSSY.RECONVERGENT B2, `(.L_x_125) ;  /* 0x0000018000027945 */ /* 0x000fee0003800200 */
[----:B------:R-:W-:-:S02]  /*4040*/  DMUL R146, R44, R138 ;  /* 0x0000008a2c927228 */ /* 0x000fc40000000000 */
[----:B0-----:R-:W-:-:S08]  /*4050*/  DFMA R30, -R38, R26, 1 ;  /* 0x3ff00000261e742b */ /* 0x001fd0000000011a */
[----:B------:R-:W-:Y:S01]  /*4060*/  FSETP.GEU.AND P2, PT, |R147|, 6.5827683646048100446e-37, PT ;  /* 0x036000009300780b */ /* 0x000fe20003f4e200 */
[----:B------:R-:W-:-:S08]  /*4070*/  DFMA R30, R30, R30, R30 ;  /* 0x0000001e1e1e722b */ /* 0x000fd0000000001e */
[----:B------:R-:W-:Y:S02]  /*4080*/  DFMA R26, R26, R30, R26 ;  /* 0x0000001e1a1a722b */ /* 0x000fe4000000001a */
[----:B------:R-:W0:Y:S06]  /*4090*/  LDC.64 R30, c[0x0][0x408] ;  /* 0x00010200ff1e7b82 */ /* 0x000e2c0000000a00 */
[----:B------:R-:W-:-:S08]  /*40a0*/  DFMA R32, -R38, R26, 1 ;  /* 0x3ff000002620742b */ /* 0x000fd0000000011a */
[----:B------:R-:W-:Y:S02]  /*40b0*/  DFMA R128, R26, R32, R26 ;  /* 0x000000201a80722b */ /* 0x000fe4000000001a */
[----:B------:R-:W-:-:S06]  /*40c0*/  DFMA R26, R102, -11, R28 ;  /* 0xc0260000661a782b */ /* 0x000fcc000000001c */
[----:B------:R-:W-:Y:S02]  /*40d0*/  DMUL R32, R128, R146 ;  /* 0x0000009280207228 */ /* 0x000fe40000000000 */
[----:B0-----:R-:W-:-:S06]  /*40e0*/  DMUL R30, R30, 19 ;  /* 0x403300001e1e7828 */ /* 0x001fcc0000000000 */
[----:B------:R-:W-:Y:S02]  /*40f0*/  DFMA R28, -R38, R32, R146 ;  /* 0x00000020261c722b */ /* 0x000fe40000000192 */
[----:B------:R-:W-:-:S06]  /*4100*/  DFMA R26, -R30, R48, R26 ;  /* 0x000000301e1a722b */ /* 0x000fcc000000011a */
[----:B------:R-:W-:Y:S02]  /*4110*/  DFMA R28, R128, R28, R32 ;  /* 0x0000001c801c722b */ /* 0x000fe40000000020 */
[----:B------:R-:W-:-:S08]  /*4120*/  DADD R26, -R118, R26 ;  /* 0x00000000761a7229 */ /* 0x000fd0000000011a */
[----:B------:R-:W-:Y:S01]  /*4130*/  FFMA R25, RZ, R39, R29 ;  /* 0x00000027ff197223 */ /* 0x000fe2000000001d */
[----:B------:R-:W-:-:S04]  /*4140*/  DFMA R118, R26, R46, R118 ;  /* 0x0000002e1a76722b */ /* 0x000fc80000000076 */
[----:B------:R-:W-:-:S13]  /*4150*/  FSETP.GT.AND P0, PT, |R25|, 1.469367938527859385e-39, PT ;  /* 0x001000001900780b */ /* 0x000fda0003f04200 */
[----:B------:R-:W-:Y:S05]  /*4160*/  @P0 BRA P2, `(.L_x_126) ;  /* 0x0000000000100947 */ /* 0x000fea0001000000 */
[----:B------:R-:W-:Y:S01]  /*4170*/  IMAD.MOV.U32 R144, RZ, RZ, R38 ;  /* 0x000000ffff907224 */ /* 0x000fe200078e0026 */
[----:B------:R-:W-:Y:S02]  /*4180*/  MOV R145, R39 ;  /* 0x0000002700917202 */ /* 0x000fe40000000f00 */
[----:B------:R-:W-:-:S07]  /*4190*/  MOV R26, 0x41b0 ;  /* 0x000041b0001a7802 */ /* 0x000fce0000000f00 */
[----:B------:R-:W-:Y:S05]  /*41a0*/  CALL.REL.NOINC `($__internal_4_$__cuda_sm20_div_rn_f64_full) ;  /* 0x00000020004c7944 */ /* 0x000fea0003c00000 */
.L_x_126:
[----:B------:R-:W-:Y:S05]  /*41b0*/  BSYNC.RECONVERGENT B2 ;  /* 0x0000000000027941 */ /* 0x000fea0003800200 */
.L_x_125:
[----:B------:R-:W0:Y:S01]  /*41c0*/  MUFU.RCP64H R31, R39 ;  /* 0x00000027001f7308 */ /* 0x000e220000001800 */
[----:B------:R-:W-:Y:S01]  /*41d0*/  IMAD.MOV.U32 R30, RZ, RZ, 0x1 ;  /* 0x00000001ff1e7424 */ /* 0x000fe200078e00ff */
[----:B------:R-:W-:Y:S01]  /*41e0*/  DADD R26, R10, R10 ;  /* 0x000000000a1a7229 */ /* 0x000fe2000000000a */
[----:B------:R-:W-:Y:S01]  /*41f0*/  UMOV UR26, 0x55555555 ;  /* 0x55555555001a7882 */ /* 0x000fe20000000000 */
[----:B------:R-:W-:Y:S01]  /*4200*/  UMOV UR27, 0x3fe55555 ;  /* 0x3fe55555001b7882 */ /* 0x000fe20000000000 */
[----:B------:R-:W-:Y:S01]  /*4210*/  DADD R90, R90, R126 ;  /* 0x000000005a5a7229 */ /* 0x000fe2000000007e */
[----:B------:R-:W-:Y:S01]  /*4220*/  BSSY.RECONVERGENT B2, `(.L_x_127) ;  /* 0x000002b000027945 */ /* 0x000fe20003800200 */
[----:B------:R-:W-:Y:S02]  /*4230*/  DADD R104, R104, R40 ;  /* 0x0000000068687229 */ /* 0x000fe40000000028 */
[----:B------:R-:W-:Y:S02]  /*4240*/  DADD R108, R108, R16 ;  /* 0x000000006c6c7229 */ /* 0x000fe40000000010 */
[----:B------:R-:W-:-:S02]  /*4250*/  DFMA R26, R26, R10, -R134 ;  /* 0x0000000a1a1a722b */ /* 0x000fc40000000886 */
[----:B------:R-:W-:Y:S02]  /*4260*/  DMUL R126, R126, -UR26 ;  /* 0x8000001a7e7e7c28 */ /* 0x000fe40008000000 */
[----:B------:R-:W-:Y:S02]  /*4270*/  DMUL R40, R40, -UR26 ;  /* 0x8000001a28287c28 */ /* 0x000fe40008000000 */
[----:B0-----:R-:W-:Y:S02]  /*4280*/  DFMA R32, -R38, R30, 1 ;  /* 0x3ff000002620742b */ /* 0x001fe4000000011e */
[----:B------:R-:W-:Y:S02]  /*4290*/  DADD R26, -R136, R26 ;  /* 0x00000000881a7229 */ /* 0x000fe4000000011a */
[----:B------:R-:W-:-:S04]  /*42a0*/  DMUL R16, R16, -UR26 ;  /* 0x8000001a10107c28 */ /* 0x000fc80008000000 */
[----:B------:R-:W-:Y:S02]  /*42b0*/  DFMA R32, R32, R32, R32 ;  /* 0x000000202020722b */ /* 0x000fe40000000020 */
[----:B------:R-:W-:Y:S02]  /*42c0*/  DMUL R146, R44, R26 ;  /* 0x0000001a2c927228 */ /* 0x000fe40000000000 */
[----:B------:R-:W-:-:S04]  /*42d0*/  DMUL R26, R10, -UR26 ;  /* 0x8000001a0a1a7c28 */ /* 0x000fc80008000000 */
[----:B------:R-:W-:-:S04]  /*42e0*/  DFMA R32, R30, R32, R30 ;  /* 0x000000201e20722b */ /* 0x000fc8000000001e */
[----:B------:R-:W-:Y:S01]  /*42f0*/  DFMA R26, R44, R26, -R92 ;  /* 0x0000001a2c1a722b */ /* 0x000fe2000000085c */
[----:B------:R-:W-:-:S03]  /*4300*/  FSETP.GEU.AND P2, PT, |R147|, 6.5827683646048100446e-37, PT ;  /* 0x036000009300780b */ /* 0x000fc60003f4e200 */
[----:B------:R-:W-:-:S04]  /*4310*/  DFMA R30, -R38, R32, 1 ;  /* 0x3ff00000261e742b */ /* 0x000fc80000000120 */
[----:B------:R-:W-:Y:S02]  /*4320*/  DFMA R92, R26, R2, R92 ;  /* 0x000000021a5c722b */ /* 0x000fe4000000005c */
[----:B------:R-:W-:Y:S02]  /*4330*/  DFMA R26, R102, 3, R28 ;  /* 0x40080000661a782b */ /* 0x000fe4000000001c */
[----:B------:R-:W-:Y:S02]  /*4340*/  DFMA R132, R32, R30, R32 ;  /* 0x0000001e2084722b */ /* 0x000fe40000000020 */
[----:B------:R-:W-:Y:S02]  /*4350*/  DMUL R30, R12, -UR26 ;  /* 0x8000001a0c1e7c28 */ /* 0x000fe40008000000 */
[----:B------:R-:W-:Y:S02]  /*4360*/  DMUL R32, R14, -UR26 ;  /* 0x8000001a0e207c28 */ /* 0x000fe40008000000 */
[----:B------:R-:W-:-:S02]  /*4370*/  DADD R26, -R120, R26 ;  /* 0x00000000781a7229 */ /* 0x000fc4000000011a */
[----:B------:R-:W-:Y:S02]  /*4380*/  DMUL R128, R132, R146 ;  /* 0x0000009284807228 */ /* 0x000fe40000000000 */
[C---:B------:R-:W-:Y:S02]  /*4390*/  DFMA R30, R44.reuse, R30, -R106 ;  /* 0x0000001e2c1e722b */ /* 0x040fe4000000086a */
[----:B------:R-:W-:Y:S02]  /*43a0*/  DFMA R32, R44, R32, -R110 ;  /* 0x000000202c20722b */ /* 0x000fe4000000086e */
[----:B------:R-:W-:Y:S02]  /*43b0*/  DFMA R120, R26, R46, R120 ;  /* 0x0000002e1a78722b */ /* 0x000fe40000000078 */
[----:B------:R-:W-:Y:S02]  /*43c0*/  DFMA R130, -R38, R128, R146 ;  /* 0x000000802682722b */ /* 0x000fe40000000192 */
[-C--:B------:R-:W-:Y:S01]  /*43d0*/  DFMA R106, R30, R2.reuse, R106 ;  /* 0x000000021e6a722b */ /* 0x080fe2000000006a */
[----:B------:R-:W-:Y:S01]  /*43e0*/  IMAD.MOV.U32 R30, RZ, RZ, 0x0 ;  /* 0x00000000ff1e7424 */ /* 0x000fe200078e00ff */
[----:B------:R-:W-:Y:S01]  /*43f0*/  MOV R31, 0x3fe00000 ;  /* 0x3fe00000001f7802 */ /* 0x000fe20000000f00 */
[----:B------:R-:W-:-:S03]  /*4400*/  DFMA R110, R32, R2, R110 ;  /* 0x00000002206e722b */ /* 0x000fc6000000006e */
[----:B------:R-:W-:Y:S02]  /*4410*/  DFMA R28, R132, R130, R128 ;  /* 0x00000082841c722b */ /* 0x000fe40000000080 */
[----:B------:R-:W-:-:S08]  /*4420*/  DFMA R30, R2, -R30, 1 ;  /* 0x3ff00000021e742b */ /* 0x000fd0000000081e */
[----:B------:R-:W-:Y:S01]  /*4430*/  FFMA R25, RZ, R39, R29 ;  /* 0x00000027ff197223 */ /* 0x000fe2000000001d */
[C---:B------:R-:W-:Y:S02]  /*4440*/  DFMA R92, R30.reuse, R126, R92 ;  /* 0x0000007e1e5c722b */ /* 0x040fe4000000005c */
[C---:B------:R-:W-:Y:S02]  /*4450*/  DFMA R40, R30.reuse, R40, R106 ;  /* 0x000000281e28722b */ /* 0x040fe4000000006a */
[----:B------:R-:W-:Y:S01]  /*4460*/  FSETP.GT.AND P0, PT, |R25|, 1.469367938527859385e-39, PT ;  /* 0x001000001900780b */ /* 0x000fe20003f04200 */
[----:B------:R-:W-:-:S12]  /*4470*/  DFMA R16, R30, R16, R110 ;  /* 0x000000101e10722b */ /* 0x000fd8000000006e */
[----:B------:R-:W-:Y:S05]  /*4480*/  @P0 BRA P2, `(.L_x_128) ;  /* 0x0000000000100947 */ /* 0x000fea0001000000 */
[----:B------:R-:W-:Y:S01]  /*4490*/  IMAD.MOV.U32 R144, RZ, RZ, R38 ;  /* 0x000000ffff907224 */ /* 0x000fe200078e0026 */
[----:B------:R-:W-:Y:S01]  /*44a0*/  MOV R26, 0x44d0 ;  /* 0x000044d0001a7802 */ /* 0x000fe20000000f00 */
[----:B------:R-:W-:-:S07]  /*44b0*/  IMAD.MOV.U32 R145, RZ, RZ, R39 ;  /* 0x000000ffff917224 */ /* 0x000fce00078e0027 */
[----:B------:R-:W-:Y:S05]  /*44c0*/  CALL.REL.NOINC `($__internal_4_$__cuda_sm20_div_rn_f64_full) ;  /* 0x0000001c00847944 */ /* 0x000fea0003c00000 */
.L_x_128:
[----:B------:R-:W-:Y:S05]  /*44d0*/  BSYNC.RECONVERGENT B2 ;  /* 0x0000000000027941 */ /* 0x000fea0003800200 */
.L_x_127:
[----:B------:R-:W0:Y:S01]  /*44e0*/  MUFU.RCP64H R27, R39 ;  /* 0x00000027001b7308 */ /* 0x000e220000001800 */
[----:B------:R-:W-:Y:S01]  /*44f0*/  MOV R26, 0x1 ;  /* 0x00000001001a7802 */ /* 0x000fe20000000f00 */
[----:B------:R-:W-:Y:S01]  /*4500*/  DADD R134, R134, -R136 ;  /* 0x0000000086867229 */ /* 0x000fe20000000888 */
[----:B------:R-:W-:Y:S01]  /*4510*/  BSSY.RECONVERGENT B2, `(.L_x_129) ;  /* 0x000001e000027945 */ /* 0x000fe20003800200 */
[----:B------:R-:W-:Y:S02]  /*4520*/  DMUL R110, R6, R6 ;  /* 0x00000006066e7228 */ /* 0x000fe40000000000 */
[----:B------:R-:W-:Y:S02]  /*4530*/  DMUL R106, R8, R8 ;  /* 0x00000008086a7228 */ /* 0x000fe40000000000 */
[----:B------:R-:W-:Y:S02]  /*4540*/  DFMA R124, R124, -R46, R124 ;  /* 0x8000002e7c7c722b */ /* 0x000fe4000000007c */
[----:B------:R-:W-:-:S02]  /*4550*/  DMUL R146, R44, R134 ;  /* 0x000000862c927228 */ /* 0x000fc40000000000 */
[----:B0-----:R-:W-:-:S08]  /*4560*/  DFMA R30, -R38, R26, 1 ;  /* 0x3ff00000261e742b */ /* 0x001fd0000000011a */
[----:B------:R-:W-:Y:S01]  /*4570*/  FSETP.GEU.AND P2, PT, |R147|, 6.5827683646048100446e-37, PT ;  /* 0x036000009300780b */ /* 0x000fe20003f4e200 */
[----:B------:R-:W-:-:S08]  /*4580*/  DFMA R30, R30, R30, R30 ;  /* 0x0000001e1e1e722b */ /* 0x000fd0000000001e */
[----:B------:R-:W-:Y:S01]  /*4590*/  DFMA R30, R26, R30, R26 ;  /* 0x0000001e1a1e722b */ /* 0x000fe2000000001a */
[----:B------:R-:W0:Y:S07]  /*45a0*/  LDC.64 R26, c[0x0][0x408] ;  /* 0x00010200ff1a7b82 */ /* 0x000e2e0000000a00 */
[----:B------:R-:W-:-:S08]  /*45b0*/  DFMA R32, -R38, R30, 1 ;  /* 0x3ff000002620742b */ /* 0x000fd0000000011e */
[----:B------:R-:W-:Y:S02]  /*45c0*/  DFMA R126, R30, R32, R30 ;  /* 0x000000201e7e722b */ /* 0x000fe4000000001e */
[----:B------:R-:W-:-:S06]  /*45d0*/  DADD R30, R4, R4 ;  /* 0x00000000041e7229 */ /* 0x000fcc0000000004 */
[----:B------:R-:W-:Y:S02]  /*45e0*/  DMUL R32, R126, R146 ;  /* 0x000000927e207228 */ /* 0x000fe40000000000 */
[----:B0-----:R-:W-:Y:S02]  /*45f0*/  DMUL R26, R26, 0.5 ;  /* 0x3fe000001a1a7828 */ /* 0x001fe40000000000 */
[----:B------:R-:W-:-:S06]  /*4600*/  DFMA R30, R4, R30, -R110 ;  /* 0x0000001e041e722b */ /* 0x000fcc000000086e */
[----:B------:R-:W-:Y:S02]  /*4610*/  DMUL R48, R26, R48 ;  /* 0x000000301a307228 */ /* 0x000fe40000000000 */
[----:B------:R-:W-:Y:S02]  /*4620*/  DADD R30, R30, -R106 ;  /* 0x000000001e1e7229 */ /* 0x000fe4000000086a */
[----:B------:R-:W-:-:S06]  /*4630*/  DFMA R26, -R38, R32, R146 ;  /* 0x00000020261a722b */ /* 0x000fcc0000000192 */
[----:B------:R-:W-:Y:S02]  /*4640*/  DFMA R30, R48, R30, R28 ;  /* 0x0000001e301e722b */ /* 0x000fe4000000001c */
[----:B------:R-:W-:-:S06]  /*4650*/  DFMA R28, R126, R26, R32 ;  /* 0x0000001a7e1c722b */ /* 0x000fcc0000000020 */
[----:B------:R-:W-:-:S04]  /*4660*/  DADD R30, -R122, R30 ;  /* 0x000000007a1e7229 */ /* 0x000fc8000000011e */
[----:B------:R-:W-:-:S04]  /*4670*/  FFMA R25, RZ, R39, R29 ;  /* 0x00000027ff197223 */ /* 0x000fc8000000001d */
[----:B------:R-:W-:Y:S01]  /*4680*/  DFMA R122, R30, R46, R122 ;  /* 0x0000002e1e7a722b */ /* 0x000fe2000000007a */
[----:B------:R-:W-:-:S13]  /*4690*/  FSETP.GT.AND P0, PT, |R25|, 1.469367938527859385e-39, PT ;  /* 0x001000001900780b */ /* 0x000fda0003f04200 */
[----:B------:R-:W-:Y:S05]  /*46a0*/  @P0 BRA P2, `(.L_x_130) ;  /* 0x0000000000100947 */ /* 0x000fea0001000000 */
[----:B------:R-:W-:Y:S01]  /*46b0*/  IMAD.MOV.U32 R144, RZ, RZ, R38 ;  /* 0x000000ffff907224 */ /* 0x000fe200078e0026 */
[----:B------:R-:W-:Y:S01]  /*46c0*/  MOV R26, 0x46f0 ;  /* 0x000046f0001a7802 */ /* 0x000fe20000000f00 */
[----:B------:R-:W-:-:S07]  /*46d0*/  IMAD.MOV.U32 R145, RZ, RZ, R39 ;  /* 0x000000ffff917224 */ /* 0x000fce00078e0027 */
[----:B------:R-:W-:Y:S05]  /*46e0*/  CALL.REL.NOINC `($__internal_4_$__cuda_sm20_div_rn_f64_full) ;  /* 0x0000001800fc7944 */ /* 0x000fea0003c00000 */
.L_x_130:
[----:B------:R-:W-:Y:S05]  /*46f0*/  BSYNC.RECONVERGENT B2 ;  /* 0x0000000000027941 */ /* 0x000fea0003800200 */
.L_x_129:
[----:B------:R-:W0:Y:S01]  /*4700*/  MUFU.RCP64H R27, R39 ;  /* 0x00000027001b7308 */ /* 0x000e220000001800 */
[----:B------:R-:W-:Y:S01]  /*4710*/  MOV R26, 0x1 ;  /* 0x00000001001a7802 */ /* 0x000fe20000000f00 */
        /* <DEDUP_REMOVED lines=21> */
[----:B------:R-:W-:Y:S01]  /*4870*/  MOV R26, 0x48a0 ;  /* 0x000048a0001a7802 */ /* 0x000fe20000000f00 */
[----:B------:R-:W-:-:S07]  /*4880*/  IMAD.MOV.U32 R145, RZ, RZ, R39 ;  /* 0x000000ffff917224 */ /* 0x000fce00078e0027 */
[----:B------:R-:W-:Y:S05]  /*4890*/  CALL.REL.NOINC `($__internal_4_$__cuda_sm20_div_rn_f64_full) ;  /* 0x0000001800907944 */ /* 0x000fea0003c00000 */
.L_x_132:
[----:B------:R-:W-:Y:S05]  /*48a0*/  BSYNC.RECONVERGENT B2 ;  /* 0x0000000000027941 */ /* 0x000fea0003800200 */
.L_x_131:
        /* <DEDUP_REMOVED lines=25> */
[----:B------:R-:W-:Y:S01]  /*4a40*/  MOV R26, R28 ;  /* 0x0000001c001a7202 */ /* 0x000fe20000000f00 */
[----:B------:R-:W-:-:S07]  /*4a50*/  IMAD.MOV.U32 R27, RZ, RZ, R29 ;  /* 0x000000ffff1b7224 */ /* 0x000fce00078e001d */
.L_x_134:
[----:B------:R-:W-:Y:S05]  /*4a60*/  BSYNC.RECONVERGENT B2 ;  /* 0x0000000000027941 */ /* 0x000fea0003800200 */
.L_x_133:
[----:B------:R-:W0:Y:S01]  /*4a70*/  MUFU.RCP64H R29, R39 ;  /* 0x00000027001d7308 */ /* 0x000e220000001800 */
[----:B------:R-:W-:Y:S01]  /*4a80*/  IMAD.MOV.U32 R28, RZ, RZ, 0x1 ;  /* 0x00000001ff1c7424 */ /* 0x000fe200078e00ff */
        /* <DEDUP_REMOVED lines=23> */
.L_x_136:
[----:B------:R-:W-:Y:S05]  /*4c00*/  BSYNC.RECONVERGENT B2 ;  /* 0x0000000000027941 */ /* 0x000fea0003800200 */
.L_x_135:
[----:B------:R-:W-:Y:S01]  /*4c10*/  UMOV UR26, 0xbca1af28 ;  /* 0xbca1af28001a7882 */ /* 0x000fe20000000000 */
[----:B------:R-:W-:Y:S01]  /*4c20*/  UMOV UR27, 0x3faaf286 ;  /* 0x3faaf286001b7882 */ /* 0x000fe20000000000 */
[----:B------:R-:W-:Y:S01]  /*4c30*/  DFMA R28, R8, R100, R28 ;  /* 0x00000064081c722b */ /* 0x000fe2000000001c */
[----:B------:R-:W-:Y:S01]  /*4c40*/  UMOV UR30, 0xb4812d20 ;  /* 0xb4812d20001e7882 */ /* 0x000fe20000000000 */
[----:B------:R-:W-:Y:S01]  /*4c50*/  DMUL R102, R102, UR26 ;  /* 0x0000001a66667c28 */ /* 0x000fe20008000000 */
[----:B------:R-:W-:Y:S01]  /*4c60*/  UMOV UR31, 0x3f72d204 ;  /* 0x3f72d204001f7882 */ /* 0x000fe20000000000 */
[----:B------:R-:W-:Y:S01]  /*4c70*/  UMOV UR26, 0x6a819a9e ;  /* 0x6a819a9e001a7882 */ /* 0x000fe20000000000 */
[----:B------:R-:W-:Y:S01]  /*4c80*/  UMOV UR27, 0x3f89aa06 ;  /* 0x3f89aa06001b7882 */ /* 0x000fe20000000000 */
[----:B------:R-:W-:Y:S01]  /*4c90*/  DADD R38, -R90, R92 ;  /* 0x000000005a267229 */ /* 0x000fe2000000015c */
[----:B------:R-:W-:Y:S01]  /*4ca0*/  UMOV UR38, 0x9999999a ;  /* 0x9999999a00267882 */ /* 0x000fe20000000000 */
[----:B------:R-:W-:Y:S01]  /*4cb0*/  DADD R28, -R96, R28 ;  /* 0x00000000601c7229 */ /* 0x000fe2000000011c */
[----:B------:R-:W-:Y:S01]  /*4cc0*/  UMOV UR39, 0x3fb99999 ;  /* 0x3fb9999900277882 */ /* 0x000fe20000000000 */
[C-C-:B------:R-:W-:Y:S01]  /*4cd0*/  DFMA R30, R118.reuse, -UR30, R102.reuse ;  /* 0x8000001e761e7c2b */ /* 0x140fe20008000066 */
[----:B------:R-:W-:Y:S01]  /*4ce0*/  UMOV UR30, 0x1041040f ;  /* 0x1041040f001e7882 */ /* 0x000fe20000000000 */
[C-C-:B------:R-:W-:Y:S01]  /*4cf0*/  DFMA R26, R118.reuse, -UR26, R102.reuse ;  /* 0x8000001a761a7c2b */ /* 0x140fe20008000066 */
[----:B------:R-:W-:Y:S01]  /*4d00*/  UMOV UR26, 0xd801b600 ;  /* 0xd801b600001a7882 */ /* 0x000fe20000000000 */
[----:B------:R-:W-:Y:S01]  /*4d10*/  UMOV UR27, 0x3f6b6006 ;  /* 0x3f6b6006001b7882 */ /* 0x000fe20000000000 */
[----:B------:R-:W-:Y:S01]  /*4d20*/  UMOV UR31, 0x3f904104 ;  /* 0x3f904104001f7882 */ /* 0x000fe20000000000 */
[----:B------:R-:W-:Y:S01]  /*4d30*/  DFMA R102, R118, UR26, R102 ;  /* 0x0000001a76667c2b */ /* 0x000fe20008000066 */
[----:B------:R-:W-:Y:S01]  /*4d40*/  UMOV UR26, 0x18618619 ;  /* 0x18618619001a7882 */ /* 0x000fe20000000000 */
[----:B------:R-:W-:Y:S01]  /*4d50*/  DFMA R46, R28, R46, R96 ;  /* 0x0000002e1c2e722b */ /* 0x000fe20000000060 */
[----:B------:R-:W-:Y:S01]  /*4d60*/  UMOV UR27, 0x3fa86186 ;  /* 0x3fa86186001b7882 */ /* 0x000fe20000000000 */
[----:B------:R-:W-:Y:S01]  /*4d70*/  DFMA R30, R120, -UR30, R30 ;  /* 0x8000001e781e7c2b */ /* 0x000fe2000800001e */
[----:B------:R-:W-:Y:S01]  /*4d80*/  UMOV UR30, 0x1c71c71c ;  /* 0x1c71c71c001e7882 */ /* 0x000fe20000000000 */
[----:B------:R-:W-:Y:S01]  /*4d90*/  DADD R28, R90, -R92 ;  /* 0x000000005a1c7229 */ /* 0x000fe2000000085c */
[----:B------:R-:W-:Y:S01]  /*4da0*/  UMOV UR31, 0x3fac71c7 ;  /* 0x3fac71c7001f7882 */ /* 0x000fe20000000000 */
[----:B------:R-:W-:Y:S01]  /*4db0*/  DFMA R26, R120, UR26, R26 ;  /* 0x0000001a781a7c2b */ /* 0x000fe2000800001a */
[----:B------:R-:W-:Y:S01]  /*4dc0*/  UMOV UR26, 0x10410410 ;  /* 0x10410410001a7882 */ /* 0x000fe20000000000 */
[----:B------:R-:W-:Y:S01]  /*4dd0*/  UMOV UR27, 0x3f704104 ;  /* 0x3f704104001b7882 */ /* 0x000fe20000000000 */
[----:B------:R-:W-:Y:S01]  /*4de0*/  DADD R44, R104, -R40 ;  /* 0x00000000682c7229 */ /* 0x000fe20000000828 */
[----:B------:R-:W-:Y:S01]  /*4df0*/  UMOV UR34, 0x9999999a ;  /* 0x9999999a00227882 */ /* 0x000fe20000000000 */
[----:B------:R-:W-:Y:S01]  /*4e00*/  DFMA R120, R120, UR26, R102 ;  /* 0x0000001a78787c2b */ /* 0x000fe20008000066 */
[----:B------:R-:W-:Y:S01]  /*4e10*/  UMOV UR26, 0x9999999a ;  /* 0x9999999a001a7882 */ /* 0x000fe20000000000 */
[----:B------:R-:W-:Y:S01]  /*4e20*/  UMOV UR27, 0x3fb99999 ;  /* 0x3fb99999001b7882 */ /* 0x000fe20000000000 */
[----:B------:R-:W-:Y:S01]  /*4e30*/  DADD R48, -R104, R40 ;  /* 0x0000000068307229 */ /* 0x000fe20000000128 */
[----:B------:R-:W-:Y:S01]  /*4e40*/  UMOV UR35, 0x3f999999 ;  /* 0x3f99999900237882 */ /* 0x000fe20000000000 */
[C-C-:B------:R-:W-:Y:S01]  /*4e50*/  DADD R100, R108.reuse, -R16.reuse ;  /* 0x000000006c647229 */ /* 0x140fe20000000810 */
[----:B------:R-:W-:Y:S01]  /*4e60*/  UMOV UR40, 0x9999999a ;  /* 0x9999999a00287882 */ /* 0x000fe20000000000 */
[----:B------:R-:W-:Y:S01]  /*4e70*/  DADD R102, -R108, R16 ;  /* 0x000000006c667229 */ /* 0x000fe20000000110 */
[----:B------:R-:W-:Y:S01]  /*4e80*/  UMOV UR41, 0x3f999999 ;  /* 0x3f99999900297882 */ /* 0x000fe20000000000 */
[----:B------:R-:W-:Y:S01]  /*4e90*/  DADD R32, R122, -R124 ;  /* 0x000000007a207229 */ /* 0x000fe2000000087c */
[----:B------:R-:W-:Y:S01]  /*4ea0*/  UMOV UR36, 0x1c71c71d ;  /* 0x1c71c71d00247882 */ /* 0x000fe20000000000 */
[--C-:B------:R-:W-:Y:S01]  /*4eb0*/  DFMA R28, R28, UR26, R30.reuse ;  /* 0x0000001a1c1c7c2b */ /* 0x100fe2000800001e */
[----:B------:R-:W-:Y:S01]  /*4ec0*/  UMOV UR37, 0x3f8c71c7 ;  /* 0x3f8c71c700257882 */ /* 0x000fe20000000000 */
[--C-:B------:R-:W-:Y:S01]  /*4ed0*/  DFMA R38, R38, UR26, R30.reuse ;  /* 0x0000001a26267c2b */ /* 0x100fe2000800001e */
[----:B------:R-:W-:Y:S01]  /*4ee0*/  UMOV UR32, 0x55555555 ;  /* 0x5555555500207882 */ /* 0x000fe20000000000 */
[--C-:B------:R-:W-:Y:S01]  /*4ef0*/  DFMA R44, R44, UR26, R30.reuse ;  /* 0x0000001a2c2c7c2b */ /* 0x100fe2000800001e */
[----:B------:R-:W-:Y:S01]  /*4f00*/  UMOV UR33, 0x3fb55555 ;  /* 0x3fb5555500217882 */ /* 0x000fe20000000000 */
[--C-:B------:R-:W-:Y:S01]  /*4f10*/  DFMA R96, R48, UR26, R30.reuse ;  /* 0x0000001a30607c2b */ /* 0x100fe2000800001e */
[----:B------:R-:W-:Y:S01]  /*4f20*/  STG.E.64 desc[UR12][R60.64], R26 ;  /* 0x0000001a3c007986 */ /* 0x000fe2000c101b0c */
[----:B------:R-:W-:-:S02]  /*4f30*/  DFMA R100, R100, UR26, R30 ;  /* 0x0000001a64647c2b */ /* 0x000fc4000800001e */
[----:B------:R-:W-:Y:S02]  /*4f40*/  DFMA R102, R102, UR26, R30 ;  /* 0x0000001a66667c2b */ /* 0x000fe4000800001e */
[C---:B------:R-:W-:Y:S02]  /*4f50*/  DFMA R28, R32.reuse, UR30, R28 ;  /* 0x0000001e201c7c2b */ /* 0x040fe4000800001c */
[----:B------:R-:W-:Y:S01]  /*4f60*/  DFMA R30, R32, UR30, R38 ;  /* 0x0000001e201e7c2b */ /* 0x000fe20008000026 */
[----:B------:R-:W-:Y:S01]  /*4f70*/  UMOV UR30, 0x1c71c71d ;  /* 0x1c71c71d001e7882 */ /* 0x000fe20000000000 */
[C-C-:B------:R-:W-:Y:S01]  /*4f80*/  DADD R32, R90.reuse, R104.reuse ;  /* 0x000000005a207229 */ /* 0x140fe20000000068 */
[----:B------:R-:W-:Y:S01]  /*4f90*/  UMOV UR31, 0x3f9c71c7 ;  /* 0x3f9c71c7001f7882 */ /* 0x000fe20000000000 */
[----:B------:R-:W-:Y:S01]  /*4fa0*/  DADD R38, R90, -R104 ;  /* 0x000000005a267229 */ /* 0x000fe20000000868 */
[----:B------:R-:W-:Y:S01]  /*4fb0*/  STG.E.64 desc[UR12][R62.64], R28 ;  /* 0x0000001c3e007986 */ /* 0x000fe2000c101b0c */
[----:B------:R-:W-:-:S02]  /*4fc0*/  DFMA R98, R98, -R2, R98 ;  /* 0x800000026262722b */ /* 0x000fc40000000062 */
[-C--:B------:R-:W-:Y:S01]  /*4fd0*/  DFMA R114, R114, -R2.reuse, R114 ;  /* 0x800000027272722b */ /* 0x080fe20000000072 */
[----:B------:R-:W-:Y:S01]  /*4fe0*/  STG.E.64 desc[UR12][R58.64], R30 ;  /* 0x0000001e3a007986 */ /* 0x000fe2000c101b0c */
[----:B------:R-:W-:Y:S02]  /*4ff0*/  DADD R48, -R122, R124 ;  /* 0x000000007a307229 */ /* 0x000fe4000000017c */
[----:B------:R-:W-:Y:S02]  /*5000*/  DFMA R2, R116, -R2, R116 ;  /* 0x800000027402722b */ /* 0x000fe40000000074 */
[----:B------:R-:W-:Y:S02]  /*5010*/  DADD R116, R92, R40 ;  /* 0x000000005c747229 */ /* 0x000fe40000000028 */
[C-C-:B------:R-:W-:Y:S02]  /*5020*/  DFMA R110, R32.reuse, UR26, R120.reuse ;  /* 0x0000001a206e7c2b */ /* 0x140fe40008000078 */
[----:B------:R-:W-:-:S02]  /*5030*/  DFMA R118, R32, -UR38, R120 ;  /* 0x8000002620767c2b */ /* 0x000fc40008000078 */
[----:B------:R-:W-:Y:S02]  /*5040*/  DADD R128, R92, -R40 ;  /* 0x000000005c807229 */ /* 0x000fe40000000828 */
[----:B------:R-:W-:Y:S02]  /*5050*/  DFMA R126, R38, UR26, R120 ;  /* 0x0000001a267e7c2b */ /* 0x000fe40008000078 */
[----:B------:R-:W-:Y:S02]  /*5060*/  DADD R130, -R90, R104 ;  /* 0x000000005a827229 */ /* 0x000fe40000000168 */
[C---:B------:R-:W-:Y:S02]  /*5070*/  DFMA R32, R48.reuse, UR30, R44 ;  /* 0x0000001e30207c2b */ /* 0x040fe4000800002c */
[C---:B------:R-:W-:Y:S02]  /*5080*/  DFMA R38, R48.reuse, UR30, R96 ;  /* 0x0000001e30267c2b */ /* 0x040fe40008000060 */
[----:B------:R-:W-:-:S02]  /*5090*/  DFMA R44, R48, UR30, R100 ;  /* 0x0000001e302c7c2b */ /* 0x000fc40008000064 */
[----:B------:R-:W-:Y:S02]  /*50a0*/  DFMA R48, R48, UR30, R102 ;  /* 0x0000001e30307c2b */ /* 0x000fe40008000066 */
[C---:B------:R-:W-:Y:S02]  /*50b0*/  DFMA R96, R116.reuse, UR34, R110 ;  /* 0x0000002274607c2b */ /* 0x040fe4000800006e */
[----:B------:R-:W-:Y:S02]  /*50c0*/  DFMA R100, R116, -UR40, R118 ;  /* 0x8000002874647c2b */ /* 0x000fe40008000076 */
[----:B------:R-:W-:Y:S02]  /*50d0*/  DFMA R102, R128, UR34, R126 ;  /* 0x0000002280667c2b */ /* 0x000fe4000800007e */
[----:B------:R-:W-:Y:S02]  /*50e0*/  DADD R116, R90, R108 ;  /* 0x000000005a747229 */ /* 0x000fe4000000006c */
[----:B------:R-:W-:-:S02]  /*50f0*/  DADD R110, -R92, R40 ;  /* 0x000000005c6e7229 */ /* 0x000fc40000000128 */
[----:B------:R-:W-:Y:S02]  /*5100*/  DFMA R130, R130, UR26, R120 ;  /* 0x0000001a82827c2b */ /* 0x000fe40008000078 */
[C-C-:B------:R-:W-:Y:S02]  /*5110*/  DADD R128, R90.reuse, -R108.reuse ;  /* 0x000000005a807229 */ /* 0x140fe4000000086c */
[----:B------:R-:W-:Y:S02]  /*5120*/  DADD R132, -R90, R108 ;  /* 0x000000005a847229 */ /* 0x000fe4000000016c */
[----:B------:R-:W-:Y:S02]  /*5130*/  DFMA R118, R116, UR26, R120 ;  /* 0x0000001a74767c2b */ /* 0x000fe40008000078 */
[----:B------:R-:W-:Y:S02]  /*5140*/  DFMA R90, R110, UR34, R130 ;  /* 0x000000226e5a7c2b */ /* 0x000fe40008000082 */
[----:B------:R-:W-:-:S02]  /*5150*/  DADD R126, R92, R16 ;  /* 0x000000005c7e7229 */ /* 0x000fc40000000010 */
[----:B------:R-:W-:Y:S02]  /*5160*/  DFMA R116, R116, -UR38, R120 ;  /* 0x8000002674747c2b */ /* 0x000fe40008000078 */
[C-C-:B------:R-:W-:Y:S02]  /*5170*/  DADD R130, R92.reuse, -R16.reuse ;  /* 0x000000005c827229 */ /* 0x140fe40000000810 */
[----:B------:R-:W-:Y:S02]  /*5180*/  DADD R134, -R92, R16 ;  /* 0x000000005c867229 */ /* 0x000fe40000000110 */
[--C-:B------:R-:W-:Y:S02]  /*5190*/  DFMA R128, R128, UR26, R120.reuse ;  /* 0x0000001a80807c2b */ /* 0x100fe40008000078 */
[----:B------:R-:W-:Y:S02]  /*51a0*/  DFMA R132, R132, UR26, R120 ;  /* 0x0000001a84847c2b */ /* 0x000fe40008000078 */
[----:B------:R-:W-:-:S02]  /*51b0*/  DFMA R118, R126, UR34, R118 ;  /* 0x000000227e767c2b */ /* 0x000fc40008000076 */
[----:B------:R-:W-:Y:S02]  /*51c0*/  DFMA R116, R126, -UR40, R116 ;  /* 0x800000287e747c2b */ /* 0x000fe40008000074 */
[----:B------:R-:W-:Y:S02]  /*51d0*/  DFMA R128, R130, UR34, R128 ;  /* 0x0000002282807c2b */ /* 0x000fe40008000080 */
[----:B------:R-:W-:Y:S02]  /*51e0*/  DFMA R132, R134, UR34, R132 ;  /* 0x0000002286847c2b */ /* 0x000fe40008000084 */
[C---:B------:R-:W-:Y:S02]  /*51f0*/  DFMA R96, R122.reuse, UR30, R96 ;  /* 0x0000001e7a607c2b */ /* 0x040fe40008000060 */
[C---:B------:R-:W-:Y:S02]  /*5200*/  DFMA R100, R122.reuse, UR30, R100 ;  /* 0x0000001e7a647c2b */ /* 0x040fe40008000064 */
[----:B------:R-:W-:-:S02]  /*5210*/  DFMA R102, R122, UR30, R102 ;  /* 0x0000001e7a667c2b */ /* 0x000fc40008000066 */
[C---:B------:R-:W-:Y:S02]  /*5220*/  DFMA R90, R122.reuse, UR30, R90 ;  /* 0x0000001e7a5a7c2b */ /* 0x040fe4000800005a */
[C---:B------:R-:W-:Y:S02]  /*5230*/  DFMA R118, R122.reuse, UR30, R118 ;  /* 0x0000001e7a767c2b */ /* 0x040fe40008000076 */
[C---:B------:R-:W-:Y:S02]  /*5240*/  DFMA R116, R122.reuse, UR30, R116 ;  /* 0x0000001e7a747c2b */ /* 0x040fe40008000074 */
[C---:B------:R-:W-:Y:S02]  /*5250*/  DFMA R128, R122.reuse, UR30, R128 ;  /* 0x0000001e7a807c2b */ /* 0x040fe40008000080 */
[----:B------:R-:W-:Y:S01]  /*5260*/  DFMA R132, R122, UR30, R132 ;  /* 0x0000001e7a847c2b */ /* 0x000fe20008000084 */
[----:B------:R-:W-:Y:S01]  /*5270*/  UMOV UR30, 0x55555555 ;  /* 0x55555555001e7882 */ /* 0x000fe20000000000 */
[C---:B------:R-:W-:Y:S01]  /*5280*/  DFMA R96, R124.reuse, UR36, R96 ;  /* 0x000000247c607c2b */ /* 0x040fe20008000060 */
[----:B------:R-:W-:Y:S01]  /*5290*/  UMOV UR31, 0x3fb55555 ;  /* 0x3fb55555001f7882 */ /* 0x000fe20000000000 */
[----:B------:R-:W-:-:S02]  /*52a0*/  DFMA R100, R124, UR36, R100 ;  /* 0x000000247c647c2b */ /* 0x000fc40008000064 */
[C---:B------:R-:W-:Y:S02]  /*52b0*/  DFMA R102, R124.reuse, UR36, R102 ;  /* 0x000000247c667c2b */ /* 0x040fe40008000066 */
[C---:B------:R-:W-:Y:S02]  /*52c0*/  DFMA R90, R124.reuse, UR36, R90 ;  /* 0x000000247c5a7c2b */ /* 0x040fe4000800005a */
[C---:B------:R-:W-:Y:S02]  /*52d0*/  DFMA R118, R124.reuse, UR36, R118 ;  /* 0x000000247c767c2b */ /* 0x040fe40008000076 */
[C---:B------:R-:W-:Y:S02]  /*52e0*/  DFMA R116, R124.reuse, UR36, R116 ;  /* 0x000000247c747c2b */ /* 0x040fe40008000074 */
[C---:B------:R-:W-:Y:S02]  /*52f0*/  DFMA R128, R124.reuse, UR36, R128 ;  /* 0x000000247c807c2b */ /* 0x040fe40008000080 */
[----:B------:R-:W-:-:S02]  /*5300*/  DFMA R132, R124, UR36, R132 ;  /* 0x000000247c847c2b */ /* 0x000fc40008000084 */
[C---:B------:R-:W-:Y:S02]  /*5310*/  DFMA R96, R94.reuse, UR32, R96 ;  /* 0x000000205e607c2b */ /* 0x040fe40008000060 */
[C-C-:B------:R-:W-:Y:S02]  /*5320*/  DADD R92, R94.reuse, -R106.reuse ;  /* 0x000000005e5c7229 */ /* 0x140fe4000000086a */
[C---:B------:R-:W-:Y:S02]  /*5330*/  DADD R110, -R94.reuse, R106 ;  /* 0x000000005e6e7229 */ /* 0x040fe4000000016a */
[C---:B------:R-:W-:Y:S02]  /*5340*/  DFMA R100, R94.reuse, UR32, R100 ;  /* 0x000000205e647c2b */ /* 0x040fe40008000064 */
[C---:B------:R-:W-:Y:S02]  /*5350*/  DFMA R102, R94.reuse, UR32, R102 ;  /* 0x000000205e667c2b */ /* 0x040fe40008000066 */
[----:B------:R-:W-:-:S02]  /*5360*/  DFMA R90, R94, UR32, R90 ;  /* 0x000000205e5a7c2b */ /* 0x000fc4000800005a */
[C---:B------:R-:W-:Y:S02]  /*5370*/  DFMA R118, R94.reuse, -UR30, R118 ;  /* 0x8000001e5e767c2b */ /* 0x040fe40008000076 */
[C---:B------:R-:W-:Y:S02]  /*5380*/  DFMA R116, R94.reuse, -UR30, R116 ;  /* 0x8000001e5e747c2b */ /* 0x040fe40008000074 */
[C---:B------:R-:W-:Y:S02]  /*5390*/  DFMA R128, R94.reuse, -UR30, R128 ;  /* 0x8000001e5e807c2b */ /* 0x040fe40008000080 */
[----:B------:R-:W-:Y:S01]  /*53a0*/  DFMA R132, R94, -UR30, R132 ;  /* 0x8000001e5e847c2b */ /* 0x000fe20008000084 */
[----:B------:R-:W-:Y:S01]  /*53b0*/  UMOV UR30, 0x55555554 ;  /* 0x55555554001e7882 */ /* 0x000fe20000000000 */
[----:B------:R-:W-:Y:S01]  /*53c0*/  UMOV UR31, 0x3fa55555 ;  /* 0x3fa55555001f7882 */ /* 0x000fe20000000000 */
[----:B------:R-:W-:Y:S02]  /*53d0*/  DFMA R32, R92, UR32, R32 ;  /* 0x000000205c207c2b */ /* 0x000fe40008000020 */
[----:B------:R-:W-:-:S02]  /*53e0*/  DFMA R96, R106, UR30, R96 ;  /* 0x0000001e6a607c2b */ /* 0x000fc40008000060 */
[----:B------:R-:W-:Y:S02]  /*53f0*/  DFMA R38, R92, UR32, R38 ;  /* 0x000000205c267c2b */ /* 0x000fe40008000026 */
[C---:B------:R-:W-:Y:S01]  /*5400*/  DFMA R44, R110.reuse, UR32, R44 ;  /* 0x000000206e2c7c2b */ /* 0x040fe2000800002c */
[----:B------:R-:W-:Y:S01]  /*5410*/  STG.E.64 desc[UR12][R66.64], R32 ;  /* 0x0000002042007986 */ /* 0x000fe2000c101b0c */
[----:B------:R-:W-:Y:S01]  /*5420*/  DFMA R48, R110, UR32, R48 ;  /* 0x000000206e307c2b */ /* 0x000fe20008000030 */
[----:B------:R-:W-:Y:S01]  /*5430*/  UMOV UR32, 0x55555554 ;  /* 0x5555555400207882 */ /* 0x000fe20000000000 */
[----:B------:R-:W-:Y:S01]  /*5440*/  UMOV UR33, 0x3fa55555 ;  /* 0x3fa5555500217882 */ /* 0x000fe20000000000 */
[C---:B------:R-:W-:Y:S01]  /*5450*/  DFMA R100, R106.reuse, UR30, R100 ;  /* 0x0000001e6a647c2b */ /* 0x040fe20008000064 */
[----:B------:R0:W-:Y:S01]  /*5460*/  STG.E.64 desc[UR12][R64.64], R38 ;  /* 0x0000002640007986 */ /* 0x0001e2000c101b0c */
[C---:B------:R-:W-:Y:S02]  /*5470*/  DFMA R102, R106.reuse, UR30, R102 ;  /* 0x0000001e6a667c2b */ /* 0x040fe40008000066 */
[C---:B------:R-:W-:Y:S01]  /*5480*/  DFMA R92, R106.reuse, UR30, R90 ;  /* 0x0000001e6a5c7c2b */ /* 0x040fe2000800005a */
[----:B------:R-:W-:Y:S01]  /*5490*/  STG.E.64 desc[UR12][R70.64], R44 ;  /* 0x0000002c46007986 */ /* 0x000fe2000c101b0c */
[----:B------:R-:W-:-:S02]  /*54a0*/  DFMA R118, R106, -UR32, R118 ;  /* 0x800000206a767c2b */ /* 0x000fc40008000076 */
[C---:B------:R-:W-:Y:S01]  /*54b0*/  DFMA R116, R106.reuse, -UR32, R116 ;  /* 0x800000206a747c2b */ /* 0x040fe20008000074 */
[----:B------:R-:W-:Y:S01]  /*54c0*/  STG.E.64 desc[UR12][R68.64], R48 ;  /* 0x0000003044007986 */ /* 0x000fe2000c101b0c */
[C---:B------:R-:W-:Y:S02]  /*54d0*/  DFMA R128, R106.reuse, -UR32, R128 ;  /* 0x800000206a807c2b */ /* 0x040fe40008000080 */
[----:B------:R-:W-:Y:S02]  /*54e0*/  DFMA R132, R106, -UR32, R132 ;  /* 0x800000206a847c2b */ /* 0x000fe40008000084 */
[----:B------:R-:W-:Y:S01]  /*54f0*/  DADD R90, R98, -R114 ;  /* 0x00000000625a7229 */ /* 0x000fe20000000872 */
[----:B0-----:R-:W0:Y:S01]  /*5500*/  LDC.64 R38, c[0x0][0x390] ;  /* 0x0000e400ff267b82 */ /* 0x001e220000000a00 */
[C---:B------:R-:W-:Y:S02]  /*5510*/  DFMA R96, R88.reuse, 0.25, R96 ;  /* 0x3fd000005860782b */ /* 0x040fe40000000060 */
[----:B------:R-:W-:-:S02]  /*5520*/  DFMA R100, R88, 0.25, R100 ;  /* 0x3fd000005864782b */ /* 0x000fc40000000064 */
[C---:B------:R-:W-:Y:S02]  /*5530*/  DFMA R102, R88.reuse, -0.25, R102 ;  /* 0xbfd000005866782b */ /* 0x040fe40000000066 */
[----:B------:R-:W-:Y:S02]  /*5540*/  DFMA R92, R88, -0.25, R92 ;  /* 0xbfd00000585c782b */ /* 0x000fe4000000005c */
[----:B------:R-:W-:Y:S02]  /*5550*/  DADD R88, -R98, R114 ;  /* 0x0000000062587229 */ /* 0x000fe40000000172 */
[C---:B------:R-:W-:Y:S02]  /*5560*/  DFMA R118, R46.reuse, 0.25, R118 ;  /* 0x3fd000002e76782b */ /* 0x040fe40000000076 */
[C---:B------:R-:W-:Y:S02]  /*5570*/  DFMA R116, R46.reuse, 0.25, R116 ;  /* 0x3fd000002e74782b */ /* 0x040fe40000000074 */
[----:B------:R-:W-:-:S02]  /*5580*/  DFMA R128, R46, -0.25, R128 ;  /* 0xbfd000002e80782b */ /* 0x000fc40000000080 */
[----:B------:R-:W-:Y:S02]  /*5590*/  DFMA R132, R46, -0.25, R132 ;  /* 0xbfd000002e84782b */ /* 0x000fe40000000084 */
[----:B------:R-:W-:Y:S02]  /*55a0*/  DADD R46, R98, R114 ;  /* 0x00000000622e7229 */ /* 0x000fe40000000072 */
[----:B------:R-:W-:Y:S02]  /*55b0*/  DFMA R90, R90, 0.125, R96 ;  /* 0x3fc000005a5a782b */ /* 0x000fe40000000060 */
[C-C-:B------:R-:W-:Y:S02]  /*55c0*/  DADD R94, -R98.reuse, R2.reuse ;  /* 0x00000000625e7229 */ /* 0x140fe40000000102 */
[C-C-:B------:R-:W-:Y:S02]  /*55d0*/  DADD R96, R98.reuse, -R2.reuse ;  /* 0x0000000062607229 */ /* 0x140fe40000000802 */
[----:B------:R-:W-:Y:S01]  /*55e0*/  DADD R98, R98, R2 ;  /* 0x0000000062627229 */ /* 0x000fe20000000002 */
[----:B------:R-:W-:Y:S01]  /*55f0*/  STG.E.64 desc[UR12][R74.64], R90 ;  /* 0x0000005a4a007986 */ /* 0x000fe2000c101b0c */
[----:B------:R-:W-:-:S02]  /*5600*/  DFMA R88, R88, 0.125, R100 ;  /* 0x3fc000005858782b */ /* 0x000fc40000000064 */
[C---:B------:R-:W-:Y:S02]  /*5610*/  DFMA R102, R46.reuse, 0.125, R102 ;  /* 0x3fc000002e66782b */ /* 0x040fe40000000066 */
[----:B------:R-:W-:Y:S02]  /*5620*/  DFMA R92, R46, -0.125, R92 ;  /* 0xbfc000002e5c782b */ /* 0x000fe4000000005c */
[----:B------:R-:W-:Y:S01]  /*5630*/  DFMA R94, R94, 0.125, R118 ;  /* 0x3fc000005e5e782b */ /* 0x000fe20000000076 */
[----:B------:R-:W-:Y:S01]  /*5640*/  STG.E.64 desc[UR12][R72.64], R88 ;  /* 0x0000005848007986 */ /* 0x000fe2000c101b0c */
[----:B------:R-:W-:Y:S02]  /*5650*/  DFMA R96, R96, 0.125, R116 ;  /* 0x3fc000006060782b */ /* 0x000fe40000000074 */
[C---:B------:R-:W-:Y:S01]  /*5660*/  DFMA R128, R98.reuse, -0.125, R128 ;  /* 0xbfc000006280782b */ /* 0x040fe20000000080 */
[----:B------:R-:W-:Y:S01]  /*5670*/  STG.E.64 desc[UR12][R78.64], R102 ;  /* 0x000000664e007986 */ /* 0x000fe2000c101b0c */
[----:B------:R-:W-:-:S03]  /*5680*/  DFMA R132, R98, 0.125, R132 ;  /* 0x3fc000006284782b */ /* 0x000fc60000000084 */
[----:B------:R-:W-:Y:S04]  /*5690*/  STG.E.64 desc[UR12][R76.64], R92 ;  /* 0x0000005c4c007986 */ /* 0x000fe8000c101b0c */
[----:B------:R-:W-:Y:S04]  /*56a0*/  STG.E.64 desc[UR12][R82.64], R94 ;  /* 0x0000005e52007986 */ /* 0x000fe8000c101b0c */
[----:B------:R-:W-:Y:S04]  /*56b0*/  STG.E.64 desc[UR12][R80.64], R96 ;  /* 0x0000006050007986 */ /* 0x000fe8000c101b0c */
[----:B------:R-:W-:Y:S04]  /*56c0*/  STG.E.64 desc[UR12][R86.64], R128 ;  /* 0x0000008056007986 */ /* 0x000fe8000c101b0c */
[----:B------:R-:W-:Y:S04]  /*56d0*/  STG.E.64 desc[UR12][R84.64], R132 ;  /* 0x0000008454007986 */ /* 0x000fe8000c101b0c */
[----:B------:R-:W0:Y:S01]  /*56e0*/  LDG.E R53, desc[UR12][R52.64] ;  /* 0x0000000c34357981 */ /* 0x000e22000c1e1900 */
[----:B------:R-:W-:Y:S01]  /*56f0*/  DADD R26, R104, R108 ;  /* 0x00000000681a7229 */ /* 0x000fe2000000006c */
[----:B------:R-:W-:Y:S01]  /*5700*/  UMOV UR30, 0x1c71c71c ;  /* 0x1c71c71c001e7882 */ /* 0x000fe20000000000 */
[----:B------:R-:W-:Y:S01]  /*5710*/  DADD R30, R40, R16 ;  /* 0x00000000281e7229 */ /* 0x000fe20000000010 */
[----:B------:R-:W-:Y:S01]  /*5720*/  UMOV UR31, 0x3fac71c7 ;  /* 0x3fac71c7001f7882 */ /* 0x000fe20000000000 */
[----:B------:R-:W-:Y:S01]  /*5730*/  UMOV UR32, 0x1c71c71d ;  /* 0x1c71c71d00207882 */ /* 0x000fe20000000000 */
[----:B------:R-:W-:Y:S01]  /*5740*/  UMOV UR33, 0x3f9c71c7 ;  /* 0x3f9c71c700217882 */ /* 0x000fe20000000000 */
[----:B------:R-:W-:-:S02]  /*5750*/  DADD R32, R114, -R2 ;  /* 0x0000000072207229 */ /* 0x000fc40000000802 */
[----:B------:R-:W-:-:S08]  /*5760*/  DFMA R28, R26, UR26, R120 ;  /* 0x0000001a1a1c7c2b */ /* 0x000fd00008000078 */
[----:B------:R-:W-:-:S08]  /*5770*/  DFMA R28, R30, UR34, R28 ;  /* 0x000000221e1c7c2b */ /* 0x000fd0000800001c */
[----:B------:R-:W-:-:S08]  /*5780*/  DFMA R28, R122, -UR30, R28 ;  /* 0x8000001e7a1c7c2b */ /* 0x000fd0000800001c */
[----:B------:R-:W-:-:S08]  /*5790*/  DFMA R28, R124, -UR32, R28 ;  /* 0x800000207c1c7c2b */ /* 0x000fd0000800001c */
[----:B------:R-:W-:-:S08]  /*57a0*/  DFMA R28, R112, 0.25, R28 ;  /* 0x3fd00000701c782b */ /* 0x000fd0000000001c */
[----:B------:R-:W-:Y:S01]  /*57b0*/  DFMA R28, R32, 0.125, R28 ;  /* 0x3fc00000201c782b */ /* 0x000fe2000000001c */
[----:B0-----:R-:W-:-:S06]  /*57c0*/  IMAD.WIDE R32, R53, 0x8, R38 ;  /* 0x0000000835207825 */ /* 0x001fcc00078e0226 */
[----:B------:R0:W-:Y:S04]  /*57d0*/  STG.E.64 desc[UR12][R32.64], R28 ;  /* 0x0000001c20007986 */ /* 0x0001e8000c101b0c */
[----:B------:R-:W2:Y:S01]  /*57e0*/  LDG.E R51, desc[UR12][R50.64] ;  /* 0x0000000c32337981 */ /* 0x000ea2000c1e1900 */
[----:B------:R-:W-:-:S08]  /*57f0*/  DFMA R26, R26, -UR38, R120 ;  /* 0x800000261a1a7c2b */ /* 0x000fd00008000078 */
[----:B------:R-:W-:Y:S02]  /*5800*/  DFMA R26, R30, -UR40, R26 ;  /* 0x800000281e1a7c2b */ /* 0x000fe4000800001a */
[----:B------:R-:W-:-:S06]  /*5810*/  DADD R30, -R114, R2 ;  /* 0x00000000721e7229 */ /* 0x000fcc0000000102 */
[----:B------:R-:W-:-:S08]  /*5820*/  DFMA R26, R122, -UR30, R26 ;  /* 0x8000001e7a1a7c2b */ /* 0x000fd0000800001a */
[----:B------:R-:W-:-:S08]  /*5830*/  DFMA R26, R124, -UR32, R26 ;  /* 0x800000207c1a7c2b */ /* 0x000fd0000800001a */
[----:B------:R-:W-:-:S08]  /*5840*/  DFMA R26, R112, 0.25, R26 ;  /* 0x3fd00000701a782b */ /* 0x000fd0000000001a */
[----:B------:R-:W-:Y:S02]  /*5850*/  DFMA R26, R30, 0.125, R26 ;  /* 0x3fc000001e1a782b */ /* 0x000fe4000000001a */
[----:B0-----:R-:W-:Y:S01]  /*5860*/  DADD R28, R104, -R108 ;  /* 0x00000000681c7229 */ /* 0x001fe2000000086c */
[----:B--2---:R-:W-:-:S05]  /*5870*/  IMAD.WIDE R30, R51, 0x8, R38 ;  /* 0x00000008331e7825 */ /* 0x004fca00078e0226 */
[----:B------:R0:W-:Y:S04]  /*5880*/  STG.E.64 desc[UR12][R30.64], R26 ;  /* 0x0000001a1e007986 */ /* 0x0001e8000c101b0c */
[----:B------:R-:W0:Y:S01]  /*5890*/  LDG.E R57, desc[UR12][R56.64] ;  /* 0x0000000c38397981 */ /* 0x000e22000c1e1900 */
[----:B------:R-:W-:Y:S02]  /*58a0*/  DADD R32, R40, -R16 ;  /* 0x0000000028207229 */ /* 0x000fe40000000810 */
[----:B------:R-:W-:Y:S02]  /*58b0*/  DFMA R28, R28, UR26, R120 ;  /* 0x0000001a1c1c7c2b */ /* 0x000fe40008000078 */
[----:B------:R-:W-:-:S06]  /*58c0*/  DADD R2, R114, R2 ;  /* 0x0000000072027229 */ /* 0x000fcc0000000002 */
[----:B------:R-:W-:-:S08]  /*58d0*/  DFMA R28, R32, UR34, R28 ;  /* 0x00000022201c7c2b */ /* 0x000fd0000800001c */
[----:B------:R-:W-:-:S08]  /*58e0*/  DFMA R28, R122, -UR30, R28 ;  /* 0x8000001e7a1c7c2b */ /* 0x000fd0000800001c */
[----:B------:R-:W-:-:S08]  /*58f0*/  DFMA R28, R124, -UR32, R28 ;  /* 0x800000207c1c7c2b */ /* 0x000fd0000800001c */
[----:B------:R-:W-:-:S08]  /*5900*/  DFMA R28, R112, -0.25, R28 ;  /* 0xbfd00000701c782b */ /* 0x000fd0000000001c */
[----:B------:R-:W-:Y:S01]  /*5910*/  DFMA R28, R2, 0.125, R28 ;  /* 0x3fc00000021c782b */ /* 0x000fe2000000001c */
[----:B0-----:R-:W-:-:S06]  /*5920*/  IMAD.WIDE R26, R57, 0x8, R38 ;  /* 0x00000008391a7825 */ /* 0x001fcc00078e0226 */
[----:B------:R0:W-:Y:S04]  /*5930*/  STG.E.64 desc[UR12][R26.64], R28 ;  /* 0x0000001c1a007986 */ /* 0x0001e8000c101b0c */
[----:B------:R-:W2:Y:S01]  /*5940*/  LDG.E R55, desc[UR12][R54.64] ;  /* 0x0000000c36377981 */ /* 0x000ea2000c1e1900 */
[----:B------:R-:W-:Y:S01]  /*5950*/  DADD R104, -R104, R108 ;  /* 0x0000000068687229 */ /* 0x000fe2000000016c */
[----:B------:R-:W1:Y:S01]  /*5960*/  MUFU.RCP64H R31, R43 ;  /* 0x0000002b001f7308 */ /* 0x000e620000001800 */
[----:B------:R-:W-:Y:S01]  /*5970*/  DADD R16, -R40, R16 ;  /* 0x0000000028107229 */ /* 0x000fe20000000110 */
[----:B------:R-:W-:Y:S01]  /*5980*/  VIADD R30, R43, 0x300402 ;  /* 0x003004022b1e7836 */ /* 0x000fe20000000000 */
[----:B------:R-:W-:Y:S04]  /*5990*/  BSSY.RECONVERGENT B1, `(.L_x_137) ;  /* 0x0000016000017945 */ /* 0x000fe80003800200 */
[----:B------:R-:W-:Y:S01]  /*59a0*/  DFMA R104, R104, UR26, R120 ;  /* 0x0000001a68687c2b */ /* 0x000fe20008000078 */
[----:B------:R-:W-:-:S07]  /*59b0*/  FSETP.GEU.AND P0, PT, |R30|, 5.8789094863358348022e-39, PT ;  /* 0x004004021e00780b */ /* 0x000fce0003f0e200 */
[----:B------:R-:W-:Y:S02]  /*59c0*/  DFMA R16, R16, UR34, R104 ;  /* 0x0000002210107c2b */ /* 0x000fe40008000068 */
[----:B-1----:R-:W-:-:S06]  /*59d0*/  DFMA R32, -R42, R30, 1 ;  /* 0x3ff000002a20742b */ /* 0x002fcc000000011e */
[----:B------:R-:W-:Y:S02]  /*59e0*/  DFMA R16, R122, -UR30, R16 ;  /* 0x8000001e7a107c2b */ /* 0x000fe40008000010 */
[----:B------:R-:W-:-:S06]  /*59f0*/  DFMA R32, R32, R32, R32 ;  /* 0x000000202020722b */ /* 0x000fcc0000000020 */
[----:B------:R-:W-:Y:S02]  /*5a00*/  DFMA R16, R124, -UR32, R16 ;  /* 0x800000207c107c2b */ /* 0x000fe40008000010 */
[----:B------:R-:W-:-:S06]  /*5a10*/  DFMA R32, R30, R32, R30 ;  /* 0x000000201e20722b */ /* 0x000fcc000000001e */
[----:B------:R-:W-:Y:S02]  /*5a20*/  DFMA R16, R112, -0.25, R16 ;  /* 0xbfd000007010782b */ /* 0x000fe40000000010 */
[----:B0-----:R-:W-:-:S06]  /*5a30*/  DFMA R26, -R42, R32, 1 ;  /* 0x3ff000002a1a742b */ /* 0x001fcc0000000120 */
[----:B------:R-:W-:Y:S02]  /*5a40*/  DFMA R16, R2, -0.125, R16 ;  /* 0xbfc000000210782b */ /* 0x000fe40000000010 */
[----:B------:R-:W-:Y:S01]  /*5a50*/  DFMA R26, R32, R26, R32 ;  /* 0x0000001a201a722b */ /* 0x000fe20000000020 */
[----:B--2---:R-:W-:-:S05]  /*5a60*/  IMAD.WIDE R2, R55, 0x8, R38 ;  /* 0x0000000837027825 */ /* 0x004fca00078e0226 */
[----:B------:R0:W-:Y:S01]  /*5a70*/  STG.E.64 desc[UR12][R2.64], R16 ;  /* 0x0000001002007986 */ /* 0x0001e2000c101b0c */
[----:B------:R-:W-:Y:S05]  /*5a80*/  @P0 BRA `(.L_x_138) ;  /* 0x0000000000180947 */ /* 0x000fea0003800000 */
[----:B0-----:R-:W-:Y:S01]  /*5a90*/  LOP3.LUT R2, R43, 0x7fffffff, RZ, 0xc0, !PT ;  /* 0x7fffffff2b027812 */ /* 0x001fe200078ec0ff */
[----:B------:R-:W-:Y:S01]  /*5aa0*/  IMAD.MOV.U32 R29, RZ, RZ, R43 ;  /* 0x000000ffff1d7224 */ /* 0x000fe200078e002b */
[----:B------:R-:W-:Y:S02]  /*5ab0*/  MOV R28, R42 ;  /* 0x0000002a001c7202 */ /* 0x000fe40000000f00 */
[----:B------:R-:W-:Y:S01]  /*5ac0*/  MOV R30, 0x5af0 ;  /* 0x00005af0001e7802 */ /* 0x000fe20000000f00 */
[----:B------:R-:W-:-:S07]  /*5ad0*/  VIADD R25, R2, 0xfff00000 ;  /* 0xfff0000002197836 */ /* 0x000fce0000000000 */
[----:B------:R-:W-:Y:S05]  /*5ae0*/  CALL.REL.NOINC `($__internal_3_$__cuda_sm20_dblrcp_rn_slowpath_v3) ;  /* 0x0000000400507944 */ /* 0x000fea0003c00000 */
.L_x_138:
[----:B------:R-:W-:Y:S05]  /*5af0*/  BSYNC.RECONVERGENT B1 ;  /* 0x0000000000017941 */ /* 0x000fea0003800200 */
.L_x_137:
[C---:B0-----:R-:W-:Y:S01]  /*5b00*/  DMUL R2, R34.reuse, UR22 ;  /* 0x0000001622027c28 */ /* 0x041fe20008000000 */
[----:B------:R-:W-:Y:S01]  /*5b10*/  UMOV UR26, 0x1c71c71c ;  /* 0x1c71c71c001a7882 */ /* 0x000fe20000000000 */
[----:B------:R-:W-:Y:S01]  /*5b20*/  DMUL R16, R34, R36 ;  /* 0x0000002422107228 */ /* 0x000fe20000000000 */
[----:B------:R-:W-:Y:S01]  /*5b30*/  UMOV UR27, 0x3fbc71c7 ;  /* 0x3fbc71c7001b7882 */ /* 0x000fe20000000000 */
[----:B------:R-:W-:Y:S01]  /*5b40*/  MOV R44, 0x0 ;  /* 0x00000000002c7802 */ /* 0x000fe20000000f00 */
[----:B------:R-:W-:Y:S01]  /*5b50*/  IMAD.MOV.U32 R45, RZ, RZ, 0x3ff00000 ;  /* 0x3ff00000ff2d7424 */ /* 0x000fe200078e00ff */
[----:B------:R-:W0:Y:S02]  /*5b60*/  LDC.64 R56, c[0x0][0x398] ;  /* 0x0000e600ff387b82 */ /* 0x000e240000000a00 */
[----:B------:R-:W-:Y:S02]  /*5b70*/  DMUL R2, R36, R2 ;  /* 0x0000000224027228 */ /* 0x000fe40000000000 */
[----:B------:R-:W-:-:S02]  /*5b80*/  DMUL R16, R16, R26 ;  /* 0x0000001a10107228 */ /* 0x000fc40000000000 */
[C-C-:B------:R-:W-:Y:S02]  /*5b90*/  DFMA R28, R12.reuse, 4.5, R44.reuse ;  /* 0x401200000c1c782b */ /* 0x140fe4000000002c */
[--C-:B------:R-:W-:Y:S01]  /*5ba0*/  DFMA R12, R12, -4.5, R44.reuse ;  /* 0xc01200000c0c782b */ /* 0x100fe2000000002c */
[----:B------:R-:W1:Y:S01]  /*5bb0*/  LDC.64 R58, c[0x0][0x3a0] ;  /* 0x0000e800ff3a7b82 */ /* 0x000e620000000a00 */
[----:B------:R-:W-:Y:S02]  /*5bc0*/  DMUL R2, R2, R26 ;  /* 0x0000001a02027228 */ /* 0x000fe40000000000 */
[----:B------:R-:W-:Y:S02]  /*5bd0*/  DSETP.GT.AND P0, PT, R16, RZ, PT ;  /* 0x000000ff1000722a */ /* 0x000fe40003f04000 */
[C-C-:B------:R-:W-:Y:S02]  /*5be0*/  DFMA R26, R10.reuse, 4.5, R44.reuse ;  /* 0x401200000a1a782b */ /* 0x140fe4000000002c */
[----:B------:R-:W-:-:S02]  /*5bf0*/  DFMA R10, R10, -4.5, R44 ;  /* 0xc01200000a0a782b */ /* 0x000fc4000000002c */
[----:B------:R-:W-:Y:S02]  /*5c00*/  DMUL R2, R2, UR26 ;  /* 0x0000001a02027c28 */ /* 0x000fe40008000000 */
[C-C-:B------:R-:W-:Y:S02]  /*5c10*/  DFMA R30, R14.reuse, 4.5, R44.reuse ;  /* 0x401200000e1e782b */ /* 0x140fe4000000002c */
[----:B------:R-:W-:Y:S02]  /*5c20*/  DFMA R44, R14, -4.5, R44 ;  /* 0xc01200000e2c782b */ /* 0x000fe4000000002c */
[----:B------:R-:W-:Y:S01]  /*5c30*/  DMUL R26, R26, UR26 ;  /* 0x0000001a1a1a7c28 */ /* 0x000fe20008000000 */
[----:B0-----:R-:W-:Y:S01]  /*5c40*/  IMAD.WIDE R54, R0, 0x8, R56 ;  /* 0x0000000800367825 */ /* 0x001fe200078e0238 */
[-C--:B------:R-:W-:Y:S02]  /*5c50*/  DMUL R4, R4, R2.reuse ;  /* 0x0000000204047228 */ /* 0x080fe40000000000 */
[----:B------:R-:W-:-:S02]  /*5c60*/  DMUL R6, R6, R2 ;  /* 0x0000000206067228 */ /* 0x000fc40000000000 */
[----:B------:R-:W-:Y:S02]  /*5c70*/  DMUL R14, R8, R2 ;  /* 0x00000002080e7228 */ /* 0x000fe40000000000 */
[----:B------:R-:W-:Y:S01]  /*5c80*/  DMUL R10, R10, UR26 ;  /* 0x0000001a0a0a7c28 */ /* 0x000fe20008000000 */
[----:B-1----:R-:W-:Y:S01]  /*5c90*/  IMAD.WIDE R16, R21, 0x8, R58 ;  /* 0x0000000815107825 */ /* 0x002fe200078e023a */
[----:B------:R-:W-:Y:S02]  /*5ca0*/  DMUL R28, R28, UR26 ;  /* 0x0000001a1c1c7c28 */ /* 0x000fe40008000000 */
[----:B------:R-:W-:Y:S01]  /*5cb0*/  FSEL R2, R4, RZ, P0 ;  /* 0x000000ff04027208 */ /* 0x000fe20000000000 */
[----:B------:R-:W-:Y:S01]  /*5cc0*/  DMUL R30, R30, UR26 ;  /* 0x0000001a1e1e7c28 */ /* 0x000fe20008000000 */
[----:B------:R-:W-:Y:S01]  /*5cd0*/  FSEL R3, R5, RZ, P0 ;  /* 0x000000ff05037208 */ /* 0x000fe20000000000 */
[----:B------:R-:W-:Y:S01]  /*5ce0*/  DMUL R44, R44, UR26 ;  /* 0x0000001a2c2c7c28 */ /* 0x000fe20008000000 */
[----:B------:R-:W-:-:S02]  /*5cf0*/  FSEL R4, R6, RZ, P0 ;  /* 0x000000ff06047208 */ /* 0x000fc40000000000 */
[----:B------:R-:W-:Y:S01]  /*5d00*/  FSEL R5, R7, RZ, P0 ;  /* 0x000000ff07057208 */ /* 0x000fe20000000000 */
[----:B------:R-:W-:Y:S01]  /*5d10*/  DMUL R6, R12, UR26 ;  /* 0x0000001a0c067c28 */ /* 0x000fe20008000000 */
[----:B------:R-:W-:Y:S01]  /*5d20*/  UMOV UR26, 0x55555555 ;  /* 0x55555555001a7882 */ /* 0x000fe20000000000 */
[C-C-:B------:R-:W-:Y:S01]  /*5d30*/  DFMA R8, R34.reuse, R26, R2.reuse ;  /* 0x0000001a2208722b */ /* 0x140fe20000000002 */
[----:B------:R-:W-:Y:S01]  /*5d40*/  UMOV UR27, 0x3fd55555 ;  /* 0x3fd55555001b7882 */ /* 0x000fe20000000000 */
[--C-:B------:R-:W-:Y:S02]  /*5d50*/  DFMA R12, R34, R10, -R2.reuse ;  /* 0x0000000a220c722b */ /* 0x100fe40000000802 */
[----:B------:R-:W-:Y:S02]  /*5d60*/  DFMA R26, R36, R26, -R2 ;  /* 0x0000001a241a722b */ /* 0x000fe40000000802 */
[-CC-:B------:R-:W-:Y:S02]  /*5d70*/  DFMA R40, R34, R6.reuse, -R4.reuse ;  /* 0x000000062228722b */ /* 0x180fe40000000804 */
[C---:B------:R-:W-:Y:S01]  /*5d80*/  DFMA R42, R36.reuse, R6, R4 ;  /* 0x00000006242a722b */ /* 0x040fe20000000004 */
[----:B------:R-:W-:Y:S01]  /*5d90*/  FSEL R6, R14, RZ, P0 ;  /* 0x000000ff0e067208 */ /* 0x000fe20000000000 */
[C---:B------:R-:W-:Y:S01]  /*5da0*/  DFMA R10, R36.reuse, R10, R2 ;  /* 0x0000000a240a722b */ /* 0x040fe20000000002 */
[----:B------:R-:W-:Y:S01]  /*5db0*/  FSEL R7, R15, RZ, P0 ;  /* 0x000000ff0f077208 */ /* 0x000fe20000000000 */
[----:B------:R-:W-:Y:S01]  /*5dc0*/  DFMA R38, R36, R28, -R4 ;  /* 0x0000001c2426722b */ /* 0x000fe20000000804 */
[----:B------:R-:W-:Y:S01]  /*5dd0*/  IMAD.WIDE R14, R21, 0x8, R56 ;  /* 0x00000008150e7825 */ /* 0x000fe200078e0238 */
[----:B------:R-:W-:-:S02]  /*5de0*/  DMUL R2, R34, UR26 ;  /* 0x0000001a22027c28 */ /* 0x000fc40008000000 */
[----:B------:R-:W-:Y:S02]  /*5df0*/  DFMA R32, R34, R28, R4 ;  /* 0x0000001c2220722b */ /* 0x000fe40000000004 */
[C-C-:B------:R-:W-:Y:S01]  /*5e00*/  DFMA R48, R36.reuse, R30, -R6.reuse ;  /* 0x0000001e2430722b */ /* 0x140fe20000000806 */
[--C-:B------:R-:W-:Y:S01]  /*5e10*/  IMAD.WIDE R4, R24, 0x8, R56.reuse ;  /* 0x0000000818047825 */ /* 0x100fe200078e0238 */
[C-C-:B------:R-:W-:Y:S02]  /*5e20*/  DFMA R52, R36.reuse, R44, R6.reuse ;  /* 0x0000002c2434722b */ /* 0x140fe40000000006 */
[----:B------:R-:W-:Y:S01]  /*5e30*/  DMUL R36, R36, UR26 ;  /* 0x0000001a24247c28 */ /* 0x000fe20008000000 */
[C---:B------:R-:W-:Y:S01]  /*5e40*/  IMAD.WIDE R28, R22.reuse, 0x8, R56 ;  /* 0x00000008161c7825 */ /* 0x040fe200078e0238 */
[C-C-:B------:R-:W-:Y:S01]  /*5e50*/  DFMA R46, R34.reuse, R30, R6.reuse ;  /* 0x0000001e222e722b */ /* 0x140fe20000000006 */
[----:B------:R0:W-:Y:S01]  /*5e60*/  STG.E.64 desc[UR12][R4.64], R2 ;  /* 0x0000000204007986 */ /* 0x0001e2000c101b0c */
[----:B------:R-:W-:Y:S01]  /*5e70*/  DFMA R50, R34, R44, -R6 ;  /* 0x0000002c2232722b */ /* 0x000fe20000000806 */
[----:B------:R-:W-:-:S04]  /*5e80*/  IMAD.WIDE R30, R22, 0x8, R58 ;  /* 0x00000008161e7825 */ /* 0x000fc800078e023a */
[----:B------:R-:W-:-:S04]  /*5e90*/  IMAD.WIDE R6, R24, 0x8, R58 ;  /* 0x0000000818067825 */ /* 0x000fc800078e023a */
[C---:B------:R-:W-:Y:S01]  /*5ea0*/  IMAD.WIDE R34, R19.reuse, 0x8, R56 ;  /* 0x0000000813227825 */ /* 0x040fe200078e0238 */
[----:B------:R2:W-:Y:S03]  /*5eb0*/  STG.E.64 desc[UR12][R6.64], R36 ;  /* 0x0000002406007986 */ /* 0x0005e6000c101b0c */
[----:B0-----:R-:W-:Y:S01]  /*5ec0*/  IMAD.WIDE R2, R19, 0x8, R58 ;  /* 0x0000000813027825 */ /* 0x001fe200078e023a */
[----:B------:R2:W-:Y:S03]  /*5ed0*/  STG.E.64 desc[UR12][R14.64], R8 ;  /* 0x000000080e007986 */ /* 0x0005e6000c101b0c */
[C---:B------:R-:W-:Y:S01]  /*5ee0*/  IMAD.WIDE R44, R20.reuse, 0x8, R56 ;  /* 0x00000008142c7825 */ /* 0x040fe200078e0238 */
[----:B------:R2:W-:Y:S03]  /*5ef0*/  STG.E.64 desc[UR12][R16.64], R26 ;  /* 0x0000001a10007986 */ /* 0x0005e6000c101b0c */
[--C-:B------:R-:W-:Y:S01]  /*5f00*/  IMAD.WIDE R20, R20, 0x8, R58.reuse ;  /* 0x0000000814147825 */ /* 0x100fe200078e023a */
[----:B------:R2:W-:Y:S03]  /*5f10*/  STG.E.64 desc[UR12][R28.64], R12 ;  /* 0x0000000c1c007986 */ /* 0x0005e6000c101b0c */
[----:B------:R-:W-:Y:S01]  /*5f20*/  IMAD.WIDE R4, R0, 0x8, R58 ;  /* 0x0000000800047825 */ /* 0x000fe200078e023a */
[----:B------:R2:W-:Y:S03]  /*5f30*/  STG.E.64 desc[UR12][R30.64], R10 ;  /* 0x0000000a1e007986 */ /* 0x0005e6000c101b0c */
[C---:B------:R-:W-:Y:S01]  /*5f40*/  IMAD.WIDE R56, R18.reuse, 0x8, R56 ;  /* 0x0000000812387825 */ /* 0x040fe200078e0238 */
[----:B------:R2:W-:Y:S03]  /*5f50*/  STG.E.64 desc[UR12][R34.64], R32 ;  /* 0x0000002022007986 */ /* 0x0005e6000c101b0c */
[----:B------:R-:W-:Y:S01]  /*5f60*/  IMAD.WIDE R18, R18, 0x8, R58 ;  /* 0x0000000812127825 */ /* 0x000fe200078e023a */
[----:B------:R2:W-:Y:S04]  /*5f70*/  STG.E.64 desc[UR12][R2.64], R38 ;  /* 0x0000002602007986 */ /* 0x0005e8000c101b0c */
[----:B------:R2:W-:Y:S04]  /*5f80*/  STG.E.64 desc[UR12][R44.64], R40 ;  /* 0x000000282c007986 */ /* 0x0005e8000c101b0c */
[----:B------:R2:W-:Y:S04]  /*5f90*/  STG.E.64 desc[UR12][R20.64], R42 ;  /* 0x0000002a14007986 */ /* 0x0005e8000c101b0c */
[----:B------:R2:W-:Y:S04]  /*5fa0*/  STG.E.64 desc[UR12][R54.64], R46 ;  /* 0x0000002e36007986 */ /* 0x0005e8000c101b0c */
[----:B------:R2:W-:Y:S04]  /*5fb0*/  STG.E.64 desc[UR12][R4.64], R48 ;  /* 0x0000003004007986 */ /* 0x0005e8000c101b0c */
[----:B------:R2:W-:Y:S04]  /*5fc0*/  STG.E.64 desc[UR12][R56.64], R50 ;  /* 0x0000003238007986 */ /* 0x0005e8000c101b0c */
[----:B------:R2:W-:Y:S02]  /*5fd0*/  STG.E.64 desc[UR12][R18.64], R52 ;  /* 0x0000003412007986 */ /* 0x0005e4000c101b0c */
.L_x_78:
[----:B01----:R-:W-:Y:S05]  /*5fe0*/  BSYNC.RECONVERGENT B0 ;  /* 0x0000000000007941 */ /* 0x003fea0003800200 */
.L_x_77:
[----:B------:R-:W0:Y:S02]  /*5ff0*/  LDCU UR26, c[0x0][0x360] ;  /* 0x00006c00ff1a77ac */ /* 0x000e240008000800 */
[----:B0-----:R-:W-:Y:S01]  /*6000*/  VIADD R24, R24, UR26 ;  /* 0x0000001a18187c36 */ /* 0x001fe20008000000 */
[----:B------:R-:W-:Y:S06]  /*6010*/  @P1 BRA `(.L_x_139) ;  /* 0xffffffa0005c1947 */ /* 0x000fec000383ffff */
[----:B------:R-:W-:Y:S05]  /*6020*/  EXIT ;  /* 0x000000000000794d */ /* 0x000fea0003800000 */
        .weak           $__internal_3_$__cuda_sm20_dblrcp_rn_slowpath_v3
        .type           $__internal_3_$__cuda_sm20_dblrcp_rn_slowpath_v3,@function
        .size           $__internal_3_$__cuda_sm20_dblrcp_rn_slowpath_v3,($__internal_4_$__cuda_sm20_div_rn_f64_full - $__internal_3_$__cuda_sm20_dblrcp_rn_slowpath_v3)
$__internal_3_$__cuda_sm20_dblrcp_rn_slowpath_v3:
[----:B------:R-:W-:Y:S01]  /*6030*/  DSETP.GTU.AND P0, PT, |R28|, +INF , PT ;  /* 0x7ff000001c00742a */ /* 0x000fe20003f0c200 */
[----:B------:R-:W-:-:S13]  /*6040*/  BSSY.RECONVERGENT B2, `(.L_x_140) ;  /* 0x0000024000027945 */ /* 0x000fda0003800200 */
[----:B------:R-:W-:Y:S05]  /*6050*/  @P0 BRA `(.L_x_141) ;  /* 0x0000000000800947 */ /* 0x000fea0003800000 */
[----:B------:R-:W-:-:S04]  /*6060*/  LOP3.LUT R16, R29, 0x7fffffff, RZ, 0xc0, !PT ;  /* 0x7fffffff1d107812 */ /* 0x000fc800078ec0ff */
[----:B------:R-:W-:-:S04]  /*6070*/  IADD3 R2, PT, PT, R16, -0x1, RZ ;  /* 0xffffffff10027810 */ /* 0x000fc80007ffe0ff */
[----:B------:R-:W-:-:S13]  /*6080*/  ISETP.GE.U32.AND P0, PT, R2, 0x7fefffff, PT ;  /* 0x7fefffff0200780c */ /* 0x000fda0003f06070 */
[----:B------:R-:W-:Y:S01]  /*6090*/  @P0 LOP3.LUT R3, R29, 0x7ff00000, RZ, 0x3c, !PT ;  /* 0x7ff000001d030812 */ /* 0x000fe200078e3cff */
[----:B------:R-:W-:Y:S01]  /*60a0*/  @P0 IMAD.MOV.U32 R2, RZ, RZ, RZ ;  /* 0x000000ffff020224 */ /* 0x000fe200078e00ff */
        /* <DEDUP_REMOVED lines=17> */
.L_x_143:
        /* <DEDUP_REMOVED lines=10> */
.L_x_141:
[----:B------:R-:W-:Y:S02]  /*6260*/  LOP3.LUT R3, R29, 0x80000, RZ, 0xfc, !PT ;  /* 0x000800001d037812 */ /* 0x000fe400078efcff */
[----:B------:R-:W-:-:S07]  /*6270*/  MOV R2, R28 ;  /* 0x0000001c00027202 */ /* 0x000fce0000000f00 */
.L_x_142:
[----:B------:R-:W-:Y:S05]  /*6280*/  BSYNC.RECONVERGENT B2 ;  /* 0x0000000000027941 */ /* 0x000fea0003800200 */
.L_x_140:
[----:B------:R-:W-:Y:S01]  /*6290*/  IMAD.MOV.U32 R26, RZ, RZ, R2 ;  /* 0x000000ffff1a7224 */ /* 0x000fe200078e0002 */
[----:B------:R-:W-:Y:S01]  /*62a0*/  MOV R2, R30 ;  /* 0x0000001e00027202 */ /* 0x000fe20000000f00 */
[----:B------:R-:W-:Y:S02]  /*62b0*/  IMAD.MOV.U32 R27, RZ, RZ, R3 ;  /* 0x000000ffff1b7224 */ /* 0x000fe400078e0003 */
[----:B------:R-:W-:-:S04]  /*62c0*/  IMAD.MOV.U32 R3, RZ, RZ, 0x0 ;  /* 0x00000000ff037424 */ /* 0x000fc800078e00ff */
[----:B------:R-:W-:Y:S05]  /*62d0*/  RET.REL.NODEC R2 `(_Z37dvc_ScaLBL_D3Q19_AAodd_GreyscaleColorPiS_PdS0_S0_S0_S0_S0_S0_S0_S0_dddddddddddiiiii) ;  /* 0xffffff9c02487950 */ /* 0x000fea0003c3ffff */
        .weak           $__internal_4_$__cuda_sm20_div_rn_f64_full
        .type           $__internal_4_$__cuda_sm20_div_rn_f64_full,@function
        .size           $__internal_4_$__cuda_sm20_div_rn_f64_full,($__internal_5_$__cuda_sm20_dsqrt_rn_f64_mediumpath_v1 - $__internal_4_$__cuda_sm20_div_rn_f64_full)
$__internal_4_$__cuda_sm20_div_rn_f64_full:
[C---:B------:R-:W-:Y:S01]  /*62e0*/  FSETP.GEU.AND P0, PT, |R145|.reuse, 1.469367938527859385e-39, PT ;  /* 0x001000009100780b */ /* 0x040fe20003f0e200 */
[----:B------:R-:W-:Y:S01]  /*62f0*/  IMAD.MOV.U32 R27, RZ, RZ, 0x1ca00000 ;  /* 0x1ca00000ff1b7424 */ /* 0x000fe200078e00ff */
[----:B------:R-:W-:Y:S01]  /*6300*/  LOP3.LUT R142, R145, 0x800fffff, RZ, 0xc0, !PT ;  /* 0x800fffff918e7812 */ /* 0x000fe200078ec0ff */
[----:B------:R-:W-:Y:S01]  /*6310*/  IMAD.MOV.U32 R32, RZ, RZ, R146 ;  /* 0x000000ffff207224 */ /* 0x000fe200078e0092 */
[----:B------:R-:W-:Y:S01]  /*6320*/  MOV R150, 0x1 ;  /* 0x0000000100967802 */ /* 0x000fe20000000f00 */
[----:B------:R-:W-:Y:S01]  /*6330*/  BSSY.RECONVERGENT B1, `(.L_x_144) ;  /* 0x0000055000017945 */ /* 0x000fe20003800200 */
[----:B------:R-:W-:Y:S01]  /*6340*/  LOP3.LUT R143, R142, 0x3ff00000, RZ, 0xfc, !PT ;  /* 0x3ff000008e8f7812 */ /* 0x000fe200078efcff */
[----:B------:R-:W-:Y:S01]  /*6350*/  IMAD.MOV.U32 R142, RZ, RZ, R144 ;  /* 0x000000ffff8e7224 */ /* 0x000fe200078e0090 */
[C---:B------:R-:W-:Y:S02]  /*6360*/  FSETP.GEU.AND P5, PT, |R147|.reuse, 1.469367938527859385e-39, PT ;  /* 0x001000009300780b */ /* 0x040fe40003fae200 */
[----:B------:R-:W-:-:S02]  /*6370*/  LOP3.LUT R25, R147, 0x7ff00000, RZ, 0xc0, !PT ;  /* 0x7ff0000093197812 */ /* 0x000fc400078ec0ff */
[----:B------:R-:W-:Y:S01]  /*6380*/  LOP3.LUT R29, R145, 0x7ff00000, RZ, 0xc0, !PT ;  /* 0x7ff00000911d7812 */ /* 0x000fe200078ec0ff */
[----:B------:R-:W-:-:S03]  /*6390*/  @!P0 DMUL R142, R144, 8.98846567431157953865e+307 ;  /* 0x7fe00000908e8828 */ /* 0x000fc60000000000 */
[----:B------:R-:W-:-:S03]  /*63a0*/  ISETP.GE.U32.AND P4, PT, R25, R29, PT ;  /* 0x0000001d1900720c */ /* 0x000fc60003f86070 */
[----:B------:R-:W0:Y:S01]  /*63b0*/  MUFU.RCP64H R151, R143 ;  /* 0x0000008f00977308 */ /* 0x000e220000001800 */
[----:B------:R-:W-:Y:S02]  /*63c0*/  SEL R33, R27, 0x63400000, !P4 ;  /* 0x634000001b217807 */ /* 0x000fe40006000000 */
[----:B------:R-:W-:Y:S02]  /*63d0*/  @!P5 LOP3.LUT R28, R145, 0x7ff00000, RZ, 0xc0, !PT ;  /* 0x7ff00000911cd812 */ /* 0x000fe400078ec0ff */
[----:B------:R-:W-:Y:S02]  /*63e0*/  LOP3.LUT R33, R33, 0x800fffff, R147, 0xf8, !PT ;  /* 0x800fffff21217812 */ /* 0x000fe400078ef893 */
[----:B------:R-:W-:Y:S02]  /*63f0*/  @!P5 ISETP.GE.U32.AND P6, PT, R25, R28, PT ;  /* 0x0000001c1900d20c */ /* 0x000fe40003fc6070 */
[----:B------:R-:W-:Y:S02]  /*6400*/  @!P5 MOV R148, RZ ;  /* 0x000000ff0094d202 */ /* 0x000fe40000000f00 */
[----:B------:R-:W-:Y:S01]  /*6410*/  @!P0 LOP3.LUT R29, R143, 0x7ff00000, RZ, 0xc0, !PT ;  /* 0x7ff000008f1d8812 */ /* 0x000fe200078ec0ff */
[----:B0-----:R-:W-:-:S08]  /*6420*/  DFMA R30, R150, -R142, 1 ;  /* 0x3ff00000961e742b */ /* 0x001fd0000000088e */
[----:B------:R-:W-:-:S08]  /*6430*/  DFMA R30, R30, R30, R30 ;  /* 0x0000001e1e1e722b */ /* 0x000fd0000000001e */
[----:B------:R-:W-:Y:S01]  /*6440*/  DFMA R150, R150, R30, R150 ;  /* 0x0000001e9696722b */ /* 0x000fe20000000096 */
[----:B------:R-:W-:-:S04]  /*6450*/  @!P5 SEL R31, R27, 0x63400000, !P6 ;  /* 0x634000001b1fd807 */ /* 0x000fc80007000000 */
[----:B------:R-:W-:-:S03]  /*6460*/  @!P5 LOP3.LUT R28, R31, 0x80000000, R147, 0xf8, !PT ;  /* 0x800000001f1cd812 */ /* 0x000fc600078ef893 */
[----:B------:R-:W-:Y:S01]  /*6470*/  DFMA R30, R150, -R142, 1 ;  /* 0x3ff00000961e742b */ /* 0x000fe2000000088e */
[----:B------:R-:W-:Y:S01]  /*6480*/  @!P5 LOP3.LUT R149, R28, 0x100000, RZ, 0xfc, !PT ;  /* 0x001000001c95d812 */ /* 0x000fe200078efcff */
[----:B------:R-:W-:-:S05]  /*6490*/  IMAD.MOV.U32 R28, RZ, RZ, R25 ;  /* 0x000000ffff1c7224 */ /* 0x000fca00078e0019 */
[----:B------:R-:W-:Y:S02]  /*64a0*/  @!P5 DFMA R32, R32, 2, -R148 ;  /* 0x400000002020d82b */ /* 0x000fe40000000894 */
[----:B------:R-:W-:-:S08]  /*64b0*/  DFMA R150, R150, R30, R150 ;  /* 0x0000001e9696722b */ /* 0x000fd00000000096 */
[----:B------:R-:W-:Y:S01]  /*64c0*/  @!P5 LOP3.LUT R28, R33, 0x7ff00000, RZ, 0xc0, !PT ;  /* 0x7ff00000211cd812 */ /* 0x000fe200078ec0ff */
[----:B------:R-:W-:-:S04]  /*64d0*/  DMUL R148, R150, R32 ;  /* 0x0000002096947228 */ /* 0x000fc80000000000 */
[----:B------:R-:W-:-:S04]  /*64e0*/  VIADD R30, R28, 0xffffffff ;  /* 0xffffffff1c1e7836 */ /* 0x000fc80000000000 */
[----:B------:R-:W-:Y:S01]  /*64f0*/  DFMA R152, R148, -R142, R32 ;  /* 0x8000008e9498722b */ /* 0x000fe20000000020 */
[----:B------:R-:W-:Y:S02]  /*6500*/  ISETP.GT.U32.AND P0, PT, R30, 0x7feffffe, PT ;  /* 0x7feffffe1e00780c */ /* 0x000fe40003f04070 */
[----:B------:R-:W-:-:S04]  /*6510*/  IADD3 R30, PT, PT, R29, -0x1, RZ ;  /* 0xffffffff1d1e7810 */ /* 0x000fc80007ffe0ff */
[----:B------:R-:W-:Y:S01]  /*6520*/  ISETP.GT.U32.OR P0, PT, R30, 0x7feffffe, P0 ;  /* 0x7feffffe1e00780c */ /* 0x000fe20000704470 */
[----:B------:R-:W-:-:S12]  /*6530*/  DFMA R30, R150, R152, R148 ;  /* 0x00000098961e722b */ /* 0x000fd80000000094 */
[----:B------:R-:W-:Y:S05]  /*6540*/  @P0 BRA `(.L_x_145) ;  /* 0x0000000000700947 */ /* 0x000fea0003800000 */
[----:B------:R-:W-:Y:S01]  /*6550*/  LOP3.LUT R28, R145, 0x7ff00000, RZ, 0xc0, !PT ;  /* 0x7ff00000911c7812 */ /* 0x000fe200078ec0ff */
[----:B------:R-:W-:-:S03]  /*6560*/  IMAD.MOV.U32 R146, RZ, RZ, RZ ;  /* 0x000000ffff927224 */ /* 0x000fc600078e00ff */
[CC--:B------:R-:W-:Y:S02]  /*6570*/  VIADDMNMX R29, R25.reuse, -R28.reuse, 0xb9600000, !PT ;  /* 0xb9600000191d7446 */ /* 0x0c0fe4000780091c */
[----:B------:R-:W-:Y:S02]  /*6580*/  ISETP.GE.U32.AND P0, PT, R25, R28, PT ;  /* 0x0000001c1900720c */ /* 0x000fe40003f06070 */
        /* <DEDUP_REMOVED lines=14> */
[----:B------:R-:W-:Y:S02]  /*6670*/  MOV R32, RZ ;  /* 0x000000ff00207202 */ /* 0x000fe40000000f00 */
[----:B------:R-:W-:-:S04]  /*6680*/  IADD3 R28, PT, PT, -R28, -0x43300000, RZ ;  /* 0xbcd000001c1c7810 */ /* 0x000fc80007ffe1ff */
[----:B------:R-:W-:Y:S02]  /*6690*/  DFMA R32, R148, -R32, R30 ;  /* 0x800000209420722b */ /* 0x000fe4000000001e */
[----:B------:R-:W-:-:S08]  /*66a0*/  DMUL.RP R30, R30, R146 ;  /* 0x000000921e1e7228 */ /* 0x000fd00000008000 */
[----:B------:R-:W-:Y:S02]  /*66b0*/  FSETP.NEU.AND P0, PT, |R33|, R28, PT ;  /* 0x0000001c2100720b */ /* 0x000fe40003f0d200 */
[----:B------:R-:W-:Y:S02]  /*66c0*/  LOP3.LUT R144, R31, R144, RZ, 0x3c, !PT ;  /* 0x000000901f907212 */ /* 0x000fe400078e3cff */
[----:B------:R-:W-:Y:S02]  /*66d0*/  FSEL R28, R30, R148, !P0 ;  /* 0x000000941e1c7208 */ /* 0x000fe40004000000 */
[----:B------:R-:W-:-:S03]  /*66e0*/  FSEL R149, R144, R149, !P0 ;  /* 0x0000009590957208 */ /* 0x000fc60004000000 */
[----:B------:R-:W-:Y:S01]  /*66f0*/  IMAD.MOV.U32 R148, RZ, RZ, R28 ;  /* 0x000000ffff947224 */ /* 0x000fe200078e001c */
[----:B------:R-:W-:Y:S06]  /*6700*/  BRA `(.L_x_146) ;  /* 0x00000000005c7947 */ /* 0x000fec0003800000 */
.L_x_145:
[----:B------:R-:W-:-:S14]  /*6710*/  DSETP.NAN.AND P0, PT, R146, R146, PT ;  /* 0x000000929200722a */ /* 0x000fdc0003f08000 */
[----:B------:R-:W-:Y:S05]  /*6720*/  @P0 BRA `(.L_x_147) ;  /* 0x0000000000480947 */ /* 0x000fea0003800000 */
[----:B------:R-:W-:-:S14]  /*6730*/  DSETP.NAN.AND P0, PT, R144, R144, PT ;  /* 0x000000909000722a */ /* 0x000fdc0003f08000 */
[----:B------:R-:W-:Y:S05]  /*6740*/  @P0 BRA `(.L_x_148) ;  /* 0x0000000000300947 */ /* 0x000fea0003800000 */
[----:B------:R-:W-:Y:S01]  /*6750*/  ISETP.NE.AND P0, PT, R28, R29, PT ;  /* 0x0000001d1c00720c */ /* 0x000fe20003f05270 */
[----:B------:R-:W-:Y:S01]  /*6760*/  IMAD.MOV.U32 R149, RZ, RZ, -0x80000 ;  /* 0xfff80000ff957424 */ /* 0x000fe200078e00ff */
[----:B------:R-:W-:-:S11]  /*6770*/  MOV R148, 0x0 ;  /* 0x0000000000947802 */ /* 0x000fd60000000f00 */
[----:B------:R-:W-:Y:S05]  /*6780*/  @!P0 BRA `(.L_x_146) ;  /* 0x00000000003c8947 */ /* 0x000fea0003800000 */
[----:B------:R-:W-:Y:S02]  /*6790*/  ISETP.NE.AND P0, PT, R28, 0x7ff00000, PT ;  /* 0x7ff000001c00780c */ /* 0x000fe40003f05270 */
[----:B------:R-:W-:Y:S02]  /*67a0*/  LOP3.LUT R149, R147, 0x80000000, R145, 0x48, !PT ;  /* 0x8000000093957812 */ /* 0x000fe400078e4891 */
[----:B------:R-:W-:-:S13]  /*67b0*/  ISETP.EQ.OR P0, PT, R29, RZ, !P0 ;  /* 0x000000ff1d00720c */ /* 0x000fda0004702670 */
[----:B------:R-:W-:Y:S02]  /*67c0*/  @P0 LOP3.LUT R25, R149, 0x7ff00000, RZ, 0xfc, !PT ;  /* 0x7ff0000095190812 */ /* 0x000fe400078efcff */
[----:B------:R-:W-:Y:S01]  /*67d0*/  @!P0 MOV R148, RZ ;  /* 0x000000ff00948202 */ /* 0x000fe20000000f00 */
[----:B------:R-:W-:Y:S01]  /*67e0*/  @P0 IMAD.MOV.U32 R148, RZ, RZ, RZ ;  /* 0x000000ffff940224 */ /* 0x000fe200078e00ff */
[----:B------:R-:W-:Y:S01]  /*67f0*/  @P0 MOV R149, R25 ;  /* 0x0000001900950202 */ /* 0x000fe20000000f00 */
[----:B------:R-:W-:Y:S06]  /*6800*/  BRA `(.L_x_146) ;  /* 0x00000000001c7947 */ /* 0x000fec0003800000 */
.L_x_148:
[----:B------:R-:W-:Y:S01]  /*6810*/  LOP3.LUT R25, R145, 0x80000, RZ, 0xfc, !PT ;  /* 0x0008000091197812 */ /* 0x000fe200078efcff */
[----:B------:R-:W-:-:S03]  /*6820*/  IMAD.MOV.U32 R148, RZ, RZ, R144 ;  /* 0x000000ffff947224 */ /* 0x000fc600078e0090 */
[----:B------:R-:W-:Y:S01]  /*6830*/  MOV R149, R25 ;  /* 0x0000001900957202 */ /* 0x000fe20000000f00 */
[----:B------:R-:W-:Y:S06]  /*6840*/  BRA `(.L_x_146) ;  /* 0x00000000000c7947 */ /* 0x000fec0003800000 */
.L_x_147:
[----:B------:R-:W-:Y:S01]  /*6850*/  LOP3.LUT R25, R147, 0x80000, RZ, 0xfc, !PT ;  /* 0x0008000093197812 */ /* 0x000fe200078efcff */
[----:B------:R-:W-:-:S03]  /*6860*/  IMAD.MOV.U32 R148, RZ, RZ, R146 ;  /* 0x000000ffff947224 */ /* 0x000fc600078e0092 */
[----:B------:R-:W-:-:S07]  /*6870*/  MOV R149, R25 ;  /* 0x0000001900957202 */ /* 0x000fce0000000f00 */
.L_x_146:
[----:B------:R-:W-:Y:S05]  /*6880*/  BSYNC.RECONVERGENT B1 ;  /* 0x0000000000017941 */ /* 0x000fea0003800200 */
.L_x_144:
[----:B------:R-:W-:Y:S01]  /*6890*/  IMAD.MOV.U32 R27, RZ, RZ, 0x0 ;  /* 0x00000000ff1b7424 */ /* 0x000fe200078e00ff */
[----:B------:R-:W-:Y:S01]  /*68a0*/  MOV R29, R149 ;  /* 0x00000095001d7202 */ /* 0x000fe20000000f00 */
[----:B------:R-:W-:Y:S02]  /*68b0*/  IMAD.MOV.U32 R28, RZ, RZ, R148 ;  /* 0x000000ffff1c7224 */ /* 0x000fe400078e0094 */
[----:B------:R-:W-:Y:S05]  /*68c0*/  RET.REL.NODEC R26 `(_Z37dvc_ScaLBL_D3Q19_AAodd_GreyscaleColorPiS_PdS0_S0_S0_S0_S0_S0_S0_S0_dddddddddddiiiii) ;  /* 0xffffff941acc7950 */ /* 0x000fea0003c3ffff */
        .weak           $__internal_5_$__cuda_sm20_dsqrt_rn_f64_mediumpath_v1
        .type           $__internal_5_$__cuda_sm20_dsqrt_rn_f64_mediumpath_v1,@function
        .size           $__internal_5_$__cuda_sm20_dsqrt_rn_f64_mediumpath_v1,(.L_x_159 - $__internal_5_$__cuda_sm20_dsqrt_rn_f64_mediumpath_v1)
$__internal_5_$__cuda_sm20_dsqrt_rn_f64_mediumpath_v1:
[----:B------:R-:W-:Y:S01]  /*68d0*/  ISETP.GE.U32.AND P0, PT, R26, -0x3400000, PT ;  /* 0xfcc000001a00780c */ /* 0x000fe20003f06070 */
[----:B------:R-:W-:Y:S01]  /*68e0*/  BSSY.RECONVERGENT B2, `(.L_x_149) ;  /* 0x0000025000027945 */ /* 0x000fe20003800200 */
[----:B------:R-:W-:Y:S01]  /*68f0*/  MOV R26, R142 ;  /* 0x0000008e001a7202 */ /* 0x000fe20000000f00 */
[----:B------:R-:W-:-:S10]  /*6900*/  IMAD.MOV.U32 R141, RZ, RZ, R25 ;  /* 0x000000ffff8d7224 */ /* 0x000fd400078e0019 */
[----:B------:R-:W-:Y:S05]  /*6910*/  @!P0 BRA `(.L_x_150) ;  /* 0x0000000000208947 */ /* 0x000fea0003800000 */
[----:B------:R-:W-:-:S10]  /*6920*/  DFMA.RM R28, R28, R30, R140 ;  /* 0x0000001e1c1c722b */ /* 0x000fd4000000408c */
[----:B------:R-:W-:-:S04]  /*6930*/  IADD3 R30, P0, PT, R28, 0x1, RZ ;  /* 0x000000011c1e7810 */ /* 0x000fc80007f1e0ff */
[----:B------:R-:W-:-:S06]  /*6940*/  IADD3.X R31, PT, PT, RZ, R29, RZ, P0, !PT ;  /* 0x0000001dff1f7210 */ /* 0x000fcc00007fe4ff */
[----:B------:R-:W-:-:S08]  /*6950*/  DFMA.RP R26, -R28, R30, R26 ;  /* 0x0000001e1c1a722b */ /* 0x000fd0000000811a */
[----:B------:R-:W-:-:S06]  /*6960*/  DSETP.GT.AND P0, PT, R26, RZ, PT ;  /* 0x000000ff1a00722a */ /* 0x000fcc0003f04000 */
[----:B------:R-:W-:Y:S02]  /*6970*/  FSEL R28, R30, R28, P0 ;  /* 0x0000001c1e1c7208 */ /* 0x000fe40000000000 */
[----:B------:R-:W-:Y:S01]  /*6980*/  FSEL R29, R31, R29, P0 ;  /* 0x0000001d1f1d7208 */ /* 0x000fe20000000000 */
[----:B------:R-:W-:Y:S06]  /*6990*/  BRA `(.L_x_151) ;  /* 0x0000000000647947 */ /* 0x000fec0003800000 */
.L_x_150:
[----:B------:R-:W-:-:S14]  /*69a0*/  DSETP.NE.AND P0, PT, R26, RZ, PT ;  /* 0x000000ff1a00722a */ /* 0x000fdc0003f05000 */
[----:B------:R-:W-:Y:S05]  /*69b0*/  @!P0 BRA `(.L_x_152) ;  /* 0x0000000000588947 */ /* 0x000fea0003800000 */
[----:B------:R-:W-:-:S13]  /*69c0*/  ISETP.GE.AND P0, PT, R27, RZ, PT ;  /* 0x000000ff1b00720c */ /* 0x000fda0003f06270 */
[----:B------:R-:W-:Y:S01]  /*69d0*/  @!P0 IMAD.MOV.U32 R28, RZ, RZ, 0x0 ;  /* 0x00000000ff1c8424 */ /* 0x000fe200078e00ff */
[----:B------:R-:W-:Y:S01]  /*69e0*/  @!P0 MOV R29, 0xfff80000 ;  /* 0xfff80000001d8802 */ /* 0x000fe20000000f00 */
[----:B------:R-:W-:Y:S06]  /*69f0*/  @!P0 BRA `(.L_x_151) ;  /* 0x00000000004c8947 */ /* 0x000fec0003800000 */
[----:B------:R-:W-:-:S13]  /*6a00*/  ISETP.GT.AND P0, PT, R27, 0x7fefffff, PT ;  /* 0x7fefffff1b00780c */ /* 0x000fda0003f04270 */
[----:B------:R-:W-:Y:S05]  /*6a10*/  @P0 BRA `(.L_x_152) ;  /* 0x0000000000400947 */ /* 0x000fea0003800000 */
[----:B------:R-:W-:Y:S01]  /*6a20*/  DMUL R26, R26, 8.11296384146066816958e+31 ;  /* 0x469000001a1a7828 */ /* 0x000fe20000000000 */
[----:B------:R-:W-:Y:S01]  /*6a30*/  IMAD.MOV.U32 R30, RZ, RZ, RZ ;  /* 0x000000ffff1e7224 */ /* 0x000fe200078e00ff */
[----:B------:R-:W-:Y:S01]  /*6a40*/  MOV R140, 0x0 ;  /* 0x00000000008c7802 */ /* 0x000fe20000000f00 */
[----:B------:R-:W-:-:S03]  /*6a50*/  IMAD.MOV.U32 R141, RZ, RZ, 0x3fd80000 ;  /* 0x3fd80000ff8d7424 */ /* 0x000fc600078e00ff */
[----:B------:R-:W0:Y:S02]  /*6a60*/  MUFU.RSQ64H R31, R27 ;  /* 0x0000001b001f7308 */ /* 0x000e240000001c00 */
[----:B0-----:R-:W-:-:S08]  /*6a70*/  DMUL R28, R30, R30 ;  /* 0x0000001e1e1c7228 */ /* 0x001fd00000000000 */
[----:B------:R-:W-:-:S08]  /*6a80*/  DFMA R28, R26, -R28, 1 ;  /* 0x3ff000001a1c742b */ /* 0x000fd0000000081c */
[----:B------:R-:W-:Y:S02]  /*6a90*/  DFMA R140, R28, R140, 0.5 ;  /* 0x3fe000001c8c742b */ /* 0x000fe4000000008c */
[----:B------:R-:W-:-:S08]  /*6aa0*/  DMUL R28, R30, R28 ;  /* 0x0000001c1e1c7228 */ /* 0x000fd00000000000 */
[----:B------:R-:W-:-:S08]  /*6ab0*/  DFMA R140, R140, R28, R30 ;  /* 0x0000001c8c8c722b */ /* 0x000fd0000000001e */
[----:B------:R-:W-:Y:S02]  /*6ac0*/  DMUL R28, R26, R140 ;  /* 0x0000008c1a1c7228 */ /* 0x000fe40000000000 */
[----:B------:R-:W-:-:S06]  /*6ad0*/  IADD3 R141, PT, PT, R141, -0x100000, RZ ;  /* 0xfff000008d8d7810 */ /* 0x000fcc0007ffe0ff */
[----:B------:R-:W-:-:S08]  /*6ae0*/  DFMA R30, R28, -R28, R26 ;  /* 0x8000001c1c1e722b */ /* 0x000fd0000000001a */
[----:B------:R-:W-:-:S10]  /*6af0*/  DFMA R28, R140, R30, R28 ;  /* 0x0000001e8c1c722b */ /* 0x000fd4000000001c */
[----:B------:R-:W-:Y:S01]  /*6b00*/  VIADD R29, R29, 0xfcb00000 ;  /* 0xfcb000001d1d7836 */ /* 0x000fe20000000000 */
[----:B------:R-:W-:Y:S06]  /*6b10*/  BRA `(.L_x_151) ;  /* 0x0000000000047947 */ /* 0x000fec0003800000 */
.L_x_152:
[----:B------:R-:W-:-:S11]  /*6b20*/  DADD R28, R26, R26 ;  /* 0x000000001a1c7229 */ /* 0x000fd6000000001a */
.L_x_151:
[----:B------:R-:W-:Y:S05]  /*6b30*/  BSYNC.RECONVERGENT B2 ;  /* 0x0000000000027941 */ /* 0x000fea0003800200 */
.L_x_149:
[----:B------:R-:W-:-:S04]  /*6b40*/  MOV R33, 0x0 ;  /* 0x0000000000217802 */ /* 0x000fc80000000f00 */
[----:B------:R-:W-:Y:S05]  /*6b50*/  RET.REL.NODEC R32 `(_Z37dvc_ScaLBL_D3Q19_AAodd_GreyscaleColorPiS_PdS0_S0_S0_S0_S0_S0_S0_S0_dddddddddddiiiii) ;  /* 0xffffff9420287950 */ /* 0x000fea0003c3ffff */
.L_x_153:
        /* <DEDUP_REMOVED lines=10> */
.L_x_159:


//--------------------- .nv.shared.reserved.0     --------------------------
	.section	.nv.shared.reserved.0,"aw",@nobits
	.weak		__nv_reservedSMEM_offset_0_alias
	.size		__nv_reservedSMEM_offset_0_alias, 0, 64
	.other		__nv_reservedSMEM_offset_0_alias,@"STO_CUDA_RESERVED_SHARED STV_DEFAULT"
__nv_reservedSMEM_offset_0_alias:
	.zero		0
	.zero		64


//--------------------- .nv.constant0._Z38dvc_ScaLBL_D3Q19_AAeven_GreyscaleColorPiPdS0_S0_S0_S0_S0_S0_S0_S0_dddddddddddiiiii --------------------------
	.section	.nv.constant0._Z38dvc_ScaLBL_D3Q19_AAeven_GreyscaleColorPiPdS0_S0_S0_S0_S0_S0_S0_S0_dddddddddddiiiii,"a",@progbits
	.sectionflags	@""
	.align	4
.nv.constant0._Z38dvc_ScaLBL_D3Q19_AAeven_GreyscaleColorPiPdS0_S0_S0_S0_S0_S0_S0_S0_dddddddddddiiiii:
	.zero		1084


//--------------------- .nv.constant0._Z37dvc_ScaLBL_D3Q19_AAodd_GreyscaleColorPiS_PdS0_S0_S0_S0_S0_S0_S0_S0_dddddddddddiiiii --------------------------
	.section	.nv.constant0._Z37dvc_ScaLBL_D3Q19_AAodd_GreyscaleColorPiS_PdS0_S0_S0_S0_S0_S0_S0_S0_dddddddddddiiiii,"a",@progbits
	.sectionflags	@""
	.align	4
.nv.constant0._Z37dvc_ScaLBL_D3Q19_AAodd_GreyscaleColorPiS_PdS0_S0_S0_S0_S0_S0_S0_S0_dddddddddddiiiii:
	.zero		1092


//--------------------- SYMBOLS --------------------------

	.type		.nv.reservedSmem.offset0,@object
	.size		.nv.reservedSmem.offset0,0x4
